//
// Generated by NVIDIA NVVM Compiler
//
// Compiler Build ID: CL-36424714
// Cuda compilation tools, release 13.0, V13.0.88
// Based on NVVM 20.0.0
//

.version 9.0
.target sm_100
.address_size 64

	// .globl	_Z9mark_flagPKiPii
// _ZZN3cub18CUB_300001_SM_10006detail4scan16DeviceScanKernelINS2_10policy_hubIiiijN4cuda3std3__44plusIvEEE10Policy1000EN6thrust24THRUST_300001_SM_1000_NS10device_ptrIiEESF_NS0_13ScanTileStateIiLb1EEES9_NS1_10InputValueIiPiEEjiLb0EiEEvT0_T1_T2_iT3_T4_T5_E12temp_storage has been demoted
// _ZZN3cub18CUB_300001_SM_10006detail4scan16DeviceScanKernelINS2_10policy_hubIiiimN4cuda3std3__44plusIvEEE10Policy1000EN6thrust24THRUST_300001_SM_1000_NS10device_ptrIiEESF_NS0_13ScanTileStateIiLb1EEES9_NS1_10InputValueIiPiEEmiLb0EiEEvT0_T1_T2_iT3_T4_T5_E12temp_storage has been demoted
.global .align 1 .b8 _ZN34_INTERNAL_b80226a8_4_k_cu_2b4e74664cuda3std3__45__cpo5beginE[1];
.global .align 1 .b8 _ZN34_INTERNAL_b80226a8_4_k_cu_2b4e74664cuda3std3__45__cpo3endE[1];
.global .align 1 .b8 _ZN34_INTERNAL_b80226a8_4_k_cu_2b4e74664cuda3std3__45__cpo6cbeginE[1];
.global .align 1 .b8 _ZN34_INTERNAL_b80226a8_4_k_cu_2b4e74664cuda3std3__45__cpo4cendE[1];
.global .align 1 .b8 _ZN34_INTERNAL_b80226a8_4_k_cu_2b4e74664cuda3std3__45__cpo6rbeginE[1];
.global .align 1 .b8 _ZN34_INTERNAL_b80226a8_4_k_cu_2b4e74664cuda3std3__45__cpo4rendE[1];
.global .align 1 .b8 _ZN34_INTERNAL_b80226a8_4_k_cu_2b4e74664cuda3std3__45__cpo7crbeginE[1];
.global .align 1 .b8 _ZN34_INTERNAL_b80226a8_4_k_cu_2b4e74664cuda3std3__45__cpo5crendE[1];
.global .align 1 .b8 _ZN34_INTERNAL_b80226a8_4_k_cu_2b4e74664cuda3std3__436_GLOBAL__N__b80226a8_4_k_cu_2b4e74666ignoreE[1];
.global .align 1 .b8 _ZN34_INTERNAL_b80226a8_4_k_cu_2b4e74664cuda3std3__419piecewise_constructE[1];
.global .align 1 .b8 _ZN34_INTERNAL_b80226a8_4_k_cu_2b4e74664cuda3std3__48in_placeE[1];
.global .align 1 .b8 _ZN34_INTERNAL_b80226a8_4_k_cu_2b4e74664cuda3std3__420unreachable_sentinelE[1];
.global .align 1 .b8 _ZN34_INTERNAL_b80226a8_4_k_cu_2b4e74664cuda3std3__47nulloptE[1];
.global .align 1 .b8 _ZN34_INTERNAL_b80226a8_4_k_cu_2b4e74664cuda3std3__48unexpectE[1];
.global .align 1 .b8 _ZN34_INTERNAL_b80226a8_4_k_cu_2b4e74664cuda3std6ranges3__45__cpo4swapE[1];
.global .align 1 .b8 _ZN34_INTERNAL_b80226a8_4_k_cu_2b4e74664cuda3std6ranges3__45__cpo9iter_moveE[1];
.global .align 1 .b8 _ZN34_INTERNAL_b80226a8_4_k_cu_2b4e74664cuda3std6ranges3__45__cpo5beginE[1];
.global .align 1 .b8 _ZN34_INTERNAL_b80226a8_4_k_cu_2b4e74664cuda3std6ranges3__45__cpo3endE[1];
.global .align 1 .b8 _ZN34_INTERNAL_b80226a8_4_k_cu_2b4e74664cuda3std6ranges3__45__cpo6cbeginE[1];
.global .align 1 .b8 _ZN34_INTERNAL_b80226a8_4_k_cu_2b4e74664cuda3std6ranges3__45__cpo4cendE[1];
.global .align 1 .b8 _ZN34_INTERNAL_b80226a8_4_k_cu_2b4e74664cuda3std6ranges3__45__cpo7advanceE[1];
.global .align 1 .b8 _ZN34_INTERNAL_b80226a8_4_k_cu_2b4e74664cuda3std6ranges3__45__cpo9iter_swapE[1];
.global .align 1 .b8 _ZN34_INTERNAL_b80226a8_4_k_cu_2b4e74664cuda3std6ranges3__45__cpo4nextE[1];
.global .align 1 .b8 _ZN34_INTERNAL_b80226a8_4_k_cu_2b4e74664cuda3std6ranges3__45__cpo4prevE[1];
.global .align 1 .b8 _ZN34_INTERNAL_b80226a8_4_k_cu_2b4e74664cuda3std6ranges3__45__cpo4dataE[1];
.global .align 1 .b8 _ZN34_INTERNAL_b80226a8_4_k_cu_2b4e74664cuda3std6ranges3__45__cpo5cdataE[1];
.global .align 1 .b8 _ZN34_INTERNAL_b80226a8_4_k_cu_2b4e74664cuda3std6ranges3__45__cpo4sizeE[1];
.global .align 1 .b8 _ZN34_INTERNAL_b80226a8_4_k_cu_2b4e74664cuda3std6ranges3__45__cpo5ssizeE[1];
.global .align 1 .b8 _ZN34_INTERNAL_b80226a8_4_k_cu_2b4e74664cuda3std6ranges3__45__cpo8distanceE[1];
.global .align 1 .b8 _ZN34_INTERNAL_b80226a8_4_k_cu_2b4e74666thrust24THRUST_300001_SM_1000_NS8cuda_cub3parE[1];
.global .align 1 .b8 _ZN34_INTERNAL_b80226a8_4_k_cu_2b4e74666thrust24THRUST_300001_SM_1000_NS8cuda_cub10par_nosyncE[1];
.global .align 1 .b8 _ZN34_INTERNAL_b80226a8_4_k_cu_2b4e74666thrust24THRUST_300001_SM_1000_NS6system6detail10sequential3seqE[1];
.global .align 1 .b8 _ZN34_INTERNAL_b80226a8_4_k_cu_2b4e74666thrust24THRUST_300001_SM_1000_NS12placeholders2_1E[1];
.global .align 1 .b8 _ZN34_INTERNAL_b80226a8_4_k_cu_2b4e74666thrust24THRUST_300001_SM_1000_NS12placeholders2_2E[1];
.global .align 1 .b8 _ZN34_INTERNAL_b80226a8_4_k_cu_2b4e74666thrust24THRUST_300001_SM_1000_NS12placeholders2_3E[1];
.global .align 1 .b8 _ZN34_INTERNAL_b80226a8_4_k_cu_2b4e74666thrust24THRUST_300001_SM_1000_NS12placeholders2_4E[1];
.global .align 1 .b8 _ZN34_INTERNAL_b80226a8_4_k_cu_2b4e74666thrust24THRUST_300001_SM_1000_NS12placeholders2_5E[1];
.global .align 1 .b8 _ZN34_INTERNAL_b80226a8_4_k_cu_2b4e74666thrust24THRUST_300001_SM_1000_NS12placeholders2_6E[1];
.global .align 1 .b8 _ZN34_INTERNAL_b80226a8_4_k_cu_2b4e74666thrust24THRUST_300001_SM_1000_NS12placeholders2_7E[1];
.global .align 1 .b8 _ZN34_INTERNAL_b80226a8_4_k_cu_2b4e74666thrust24THRUST_300001_SM_1000_NS12placeholders2_8E[1];
.global .align 1 .b8 _ZN34_INTERNAL_b80226a8_4_k_cu_2b4e74666thrust24THRUST_300001_SM_1000_NS12placeholders2_9E[1];
.global .align 1 .b8 _ZN34_INTERNAL_b80226a8_4_k_cu_2b4e74666thrust24THRUST_300001_SM_1000_NS12placeholders3_10E[1];
.global .align 1 .b8 _ZN34_INTERNAL_b80226a8_4_k_cu_2b4e74666thrust24THRUST_300001_SM_1000_NS3seqE[1];

.visible .entry _Z9mark_flagPKiPii(
	.param .u64 .ptr .align 1 _Z9mark_flagPKiPii_param_0,
	.param .u64 .ptr .align 1 _Z9mark_flagPKiPii_param_1,
	.param .u32 _Z9mark_flagPKiPii_param_2
)
{
	.reg .pred 	%p<3>;
	.reg .b32 	%r<10>;
	.reg .b64 	%rd<16>;

	ld.param.u64 	%rd8, [_Z9mark_flagPKiPii_param_0];
	ld.param.u64 	%rd9, [_Z9mark_flagPKiPii_param_1];
	ld.param.s32 	%rd2, [_Z9mark_flagPKiPii_param_2];
	mov.u32 	%r2, %tid.x;
	cvt.u64.u32 	%rd10, %r2;
	mov.u32 	%r3, %ctaid.x;
	mov.u32 	%r4, %ntid.x;
	mul.lo.s32 	%r5, %r3, %r4;
	cvt.u64.u32 	%rd11, %r5;
	add.s64 	%rd15, %rd11, %rd10;
	mov.u32 	%r6, %nctaid.x;
	mul.lo.s32 	%r1, %r4, %r6;
	setp.ge.u64 	%p1, %rd15, %rd2;
	@%p1 bra 	$L__BB0_3;
	cvt.u64.u32 	%rd3, %r1;
	cvta.to.global.u64 	%rd4, %rd8;
	cvta.to.global.u64 	%rd5, %rd9;
$L__BB0_2:
	shl.b64 	%rd12, %rd15, 2;
	add.s64 	%rd13, %rd4, %rd12;
	ld.global.u32 	%r7, [%rd13];
	not.b32 	%r8, %r7;
	and.b32  	%r9, %r8, 1;
	add.s64 	%rd14, %rd5, %rd12;
	st.global.u32 	[%rd14], %r9;
	add.s64 	%rd15, %rd15, %rd3;
	setp.lt.u64 	%p2, %rd15, %rd2;
	@%p2 bra 	$L__BB0_2;
$L__BB0_3:
	ret;

}
	// .globl	_Z7scatterPKiPiS1_S1_i
.visible .entry _Z7scatterPKiPiS1_S1_i(
	.param .u64 .ptr .align 1 _Z7scatterPKiPiS1_S1_i_param_0,
	.param .u64 .ptr .align 1 _Z7scatterPKiPiS1_S1_i_param_1,
	.param .u64 .ptr .align 1 _Z7scatterPKiPiS1_S1_i_param_2,
	.param .u64 .ptr .align 1 _Z7scatterPKiPiS1_S1_i_param_3,
	.param .u32 _Z7scatterPKiPiS1_S1_i_param_4
)
{
	.reg .pred 	%p<4>;
	.reg .b32 	%r<10>;
	.reg .b64 	%rd<24>;

	ld.param.u64 	%rd10, [_Z7scatterPKiPiS1_S1_i_param_0];
	ld.param.u64 	%rd11, [_Z7scatterPKiPiS1_S1_i_param_1];
	ld.param.u64 	%rd12, [_Z7scatterPKiPiS1_S1_i_param_2];
	ld.param.u64 	%rd13, [_Z7scatterPKiPiS1_S1_i_param_3];
	ld.param.s32 	%rd2, [_Z7scatterPKiPiS1_S1_i_param_4];
	mov.u32 	%r2, %tid.x;
	cvt.u64.u32 	%rd14, %r2;
	mov.u32 	%r3, %ctaid.x;
	mov.u32 	%r4, %ntid.x;
	mul.lo.s32 	%r5, %r3, %r4;
	cvt.u64.u32 	%rd15, %r5;
	add.s64 	%rd23, %rd15, %rd14;
	mov.u32 	%r6, %nctaid.x;
	mul.lo.s32 	%r1, %r4, %r6;
	setp.ge.u64 	%p1, %rd23, %rd2;
	@%p1 bra 	$L__BB1_4;
	cvt.u64.u32 	%rd3, %r1;
	cvta.to.global.u64 	%rd4, %rd11;
	cvta.to.global.u64 	%rd5, %rd12;
	cvta.to.global.u64 	%rd6, %rd10;
	cvta.to.global.u64 	%rd7, %rd13;
$L__BB1_2:
	shl.b64 	%rd16, %rd23, 2;
	add.s64 	%rd17, %rd4, %rd16;
	ld.global.u32 	%r7, [%rd17];
	setp.eq.s32 	%p2, %r7, 0;
	@%p2 bra 	$L__BB1_4;
	add.s64 	%rd19, %rd5, %rd16;
	ld.global.u32 	%r8, [%rd19];
	add.s64 	%rd20, %rd6, %rd16;
	ld.global.u32 	%r9, [%rd20];
	mul.wide.s32 	%rd21, %r8, 4;
	add.s64 	%rd22, %rd7, %rd21;
	st.global.u32 	[%rd22], %r9;
	add.s64 	%rd23, %rd23, %rd3;
	setp.lt.u64 	%p3, %rd23, %rd2;
	@%p3 bra 	$L__BB1_2;
$L__BB1_4:
	ret;

}
	// .globl	_ZN3cub18CUB_300001_SM_10006detail11EmptyKernelIvEEvv
.visible .entry _ZN3cub18CUB_300001_SM_10006detail11EmptyKernelIvEEvv()
{


	ret;

}
	// .globl	_ZN3cub18CUB_300001_SM_10006detail4scan20DeviceScanInitKernelINS0_13ScanTileStateIiLb1EEEEEvT_i
.visible .entry _ZN3cub18CUB_300001_SM_10006detail4scan20DeviceScanInitKernelINS0_13ScanTileStateIiLb1EEEEEvT_i(
	.param .align 8 .b8 _ZN3cub18CUB_300001_SM_10006detail4scan20DeviceScanInitKernelINS0_13ScanTileStateIiLb1EEEEEvT_i_param_0[8],
	.param .u32 _ZN3cub18CUB_300001_SM_10006detail4scan20DeviceScanInitKernelINS0_13ScanTileStateIiLb1EEEEEvT_i_param_1
)
{
	.reg .pred 	%p<5>;
	.reg .b32 	%r<10>;
	.reg .b64 	%rd<7>;

	ld.param.u64 	%rd2, [_ZN3cub18CUB_300001_SM_10006detail4scan20DeviceScanInitKernelINS0_13ScanTileStateIiLb1EEEEEvT_i_param_0];
	ld.param.u32 	%r4, [_ZN3cub18CUB_300001_SM_10006detail4scan20DeviceScanInitKernelINS0_13ScanTileStateIiLb1EEEEEvT_i_param_1];
	cvta.to.global.u64 	%rd1, %rd2;
	mov.u32 	%r1, %ctaid.x;
	mov.u32 	%r5, %ntid.x;
	mov.u32 	%r2, %tid.x;
	mad.lo.s32 	%r3, %r1, %r5, %r2;
	setp.ge.s32 	%p1, %r3, %r4;
	@%p1 bra 	$L__BB3_2;
	mul.wide.s32 	%rd3, %r3, 8;
	add.s64 	%rd4, %rd1, %rd3;
	mov.b32 	%r6, 0;
	mov.b32 	%r7, 99;
	st.global.v2.u32 	[%rd4+256], {%r7, %r6};
$L__BB3_2:
	setp.ne.s32 	%p2, %r1, 0;
	setp.gt.u32 	%p3, %r2, 31;
	or.pred  	%p4, %p2, %p3;
	@%p4 bra 	$L__BB3_4;
	mul.wide.u32 	%rd5, %r2, 8;
	add.s64 	%rd6, %rd1, %rd5;
	mov.b32 	%r9, 0;
	st.global.v2.u32 	[%rd6], {%r9, %r9};
$L__BB3_4:
	ret;

}
	// .globl	_ZN3cub18CUB_300001_SM_10006detail4scan16DeviceScanKernelINS2_10policy_hubIiiijN4cuda3std3__44plusIvEEE10Policy1000EN6thrust24THRUST_300001_SM_1000_NS10device_ptrIiEESF_NS0_13ScanTileStateIiLb1EEES9_NS1_10InputValueIiPiEEjiLb0EiEEvT0_T1_T2_iT3_T4_T5_
.visible .entry _ZN3cub18CUB_300001_SM_10006detail4scan16DeviceScanKernelINS2_10policy_hubIiiijN4cuda3std3__44plusIvEEE10Policy1000EN6thrust24THRUST_300001_SM_1000_NS10device_ptrIiEESF_NS0_13ScanTileStateIiLb1EEES9_NS1_10InputValueIiPiEEjiLb0EiEEvT0_T1_T2_iT3_T4_T5_(
	.param .align 8 .b8 _ZN3cub18CUB_300001_SM_10006detail4scan16DeviceScanKernelINS2_10policy_hubIiiijN4cuda3std3__44plusIvEEE10Policy1000EN6thrust24THRUST_300001_SM_1000_NS10device_ptrIiEESF_NS0_13ScanTileStateIiLb1EEES9_NS1_10InputValueIiPiEEjiLb0EiEEvT0_T1_T2_iT3_T4_T5__param_0[8],
	.param .align 8 .b8 _ZN3cub18CUB_300001_SM_10006detail4scan16DeviceScanKernelINS2_10policy_hubIiiijN4cuda3std3__44plusIvEEE10Policy1000EN6thrust24THRUST_300001_SM_1000_NS10device_ptrIiEESF_NS0_13ScanTileStateIiLb1EEES9_NS1_10InputValueIiPiEEjiLb0EiEEvT0_T1_T2_iT3_T4_T5__param_1[8],
	.param .align 8 .b8 _ZN3cub18CUB_300001_SM_10006detail4scan16DeviceScanKernelINS2_10policy_hubIiiijN4cuda3std3__44plusIvEEE10Policy1000EN6thrust24THRUST_300001_SM_1000_NS10device_ptrIiEESF_NS0_13ScanTileStateIiLb1EEES9_NS1_10InputValueIiPiEEjiLb0EiEEvT0_T1_T2_iT3_T4_T5__param_2[8],
	.param .u32 _ZN3cub18CUB_300001_SM_10006detail4scan16DeviceScanKernelINS2_10policy_hubIiiijN4cuda3std3__44plusIvEEE10Policy1000EN6thrust24THRUST_300001_SM_1000_NS10device_ptrIiEESF_NS0_13ScanTileStateIiLb1EEES9_NS1_10InputValueIiPiEEjiLb0EiEEvT0_T1_T2_iT3_T4_T5__param_3,
	.param .align 1 .b8 _ZN3cub18CUB_300001_SM_10006detail4scan16DeviceScanKernelINS2_10policy_hubIiiijN4cuda3std3__44plusIvEEE10Policy1000EN6thrust24THRUST_300001_SM_1000_NS10device_ptrIiEESF_NS0_13ScanTileStateIiLb1EEES9_NS1_10InputValueIiPiEEjiLb0EiEEvT0_T1_T2_iT3_T4_T5__param_4[1],
	.param .align 8 .b8 _ZN3cub18CUB_300001_SM_10006detail4scan16DeviceScanKernelINS2_10policy_hubIiiijN4cuda3std3__44plusIvEEE10Policy1000EN6thrust24THRUST_300001_SM_1000_NS10device_ptrIiEESF_NS0_13ScanTileStateIiLb1EEES9_NS1_10InputValueIiPiEEjiLb0EiEEvT0_T1_T2_iT3_T4_T5__param_5[16],
	.param .u32 _ZN3cub18CUB_300001_SM_10006detail4scan16DeviceScanKernelINS2_10policy_hubIiiijN4cuda3std3__44plusIvEEE10Policy1000EN6thrust24THRUST_300001_SM_1000_NS10device_ptrIiEESF_NS0_13ScanTileStateIiLb1EEES9_NS1_10InputValueIiPiEEjiLb0EiEEvT0_T1_T2_iT3_T4_T5__param_6
)
.maxntid 384
{
	.reg .pred 	%p<160>;
	.reg .b16 	%rs<3>;
	.reg .b32 	%r<1050>;
	.reg .b64 	%rd<58>;
	// demoted variable
	.shared .align 16 .b8 _ZZN3cub18CUB_300001_SM_10006detail4scan16DeviceScanKernelINS2_10policy_hubIiiijN4cuda3std3__44plusIvEEE10Policy1000EN6thrust24THRUST_300001_SM_1000_NS10device_ptrIiEESF_NS0_13ScanTileStateIiLb1EEES9_NS1_10InputValueIiPiEEjiLb0EiEEvT0_T1_T2_iT3_T4_T5_E12temp_storage[33808];
	ld.param.u32 	%r239, [_ZN3cub18CUB_300001_SM_10006detail4scan16DeviceScanKernelINS2_10policy_hubIiiijN4cuda3std3__44plusIvEEE10Policy1000EN6thrust24THRUST_300001_SM_1000_NS10device_ptrIiEESF_NS0_13ScanTileStateIiLb1EEES9_NS1_10InputValueIiPiEEjiLb0EiEEvT0_T1_T2_iT3_T4_T5__param_5];
	bfe.u32 	%r240, %r239, 0, 8;
	cvt.u16.u32 	%rs1, %r240;
	and.b16  	%rs2, %rs1, 255;
	ld.param.u64 	%rd16, [_ZN3cub18CUB_300001_SM_10006detail4scan16DeviceScanKernelINS2_10policy_hubIiiijN4cuda3std3__44plusIvEEE10Policy1000EN6thrust24THRUST_300001_SM_1000_NS10device_ptrIiEESF_NS0_13ScanTileStateIiLb1EEES9_NS1_10InputValueIiPiEEjiLb0EiEEvT0_T1_T2_iT3_T4_T5__param_2];
	ld.param.u64 	%rd15, [_ZN3cub18CUB_300001_SM_10006detail4scan16DeviceScanKernelINS2_10policy_hubIiiijN4cuda3std3__44plusIvEEE10Policy1000EN6thrust24THRUST_300001_SM_1000_NS10device_ptrIiEESF_NS0_13ScanTileStateIiLb1EEES9_NS1_10InputValueIiPiEEjiLb0EiEEvT0_T1_T2_iT3_T4_T5__param_1];
	ld.param.u64 	%rd14, [_ZN3cub18CUB_300001_SM_10006detail4scan16DeviceScanKernelINS2_10policy_hubIiiijN4cuda3std3__44plusIvEEE10Policy1000EN6thrust24THRUST_300001_SM_1000_NS10device_ptrIiEESF_NS0_13ScanTileStateIiLb1EEES9_NS1_10InputValueIiPiEEjiLb0EiEEvT0_T1_T2_iT3_T4_T5__param_0];
	ld.param.u64 	%rd1, [_ZN3cub18CUB_300001_SM_10006detail4scan16DeviceScanKernelINS2_10policy_hubIiiijN4cuda3std3__44plusIvEEE10Policy1000EN6thrust24THRUST_300001_SM_1000_NS10device_ptrIiEESF_NS0_13ScanTileStateIiLb1EEES9_NS1_10InputValueIiPiEEjiLb0EiEEvT0_T1_T2_iT3_T4_T5__param_5+8];
	ld.param.u32 	%r238, [_ZN3cub18CUB_300001_SM_10006detail4scan16DeviceScanKernelINS2_10policy_hubIiiijN4cuda3std3__44plusIvEEE10Policy1000EN6thrust24THRUST_300001_SM_1000_NS10device_ptrIiEESF_NS0_13ScanTileStateIiLb1EEES9_NS1_10InputValueIiPiEEjiLb0EiEEvT0_T1_T2_iT3_T4_T5__param_6];
	setp.eq.s16 	%p1, %rs2, 0;
	@%p1 bra 	$L__BB4_2;
	cvta.to.global.u64 	%rd17, %rd1;
	ld.global.u32 	%r997, [%rd17];
	bra.uni 	$L__BB4_3;
$L__BB4_2:
	cvt.u32.u64 	%r997, %rd1;
$L__BB4_3:
	ld.param.u32 	%r995, [_ZN3cub18CUB_300001_SM_10006detail4scan16DeviceScanKernelINS2_10policy_hubIiiijN4cuda3std3__44plusIvEEE10Policy1000EN6thrust24THRUST_300001_SM_1000_NS10device_ptrIiEESF_NS0_13ScanTileStateIiLb1EEES9_NS1_10InputValueIiPiEEjiLb0EiEEvT0_T1_T2_iT3_T4_T5__param_3];
	cvta.to.global.u64 	%rd3, %rd14;
	cvta.to.global.u64 	%rd4, %rd15;
	mov.u32 	%r241, %ctaid.x;
	add.s32 	%r998, %r995, %r241;
	mul.lo.s32 	%r5, %r998, 8448;
	sub.s32 	%r6, %r238, %r5;
	setp.lt.u32 	%p2, %r6, 8449;
	@%p2 bra 	$L__BB4_29;
	cvt.u64.u32 	%rd40, %r5;
	mov.u32 	%r7, %tid.x;
	and.b32  	%r640, %r7, 31;
	and.b32  	%r641, %r7, 992;
	mul.lo.s32 	%r642, %r641, 22;
	or.b32  	%r643, %r642, %r640;
	cvt.u64.u32 	%rd41, %r643;
	add.s64 	%rd5, %rd41, %rd40;
	shl.b64 	%rd42, %rd5, 2;
	add.s64 	%rd43, %rd3, %rd42;
	ld.global.u32 	%r644, [%rd43];
	ld.global.u32 	%r645, [%rd43+128];
	ld.global.u32 	%r646, [%rd43+256];
	ld.global.u32 	%r647, [%rd43+384];
	ld.global.u32 	%r648, [%rd43+512];
	ld.global.u32 	%r649, [%rd43+640];
	ld.global.u32 	%r650, [%rd43+768];
	ld.global.u32 	%r651, [%rd43+896];
	ld.global.u32 	%r652, [%rd43+1024];
	ld.global.u32 	%r653, [%rd43+1152];
	ld.global.u32 	%r654, [%rd43+1280];
	ld.global.u32 	%r655, [%rd43+1408];
	ld.global.u32 	%r656, [%rd43+1536];
	ld.global.u32 	%r657, [%rd43+1664];
	ld.global.u32 	%r658, [%rd43+1792];
	ld.global.u32 	%r659, [%rd43+1920];
	ld.global.u32 	%r660, [%rd43+2048];
	ld.global.u32 	%r661, [%rd43+2176];
	ld.global.u32 	%r662, [%rd43+2304];
	ld.global.u32 	%r663, [%rd43+2432];
	ld.global.u32 	%r664, [%rd43+2560];
	ld.global.u32 	%r665, [%rd43+2688];
	// begin inline asm
	mov.u32 %r639, %laneid;
	// end inline asm
	shr.u32 	%r9, %r7, 5;
	mad.lo.s32 	%r666, %r9, 704, %r639;
	shl.b32 	%r667, %r666, 2;
	mov.u32 	%r668, _ZZN3cub18CUB_300001_SM_10006detail4scan16DeviceScanKernelINS2_10policy_hubIiiijN4cuda3std3__44plusIvEEE10Policy1000EN6thrust24THRUST_300001_SM_1000_NS10device_ptrIiEESF_NS0_13ScanTileStateIiLb1EEES9_NS1_10InputValueIiPiEEjiLb0EiEEvT0_T1_T2_iT3_T4_T5_E12temp_storage;
	add.s32 	%r10, %r668, %r667;
	st.shared.u32 	[%r10], %r644;
	st.shared.u32 	[%r10+128], %r645;
	st.shared.u32 	[%r10+256], %r646;
	st.shared.u32 	[%r10+384], %r647;
	st.shared.u32 	[%r10+512], %r648;
	st.shared.u32 	[%r10+640], %r649;
	st.shared.u32 	[%r10+768], %r650;
	st.shared.u32 	[%r10+896], %r651;
	st.shared.u32 	[%r10+1024], %r652;
	st.shared.u32 	[%r10+1152], %r653;
	st.shared.u32 	[%r10+1280], %r654;
	st.shared.u32 	[%r10+1408], %r655;
	st.shared.u32 	[%r10+1536], %r656;
	st.shared.u32 	[%r10+1664], %r657;
	st.shared.u32 	[%r10+1792], %r658;
	st.shared.u32 	[%r10+1920], %r659;
	st.shared.u32 	[%r10+2048], %r660;
	st.shared.u32 	[%r10+2176], %r661;
	st.shared.u32 	[%r10+2304], %r662;
	st.shared.u32 	[%r10+2432], %r663;
	st.shared.u32 	[%r10+2560], %r664;
	st.shared.u32 	[%r10+2688], %r665;
	bar.warp.sync 	-1;
	mad.lo.s32 	%r11, %r639, 84, %r10;
	ld.shared.v2.u32 	{%r12, %r13}, [%r11];
	ld.shared.v2.u32 	{%r14, %r15}, [%r11+8];
	ld.shared.v2.u32 	{%r16, %r17}, [%r11+16];
	ld.shared.v2.u32 	{%r18, %r19}, [%r11+24];
	ld.shared.v2.u32 	{%r20, %r21}, [%r11+32];
	ld.shared.v2.u32 	{%r22, %r23}, [%r11+40];
	ld.shared.v2.u32 	{%r24, %r25}, [%r11+48];
	ld.shared.v2.u32 	{%r26, %r27}, [%r11+56];
	ld.shared.v2.u32 	{%r28, %r29}, [%r11+64];
	ld.shared.v2.u32 	{%r30, %r31}, [%r11+72];
	ld.shared.v2.u32 	{%r32, %r33}, [%r11+80];
	bar.sync 	0;
	setp.ne.s32 	%p104, %r998, 0;
	@%p104 bra 	$L__BB4_9;
	add.s32 	%r890, %r13, %r12;
	add.s32 	%r891, %r14, %r890;
	add.s32 	%r892, %r15, %r891;
	add.s32 	%r893, %r16, %r892;
	add.s32 	%r894, %r17, %r893;
	add.s32 	%r895, %r18, %r894;
	add.s32 	%r896, %r19, %r895;
	add.s32 	%r897, %r20, %r896;
	add.s32 	%r898, %r21, %r897;
	add.s32 	%r899, %r22, %r898;
	add.s32 	%r900, %r23, %r899;
	add.s32 	%r901, %r24, %r900;
	add.s32 	%r902, %r25, %r901;
	add.s32 	%r903, %r26, %r902;
	add.s32 	%r904, %r27, %r903;
	add.s32 	%r905, %r28, %r904;
	add.s32 	%r906, %r29, %r905;
	add.s32 	%r907, %r30, %r906;
	add.s32 	%r908, %r31, %r907;
	add.s32 	%r909, %r32, %r908;
	add.s32 	%r864, %r33, %r909;
	mov.b32 	%r862, 1;
	mov.b32 	%r887, 0;
	mov.b32 	%r889, -1;
	// begin inline asm
	{  .reg .s32 r0;  .reg .pred p;  shfl.sync.up.b32 r0|p, %r864, %r862, %r887, %r889;  @p add.s32 r0, r0, %r864;  mov.s32 %r860, r0;}
	// end inline asm
	mov.b32 	%r868, 2;
	// begin inline asm
	{  .reg .s32 r0;  .reg .pred p;  shfl.sync.up.b32 r0|p, %r860, %r868, %r887, %r889;  @p add.s32 r0, r0, %r860;  mov.s32 %r866, r0;}
	// end inline asm
	mov.b32 	%r874, 4;
	// begin inline asm
	{  .reg .s32 r0;  .reg .pred p;  shfl.sync.up.b32 r0|p, %r866, %r874, %r887, %r889;  @p add.s32 r0, r0, %r866;  mov.s32 %r872, r0;}
	// end inline asm
	mov.b32 	%r880, 8;
	// begin inline asm
	{  .reg .s32 r0;  .reg .pred p;  shfl.sync.up.b32 r0|p, %r872, %r880, %r887, %r889;  @p add.s32 r0, r0, %r872;  mov.s32 %r878, r0;}
	// end inline asm
	mov.b32 	%r886, 16;
	// begin inline asm
	{  .reg .s32 r0;  .reg .pred p;  shfl.sync.up.b32 r0|p, %r878, %r886, %r887, %r889;  @p add.s32 r0, r0, %r878;  mov.s32 %r884, r0;}
	// end inline asm
	setp.ne.s32 	%p146, %r639, 31;
	@%p146 bra 	$L__BB4_7;
	shl.b32 	%r910, %r9, 2;
	add.s32 	%r912, %r668, %r910;
	st.shared.u32 	[%r912+16], %r884;
$L__BB4_7:
	bar.sync 	0;
	ld.shared.v4.u32 	{%r913, %r914, %r915, %r916}, [_ZZN3cub18CUB_300001_SM_10006detail4scan16DeviceScanKernelINS2_10policy_hubIiiijN4cuda3std3__44plusIvEEE10Policy1000EN6thrust24THRUST_300001_SM_1000_NS10device_ptrIiEESF_NS0_13ScanTileStateIiLb1EEES9_NS1_10InputValueIiPiEEjiLb0EiEEvT0_T1_T2_iT3_T4_T5_E12temp_storage+16];
	add.s32 	%r917, %r914, %r913;
	setp.eq.s32 	%p147, %r9, 2;
	selp.b32 	%r918, %r917, %r913, %p147;
	add.s32 	%r919, %r917, %r915;
	setp.eq.s32 	%p148, %r9, 3;
	selp.b32 	%r920, %r919, %r918, %p148;
	add.s32 	%r921, %r919, %r916;
	setp.eq.s32 	%p149, %r9, 4;
	selp.b32 	%r922, %r921, %r920, %p149;
	ld.shared.v4.u32 	{%r923, %r924, %r925, %r926}, [_ZZN3cub18CUB_300001_SM_10006detail4scan16DeviceScanKernelINS2_10policy_hubIiiijN4cuda3std3__44plusIvEEE10Policy1000EN6thrust24THRUST_300001_SM_1000_NS10device_ptrIiEESF_NS0_13ScanTileStateIiLb1EEES9_NS1_10InputValueIiPiEEjiLb0EiEEvT0_T1_T2_iT3_T4_T5_E12temp_storage+32];
	add.s32 	%r927, %r921, %r923;
	setp.eq.s32 	%p150, %r9, 5;
	selp.b32 	%r928, %r927, %r922, %p150;
	add.s32 	%r929, %r927, %r924;
	setp.eq.s32 	%p151, %r9, 6;
	selp.b32 	%r930, %r929, %r928, %p151;
	add.s32 	%r931, %r929, %r925;
	setp.eq.s32 	%p152, %r9, 7;
	selp.b32 	%r932, %r931, %r930, %p152;
	add.s32 	%r933, %r931, %r926;
	setp.eq.s32 	%p153, %r9, 8;
	selp.b32 	%r934, %r933, %r932, %p153;
	ld.shared.v4.u32 	{%r935, %r936, %r937, %r938}, [_ZZN3cub18CUB_300001_SM_10006detail4scan16DeviceScanKernelINS2_10policy_hubIiiijN4cuda3std3__44plusIvEEE10Policy1000EN6thrust24THRUST_300001_SM_1000_NS10device_ptrIiEESF_NS0_13ScanTileStateIiLb1EEES9_NS1_10InputValueIiPiEEjiLb0EiEEvT0_T1_T2_iT3_T4_T5_E12temp_storage+48];
	add.s32 	%r939, %r933, %r935;
	setp.eq.s32 	%p154, %r9, 9;
	selp.b32 	%r940, %r939, %r934, %p154;
	add.s32 	%r941, %r939, %r936;
	setp.eq.s32 	%p155, %r9, 10;
	selp.b32 	%r942, %r941, %r940, %p155;
	add.s32 	%r943, %r941, %r937;
	setp.eq.s32 	%p156, %r9, 11;
	selp.b32 	%r944, %r943, %r942, %p156;
	setp.lt.u32 	%p157, %r7, 32;
	selp.b32 	%r945, 0, %r944, %p157;
	setp.eq.s32 	%p158, %r639, 0;
	sub.s32 	%r946, %r884, %r864;
	selp.b32 	%r947, 0, %r946, %p158;
	add.s32 	%r948, %r947, %r997;
	add.s32 	%r1012, %r948, %r945;
	add.s32 	%r949, %r938, %r997;
	add.s32 	%r37, %r949, %r943;
	setp.ne.s32 	%p159, %r7, 0;
	@%p159 bra 	$L__BB4_28;
	add.s64 	%rd55, %rd16, 256;
	mov.b32 	%r950, 101;
	// begin inline asm
	st.relaxed.gpu.v2.u32 [%rd55], {%r950, %r37};
	// end inline asm
	bra.uni 	$L__BB4_28;
$L__BB4_9:
	add.s32 	%r699, %r13, %r12;
	add.s32 	%r700, %r14, %r699;
	add.s32 	%r701, %r15, %r700;
	add.s32 	%r702, %r16, %r701;
	add.s32 	%r703, %r17, %r702;
	add.s32 	%r704, %r18, %r703;
	add.s32 	%r705, %r19, %r704;
	add.s32 	%r706, %r20, %r705;
	add.s32 	%r707, %r21, %r706;
	add.s32 	%r708, %r22, %r707;
	add.s32 	%r709, %r23, %r708;
	add.s32 	%r710, %r24, %r709;
	add.s32 	%r711, %r25, %r710;
	add.s32 	%r712, %r26, %r711;
	add.s32 	%r713, %r27, %r712;
	add.s32 	%r714, %r28, %r713;
	add.s32 	%r715, %r29, %r714;
	add.s32 	%r716, %r30, %r715;
	add.s32 	%r717, %r31, %r716;
	add.s32 	%r718, %r32, %r717;
	add.s32 	%r673, %r33, %r718;
	mov.b32 	%r671, 1;
	mov.b32 	%r696, 0;
	mov.b32 	%r698, -1;
	// begin inline asm
	{  .reg .s32 r0;  .reg .pred p;  shfl.sync.up.b32 r0|p, %r673, %r671, %r696, %r698;  @p add.s32 r0, r0, %r673;  mov.s32 %r669, r0;}
	// end inline asm
	mov.b32 	%r677, 2;
	// begin inline asm
	{  .reg .s32 r0;  .reg .pred p;  shfl.sync.up.b32 r0|p, %r669, %r677, %r696, %r698;  @p add.s32 r0, r0, %r669;  mov.s32 %r675, r0;}
	// end inline asm
	mov.b32 	%r683, 4;
	// begin inline asm
	{  .reg .s32 r0;  .reg .pred p;  shfl.sync.up.b32 r0|p, %r675, %r683, %r696, %r698;  @p add.s32 r0, r0, %r675;  mov.s32 %r681, r0;}
	// end inline asm
	mov.b32 	%r689, 8;
	// begin inline asm
	{  .reg .s32 r0;  .reg .pred p;  shfl.sync.up.b32 r0|p, %r681, %r689, %r696, %r698;  @p add.s32 r0, r0, %r681;  mov.s32 %r687, r0;}
	// end inline asm
	mov.b32 	%r695, 16;
	// begin inline asm
	{  .reg .s32 r0;  .reg .pred p;  shfl.sync.up.b32 r0|p, %r687, %r695, %r696, %r698;  @p add.s32 r0, r0, %r687;  mov.s32 %r693, r0;}
	// end inline asm
	setp.ne.s32 	%p105, %r639, 31;
	@%p105 bra 	$L__BB4_11;
	shl.b32 	%r719, %r9, 2;
	add.s32 	%r721, %r668, %r719;
	st.shared.u32 	[%r721+16], %r693;
$L__BB4_11:
	sub.s32 	%r722, %r693, %r673;
	bar.sync 	0;
	ld.shared.v4.u32 	{%r723, %r724, %r725, %r726}, [_ZZN3cub18CUB_300001_SM_10006detail4scan16DeviceScanKernelINS2_10policy_hubIiiijN4cuda3std3__44plusIvEEE10Policy1000EN6thrust24THRUST_300001_SM_1000_NS10device_ptrIiEESF_NS0_13ScanTileStateIiLb1EEES9_NS1_10InputValueIiPiEEjiLb0EiEEvT0_T1_T2_iT3_T4_T5_E12temp_storage+16];
	add.s32 	%r727, %r724, %r723;
	setp.eq.s32 	%p106, %r9, 2;
	selp.b32 	%r728, %r727, %r723, %p106;
	add.s32 	%r729, %r727, %r725;
	setp.eq.s32 	%p107, %r9, 3;
	selp.b32 	%r730, %r729, %r728, %p107;
	add.s32 	%r731, %r729, %r726;
	setp.eq.s32 	%p108, %r9, 4;
	selp.b32 	%r732, %r731, %r730, %p108;
	ld.shared.v4.u32 	{%r733, %r734, %r735, %r736}, [_ZZN3cub18CUB_300001_SM_10006detail4scan16DeviceScanKernelINS2_10policy_hubIiiijN4cuda3std3__44plusIvEEE10Policy1000EN6thrust24THRUST_300001_SM_1000_NS10device_ptrIiEESF_NS0_13ScanTileStateIiLb1EEES9_NS1_10InputValueIiPiEEjiLb0EiEEvT0_T1_T2_iT3_T4_T5_E12temp_storage+32];
	add.s32 	%r737, %r731, %r733;
	setp.eq.s32 	%p109, %r9, 5;
	selp.b32 	%r738, %r737, %r732, %p109;
	add.s32 	%r739, %r737, %r734;
	setp.eq.s32 	%p110, %r9, 6;
	selp.b32 	%r740, %r739, %r738, %p110;
	add.s32 	%r741, %r739, %r735;
	setp.eq.s32 	%p111, %r9, 7;
	selp.b32 	%r742, %r741, %r740, %p111;
	add.s32 	%r743, %r741, %r736;
	setp.eq.s32 	%p112, %r9, 8;
	selp.b32 	%r744, %r743, %r742, %p112;
	ld.shared.v4.u32 	{%r745, %r746, %r747, %r748}, [_ZZN3cub18CUB_300001_SM_10006detail4scan16DeviceScanKernelINS2_10policy_hubIiiijN4cuda3std3__44plusIvEEE10Policy1000EN6thrust24THRUST_300001_SM_1000_NS10device_ptrIiEESF_NS0_13ScanTileStateIiLb1EEES9_NS1_10InputValueIiPiEEjiLb0EiEEvT0_T1_T2_iT3_T4_T5_E12temp_storage+48];
	add.s32 	%r749, %r743, %r745;
	setp.eq.s32 	%p113, %r9, 9;
	selp.b32 	%r750, %r749, %r744, %p113;
	add.s32 	%r751, %r749, %r746;
	setp.eq.s32 	%p114, %r9, 10;
	selp.b32 	%r752, %r751, %r750, %p114;
	add.s32 	%r753, %r751, %r747;
	setp.eq.s32 	%p115, %r9, 11;
	selp.b32 	%r754, %r753, %r752, %p115;
	add.s32 	%r40, %r753, %r748;
	setp.gt.u32 	%p116, %r7, 31;
	setp.lt.u32 	%p117, %r7, 32;
	setp.eq.s32 	%p118, %r639, 0;
	selp.b32 	%r755, 0, %r722, %p118;
	add.s32 	%r1011, %r754, %r755;
	selp.b32 	%r42, %r722, %r1011, %p117;
	@%p116 bra 	$L__BB4_27;
	setp.ne.s32 	%p119, %r7, 0;
	mul.wide.s32 	%rd44, %r998, 8;
	add.s64 	%rd6, %rd16, %rd44;
	@%p119 bra 	$L__BB4_14;
	st.shared.u32 	[_ZZN3cub18CUB_300001_SM_10006detail4scan16DeviceScanKernelINS2_10policy_hubIiiijN4cuda3std3__44plusIvEEE10Policy1000EN6thrust24THRUST_300001_SM_1000_NS10device_ptrIiEESF_NS0_13ScanTileStateIiLb1EEES9_NS1_10InputValueIiPiEEjiLb0EiEEvT0_T1_T2_iT3_T4_T5_E12temp_storage+12], %r40;
	add.s64 	%rd45, %rd6, 256;
	mov.b32 	%r756, 100;
	// begin inline asm
	st.relaxed.gpu.v2.u32 [%rd45], {%r756, %r40};
	// end inline asm
$L__BB4_14:
	not.b32 	%r762, %r7;
	add.s32 	%r1006, %r998, %r762;
	mov.b32 	%r758, 830;
	// begin inline asm
	nanosleep.u32 %r758;
	// end inline asm
	mul.wide.s32 	%rd47, %r1006, 8;
	add.s64 	%rd48, %rd16, %rd47;
	add.s64 	%rd46, %rd48, 256;
	// begin inline asm
	ld.relaxed.gpu.v2.u32 {%r1008, %r1000}, [%rd46];
	// end inline asm
	mov.b32 	%r1001, 952;
$L__BB4_15:
	setp.eq.s32 	%p120, %r1008, 99;
	mov.b32 	%r763, -1;
	vote.sync.any.pred 	%p121, %p120, %r763;
	not.pred 	%p122, %p121;
	@%p122 bra 	$L__BB4_17;
	mul.lo.s32 	%r858, %r998, 16807;
	and.b32  	%r998, %r858, 2147483647;
	add.s32 	%r859, %r1001, 1;
	rem.u32 	%r855, %r998, %r859;
	// begin inline asm
	nanosleep.u32 %r855;
	// end inline asm
	shr.u32 	%r1001, %r1001, 1;
	// begin inline asm
	ld.relaxed.gpu.v2.u32 {%r1008, %r1000}, [%rd46];
	// end inline asm
	bra.uni 	$L__BB4_15;
$L__BB4_17:
	setp.eq.s32 	%p123, %r1008, 101;
	mov.b32 	%r790, -1;
	vote.sync.ballot.b32 	%r792, %p123, %r790;
	// begin inline asm
	mov.u32 %r765, %lanemask_ge;
	// end inline asm
	and.b32  	%r793, %r792, %r765;
	or.b32  	%r794, %r793, -2147483648;
	add.s32 	%r795, %r794, -1;
	not.b32 	%r796, %r794;
	and.b32  	%r797, %r796, %r795;
	popc.b32 	%r769, %r797;
	mov.b32 	%r768, 1;
	// begin inline asm
	shfl.sync.down.b32 %r766, %r1000, %r768, %r769, %r790;
	// end inline asm
	setp.lt.s32 	%p125, %r639, %r769;
	selp.b32 	%r798, %r766, 0, %p125;
	add.s32 	%r772, %r798, %r1000;
	mov.b32 	%r773, 2;
	// begin inline asm
	shfl.sync.down.b32 %r771, %r772, %r773, %r769, %r790;
	// end inline asm
	add.s32 	%r57, %r639, 2;
	setp.gt.s32 	%p126, %r57, %r769;
	selp.b32 	%r799, 0, %r771, %p126;
	add.s32 	%r777, %r772, %r799;
	mov.b32 	%r778, 4;
	// begin inline asm
	shfl.sync.down.b32 %r776, %r777, %r778, %r769, %r790;
	// end inline asm
	add.s32 	%r58, %r639, 4;
	setp.gt.s32 	%p127, %r58, %r769;
	selp.b32 	%r800, 0, %r776, %p127;
	add.s32 	%r782, %r777, %r800;
	mov.b32 	%r783, 8;
	// begin inline asm
	shfl.sync.down.b32 %r781, %r782, %r783, %r769, %r790;
	// end inline asm
	add.s32 	%r59, %r639, 8;
	setp.gt.s32 	%p128, %r59, %r769;
	selp.b32 	%r801, 0, %r781, %p128;
	add.s32 	%r787, %r782, %r801;
	mov.b32 	%r788, 16;
	// begin inline asm
	shfl.sync.down.b32 %r786, %r787, %r788, %r769, %r790;
	// end inline asm
	add.s32 	%r60, %r639, 16;
	setp.gt.s32 	%p129, %r60, %r769;
	selp.b32 	%r802, 0, %r786, %p129;
	add.s32 	%r1005, %r787, %r802;
	add.s64 	%rd8, %rd16, 256;
	mov.b32 	%r1002, 952;
$L__BB4_18:
	setp.ne.s32 	%p130, %r1008, 101;
	mov.b32 	%r803, -1;
	vote.sync.all.pred 	%p131, %p130, %r803;
	not.pred 	%p132, %p131;
	@%p132 bra 	$L__BB4_23;
	shr.u32 	%r1002, %r1002, 1;
	mul.wide.s32 	%rd51, %r1006, 8;
	add.s64 	%rd52, %rd8, %rd51;
	add.s64 	%rd50, %rd52, -256;
	// begin inline asm
	ld.relaxed.gpu.v2.u32 {%r1008, %r1009}, [%rd50];
	// end inline asm
	mov.u32 	%r1010, %r1002;
$L__BB4_20:
	setp.eq.s32 	%p136, %r1008, 99;
	mov.b32 	%r811, -1;
	vote.sync.any.pred 	%p137, %p136, %r811;
	not.pred 	%p138, %p137;
	@%p138 bra 	$L__BB4_22;
	mul.lo.s32 	%r853, %r998, 16807;
	and.b32  	%r998, %r853, 2147483647;
	add.s32 	%r854, %r1010, 1;
	rem.u32 	%r850, %r998, %r854;
	// begin inline asm
	nanosleep.u32 %r850;
	// end inline asm
	shr.u32 	%r1010, %r1010, 1;
	// begin inline asm
	ld.relaxed.gpu.v2.u32 {%r1008, %r1009}, [%rd50];
	// end inline asm
	bra.uni 	$L__BB4_20;
$L__BB4_22:
	setp.eq.s32 	%p139, %r1008, 101;
	mov.b32 	%r837, -1;
	vote.sync.ballot.b32 	%r838, %p139, %r837;
	and.b32  	%r839, %r838, %r765;
	or.b32  	%r840, %r839, -2147483648;
	add.s32 	%r841, %r840, -1;
	not.b32 	%r842, %r840;
	and.b32  	%r843, %r842, %r841;
	popc.b32 	%r816, %r843;
	mov.b32 	%r815, 1;
	// begin inline asm
	shfl.sync.down.b32 %r813, %r1009, %r815, %r816, %r837;
	// end inline asm
	setp.lt.s32 	%p141, %r639, %r816;
	selp.b32 	%r844, %r813, 0, %p141;
	add.s32 	%r819, %r844, %r1009;
	mov.b32 	%r820, 2;
	// begin inline asm
	shfl.sync.down.b32 %r818, %r819, %r820, %r816, %r837;
	// end inline asm
	setp.gt.s32 	%p142, %r57, %r816;
	selp.b32 	%r845, 0, %r818, %p142;
	add.s32 	%r824, %r819, %r845;
	mov.b32 	%r825, 4;
	// begin inline asm
	shfl.sync.down.b32 %r823, %r824, %r825, %r816, %r837;
	// end inline asm
	setp.gt.s32 	%p143, %r58, %r816;
	selp.b32 	%r846, 0, %r823, %p143;
	add.s32 	%r829, %r824, %r846;
	mov.b32 	%r830, 8;
	// begin inline asm
	shfl.sync.down.b32 %r828, %r829, %r830, %r816, %r837;
	// end inline asm
	setp.gt.s32 	%p144, %r59, %r816;
	selp.b32 	%r847, 0, %r828, %p144;
	add.s32 	%r834, %r829, %r847;
	mov.b32 	%r835, 16;
	// begin inline asm
	shfl.sync.down.b32 %r833, %r834, %r835, %r816, %r837;
	// end inline asm
	setp.gt.s32 	%p145, %r60, %r816;
	selp.b32 	%r848, 0, %r833, %p145;
	add.s32 	%r849, %r848, %r1005;
	add.s32 	%r1005, %r849, %r834;
	add.s32 	%r1006, %r1006, -32;
	bra.uni 	$L__BB4_18;
$L__BB4_23:
	@%p119 bra 	$L__BB4_25;
	add.s32 	%r806, %r1005, %r40;
	add.s64 	%rd49, %rd6, 256;
	mov.b32 	%r805, 101;
	// begin inline asm
	st.relaxed.gpu.v2.u32 [%rd49], {%r805, %r806};
	// end inline asm
	st.shared.u32 	[_ZZN3cub18CUB_300001_SM_10006detail4scan16DeviceScanKernelINS2_10policy_hubIiiijN4cuda3std3__44plusIvEEE10Policy1000EN6thrust24THRUST_300001_SM_1000_NS10device_ptrIiEESF_NS0_13ScanTileStateIiLb1EEES9_NS1_10InputValueIiPiEEjiLb0EiEEvT0_T1_T2_iT3_T4_T5_E12temp_storage+4], %r1005;
	st.shared.u32 	[_ZZN3cub18CUB_300001_SM_10006detail4scan16DeviceScanKernelINS2_10policy_hubIiiijN4cuda3std3__44plusIvEEE10Policy1000EN6thrust24THRUST_300001_SM_1000_NS10device_ptrIiEESF_NS0_13ScanTileStateIiLb1EEES9_NS1_10InputValueIiPiEEjiLb0EiEEvT0_T1_T2_iT3_T4_T5_E12temp_storage+8], %r806;
$L__BB4_25:
	setp.ne.s32 	%p134, %r639, 0;
	mov.u32 	%r1011, %r42;
	@%p134 bra 	$L__BB4_27;
	st.shared.u32 	[_ZZN3cub18CUB_300001_SM_10006detail4scan16DeviceScanKernelINS2_10policy_hubIiiijN4cuda3std3__44plusIvEEE10Policy1000EN6thrust24THRUST_300001_SM_1000_NS10device_ptrIiEESF_NS0_13ScanTileStateIiLb1EEES9_NS1_10InputValueIiPiEEjiLb0EiEEvT0_T1_T2_iT3_T4_T5_E12temp_storage+76], %r1005;
	mov.u32 	%r1011, %r1005;
$L__BB4_27:
	bar.sync 	0;
	setp.eq.s32 	%p135, %r7, 0;
	ld.shared.u32 	%r807, [_ZZN3cub18CUB_300001_SM_10006detail4scan16DeviceScanKernelINS2_10policy_hubIiiijN4cuda3std3__44plusIvEEE10Policy1000EN6thrust24THRUST_300001_SM_1000_NS10device_ptrIiEESF_NS0_13ScanTileStateIiLb1EEES9_NS1_10InputValueIiPiEEjiLb0EiEEvT0_T1_T2_iT3_T4_T5_E12temp_storage+76];
	selp.b32 	%r808, 0, %r807, %p135;
	add.s32 	%r1012, %r808, %r1011;
$L__BB4_28:
	add.s32 	%r952, %r1012, %r12;
	add.s32 	%r953, %r13, %r952;
	add.s32 	%r954, %r14, %r953;
	add.s32 	%r955, %r15, %r954;
	add.s32 	%r956, %r16, %r955;
	add.s32 	%r957, %r17, %r956;
	add.s32 	%r958, %r18, %r957;
	add.s32 	%r959, %r19, %r958;
	add.s32 	%r960, %r20, %r959;
	add.s32 	%r961, %r21, %r960;
	add.s32 	%r962, %r22, %r961;
	add.s32 	%r963, %r23, %r962;
	add.s32 	%r964, %r24, %r963;
	add.s32 	%r965, %r25, %r964;
	add.s32 	%r966, %r26, %r965;
	add.s32 	%r967, %r27, %r966;
	add.s32 	%r968, %r28, %r967;
	add.s32 	%r969, %r29, %r968;
	add.s32 	%r970, %r30, %r969;
	add.s32 	%r971, %r31, %r970;
	add.s32 	%r972, %r32, %r971;
	bar.sync 	0;
	st.shared.v2.u32 	[%r11], {%r1012, %r952};
	st.shared.v2.u32 	[%r11+8], {%r953, %r954};
	st.shared.v2.u32 	[%r11+16], {%r955, %r956};
	st.shared.v2.u32 	[%r11+24], {%r957, %r958};
	st.shared.v2.u32 	[%r11+32], {%r959, %r960};
	st.shared.v2.u32 	[%r11+40], {%r961, %r962};
	st.shared.v2.u32 	[%r11+48], {%r963, %r964};
	st.shared.v2.u32 	[%r11+56], {%r965, %r966};
	st.shared.v2.u32 	[%r11+64], {%r967, %r968};
	st.shared.v2.u32 	[%r11+72], {%r969, %r970};
	st.shared.v2.u32 	[%r11+80], {%r971, %r972};
	bar.warp.sync 	-1;
	ld.shared.u32 	%r973, [%r10];
	ld.shared.u32 	%r974, [%r10+128];
	ld.shared.u32 	%r975, [%r10+256];
	ld.shared.u32 	%r976, [%r10+384];
	ld.shared.u32 	%r977, [%r10+512];
	ld.shared.u32 	%r978, [%r10+640];
	ld.shared.u32 	%r979, [%r10+768];
	ld.shared.u32 	%r980, [%r10+896];
	ld.shared.u32 	%r981, [%r10+1024];
	ld.shared.u32 	%r982, [%r10+1152];
	ld.shared.u32 	%r983, [%r10+1280];
	ld.shared.u32 	%r984, [%r10+1408];
	ld.shared.u32 	%r985, [%r10+1536];
	ld.shared.u32 	%r986, [%r10+1664];
	ld.shared.u32 	%r987, [%r10+1792];
	ld.shared.u32 	%r988, [%r10+1920];
	ld.shared.u32 	%r989, [%r10+2048];
	ld.shared.u32 	%r990, [%r10+2176];
	ld.shared.u32 	%r991, [%r10+2304];
	ld.shared.u32 	%r992, [%r10+2432];
	ld.shared.u32 	%r993, [%r10+2560];
	ld.shared.u32 	%r994, [%r10+2688];
	add.s64 	%rd57, %rd4, %rd42;
	st.global.u32 	[%rd57], %r973;
	st.global.u32 	[%rd57+128], %r974;
	st.global.u32 	[%rd57+256], %r975;
	st.global.u32 	[%rd57+384], %r976;
	st.global.u32 	[%rd57+512], %r977;
	st.global.u32 	[%rd57+640], %r978;
	st.global.u32 	[%rd57+768], %r979;
	st.global.u32 	[%rd57+896], %r980;
	st.global.u32 	[%rd57+1024], %r981;
	st.global.u32 	[%rd57+1152], %r982;
	st.global.u32 	[%rd57+1280], %r983;
	st.global.u32 	[%rd57+1408], %r984;
	st.global.u32 	[%rd57+1536], %r985;
	st.global.u32 	[%rd57+1664], %r986;
	st.global.u32 	[%rd57+1792], %r987;
	st.global.u32 	[%rd57+1920], %r988;
	st.global.u32 	[%rd57+2048], %r989;
	st.global.u32 	[%rd57+2176], %r990;
	st.global.u32 	[%rd57+2304], %r991;
	st.global.u32 	[%rd57+2432], %r992;
	st.global.u32 	[%rd57+2560], %r993;
	st.global.u32 	[%rd57+2688], %r994;
	bra.uni 	$L__BB4_143;
$L__BB4_29:
	setp.eq.s32 	%p3, %r6, 0;
	@%p3 bra 	$L__BB4_143;
	mul.wide.u32 	%rd18, %r5, 4;
	add.s64 	%rd19, %rd3, %rd18;
	mov.u32 	%r85, %tid.x;
	ld.global.u32 	%r1034, [%rd19];
	and.b32  	%r242, %r85, 31;
	and.b32  	%r243, %r85, 992;
	mul.lo.s32 	%r244, %r243, 22;
	or.b32  	%r87, %r244, %r242;
	setp.ge.u32 	%p4, %r87, %r6;
	shl.b32 	%r245, %r87, 2;
	cvt.u64.u32 	%rd20, %r245;
	add.s64 	%rd10, %rd19, %rd20;
	mov.u32 	%r1013, %r1034;
	@%p4 bra 	$L__BB4_32;
	ld.global.u32 	%r1013, [%rd10];
$L__BB4_32:
	add.s32 	%r90, %r87, 32;
	setp.ge.u32 	%p5, %r90, %r6;
	mov.u32 	%r1014, %r1034;
	@%p5 bra 	$L__BB4_34;
	ld.global.u32 	%r1014, [%rd10+128];
$L__BB4_34:
	add.s32 	%r93, %r87, 64;
	setp.ge.u32 	%p6, %r93, %r6;
	mov.u32 	%r1015, %r1034;
	@%p6 bra 	$L__BB4_36;
	ld.global.u32 	%r1015, [%rd10+256];
$L__BB4_36:
	add.s32 	%r96, %r87, 96;
	setp.ge.u32 	%p7, %r96, %r6;
	mov.u32 	%r1016, %r1034;
	@%p7 bra 	$L__BB4_38;
	ld.global.u32 	%r1016, [%rd10+384];
$L__BB4_38:
	add.s32 	%r246, %r87, 128;
	setp.ge.u32 	%p8, %r246, %r6;
	mov.u32 	%r1017, %r1034;
	@%p8 bra 	$L__BB4_40;
	ld.global.u32 	%r1017, [%rd10+512];
$L__BB4_40:
	add.s32 	%r247, %r87, 160;
	setp.ge.u32 	%p9, %r247, %r6;
	mov.u32 	%r1018, %r1034;
	@%p9 bra 	$L__BB4_42;
	ld.global.u32 	%r1018, [%rd10+640];
$L__BB4_42:
	add.s32 	%r248, %r87, 192;
	setp.ge.u32 	%p10, %r248, %r6;
	mov.u32 	%r1019, %r1034;
	@%p10 bra 	$L__BB4_44;
	ld.global.u32 	%r1019, [%rd10+768];
$L__BB4_44:
	add.s32 	%r249, %r87, 224;
	setp.ge.u32 	%p11, %r249, %r6;
	mov.u32 	%r1020, %r1034;
	@%p11 bra 	$L__BB4_46;
	ld.global.u32 	%r1020, [%rd10+896];
$L__BB4_46:
	add.s32 	%r250, %r87, 256;
	setp.ge.u32 	%p12, %r250, %r6;
	mov.u32 	%r1021, %r1034;
	@%p12 bra 	$L__BB4_48;
	ld.global.u32 	%r1021, [%rd10+1024];
$L__BB4_48:
	add.s32 	%r251, %r87, 288;
	setp.ge.u32 	%p13, %r251, %r6;
	mov.u32 	%r1022, %r1034;
	@%p13 bra 	$L__BB4_50;
	ld.global.u32 	%r1022, [%rd10+1152];
$L__BB4_50:
	add.s32 	%r111, %r87, 320;
	setp.ge.u32 	%p14, %r111, %r6;
	mov.u32 	%r1023, %r1034;
	@%p14 bra 	$L__BB4_52;
	ld.global.u32 	%r1023, [%rd10+1280];
$L__BB4_52:
	add.s32 	%r114, %r87, 352;
	setp.ge.u32 	%p15, %r114, %r6;
	mov.u32 	%r1024, %r1034;
	@%p15 bra 	$L__BB4_54;
	ld.global.u32 	%r1024, [%rd10+1408];
$L__BB4_54:
	add.s32 	%r117, %r87, 384;
	setp.ge.u32 	%p16, %r117, %r6;
	mov.u32 	%r1025, %r1034;
	@%p16 bra 	$L__BB4_56;
	ld.global.u32 	%r1025, [%rd10+1536];
$L__BB4_56:
	add.s32 	%r120, %r87, 416;
	setp.ge.u32 	%p17, %r120, %r6;
	mov.u32 	%r1026, %r1034;
	@%p17 bra 	$L__BB4_58;
	ld.global.u32 	%r1026, [%rd10+1664];
$L__BB4_58:
	add.s32 	%r252, %r87, 448;
	setp.ge.u32 	%p18, %r252, %r6;
	mov.u32 	%r1027, %r1034;
	@%p18 bra 	$L__BB4_60;
	ld.global.u32 	%r1027, [%rd10+1792];
$L__BB4_60:
	add.s32 	%r253, %r87, 480;
	setp.ge.u32 	%p19, %r253, %r6;
	mov.u32 	%r1028, %r1034;
	@%p19 bra 	$L__BB4_62;
	ld.global.u32 	%r1028, [%rd10+1920];
$L__BB4_62:
	add.s32 	%r254, %r87, 512;
	setp.ge.u32 	%p20, %r254, %r6;
	mov.u32 	%r1029, %r1034;
	@%p20 bra 	$L__BB4_64;
	ld.global.u32 	%r1029, [%rd10+2048];
$L__BB4_64:
	add.s32 	%r129, %r87, 544;
	setp.ge.u32 	%p21, %r129, %r6;
	mov.u32 	%r1030, %r1034;
	@%p21 bra 	$L__BB4_66;
	ld.global.u32 	%r1030, [%rd10+2176];
$L__BB4_66:
	add.s32 	%r132, %r87, 576;
	setp.ge.u32 	%p22, %r132, %r6;
	mov.u32 	%r1031, %r1034;
	@%p22 bra 	$L__BB4_68;
	ld.global.u32 	%r1031, [%rd10+2304];
$L__BB4_68:
	add.s32 	%r255, %r87, 608;
	setp.ge.u32 	%p23, %r255, %r6;
	mov.u32 	%r1032, %r1034;
	@%p23 bra 	$L__BB4_70;
	ld.global.u32 	%r1032, [%rd10+2432];
$L__BB4_70:
	add.s32 	%r256, %r87, 640;
	setp.ge.u32 	%p24, %r256, %r6;
	mov.u32 	%r1033, %r1034;
	@%p24 bra 	$L__BB4_72;
	ld.global.u32 	%r1033, [%rd10+2560];
$L__BB4_72:
	add.s32 	%r139, %r87, 672;
	setp.ge.u32 	%p25, %r139, %r6;
	@%p25 bra 	$L__BB4_74;
	ld.global.u32 	%r1034, [%rd10+2688];
$L__BB4_74:
	// begin inline asm
	mov.u32 %r257, %laneid;
	// end inline asm
	shr.u32 	%r143, %r85, 5;
	mad.lo.s32 	%r258, %r143, 704, %r257;
	shl.b32 	%r259, %r258, 2;
	mov.u32 	%r260, _ZZN3cub18CUB_300001_SM_10006detail4scan16DeviceScanKernelINS2_10policy_hubIiiijN4cuda3std3__44plusIvEEE10Policy1000EN6thrust24THRUST_300001_SM_1000_NS10device_ptrIiEESF_NS0_13ScanTileStateIiLb1EEES9_NS1_10InputValueIiPiEEjiLb0EiEEvT0_T1_T2_iT3_T4_T5_E12temp_storage;
	add.s32 	%r144, %r260, %r259;
	st.shared.u32 	[%r144], %r1013;
	st.shared.u32 	[%r144+128], %r1014;
	st.shared.u32 	[%r144+256], %r1015;
	st.shared.u32 	[%r144+384], %r1016;
	st.shared.u32 	[%r144+512], %r1017;
	st.shared.u32 	[%r144+640], %r1018;
	st.shared.u32 	[%r144+768], %r1019;
	st.shared.u32 	[%r144+896], %r1020;
	st.shared.u32 	[%r144+1024], %r1021;
	st.shared.u32 	[%r144+1152], %r1022;
	st.shared.u32 	[%r144+1280], %r1023;
	st.shared.u32 	[%r144+1408], %r1024;
	st.shared.u32 	[%r144+1536], %r1025;
	st.shared.u32 	[%r144+1664], %r1026;
	st.shared.u32 	[%r144+1792], %r1027;
	st.shared.u32 	[%r144+1920], %r1028;
	st.shared.u32 	[%r144+2048], %r1029;
	st.shared.u32 	[%r144+2176], %r1030;
	st.shared.u32 	[%r144+2304], %r1031;
	st.shared.u32 	[%r144+2432], %r1032;
	st.shared.u32 	[%r144+2560], %r1033;
	st.shared.u32 	[%r144+2688], %r1034;
	bar.warp.sync 	-1;
	mad.lo.s32 	%r145, %r257, 84, %r144;
	ld.shared.v2.u32 	{%r146, %r147}, [%r145];
	ld.shared.v2.u32 	{%r148, %r149}, [%r145+8];
	ld.shared.v2.u32 	{%r150, %r151}, [%r145+16];
	ld.shared.v2.u32 	{%r152, %r153}, [%r145+24];
	ld.shared.v2.u32 	{%r154, %r155}, [%r145+32];
	ld.shared.v2.u32 	{%r156, %r157}, [%r145+40];
	ld.shared.v2.u32 	{%r158, %r159}, [%r145+48];
	ld.shared.v2.u32 	{%r160, %r161}, [%r145+56];
	ld.shared.v2.u32 	{%r162, %r163}, [%r145+64];
	ld.shared.v2.u32 	{%r164, %r165}, [%r145+72];
	ld.shared.v2.u32 	{%r166, %r167}, [%r145+80];
	bar.sync 	0;
	setp.ne.s32 	%p26, %r998, 0;
	@%p26 bra 	$L__BB4_78;
	add.s32 	%r490, %r147, %r146;
	add.s32 	%r491, %r148, %r490;
	add.s32 	%r492, %r149, %r491;
	add.s32 	%r493, %r150, %r492;
	add.s32 	%r494, %r151, %r493;
	add.s32 	%r495, %r152, %r494;
	add.s32 	%r496, %r153, %r495;
	add.s32 	%r497, %r154, %r496;
	add.s32 	%r498, %r155, %r497;
	add.s32 	%r499, %r156, %r498;
	add.s32 	%r500, %r157, %r499;
	add.s32 	%r501, %r158, %r500;
	add.s32 	%r502, %r159, %r501;
	add.s32 	%r503, %r160, %r502;
	add.s32 	%r504, %r161, %r503;
	add.s32 	%r505, %r162, %r504;
	add.s32 	%r506, %r163, %r505;
	add.s32 	%r507, %r164, %r506;
	add.s32 	%r508, %r165, %r507;
	add.s32 	%r509, %r166, %r508;
	add.s32 	%r464, %r167, %r509;
	mov.b32 	%r462, 1;
	mov.b32 	%r487, 0;
	mov.b32 	%r489, -1;
	// begin inline asm
	{  .reg .s32 r0;  .reg .pred p;  shfl.sync.up.b32 r0|p, %r464, %r462, %r487, %r489;  @p add.s32 r0, r0, %r464;  mov.s32 %r460, r0;}
	// end inline asm
	mov.b32 	%r468, 2;
	// begin inline asm
	{  .reg .s32 r0;  .reg .pred p;  shfl.sync.up.b32 r0|p, %r460, %r468, %r487, %r489;  @p add.s32 r0, r0, %r460;  mov.s32 %r466, r0;}
	// end inline asm
	mov.b32 	%r474, 4;
	// begin inline asm
	{  .reg .s32 r0;  .reg .pred p;  shfl.sync.up.b32 r0|p, %r466, %r474, %r487, %r489;  @p add.s32 r0, r0, %r466;  mov.s32 %r472, r0;}
	// end inline asm
	mov.b32 	%r480, 8;
	// begin inline asm
	{  .reg .s32 r0;  .reg .pred p;  shfl.sync.up.b32 r0|p, %r472, %r480, %r487, %r489;  @p add.s32 r0, r0, %r472;  mov.s32 %r478, r0;}
	// end inline asm
	mov.b32 	%r486, 16;
	// begin inline asm
	{  .reg .s32 r0;  .reg .pred p;  shfl.sync.up.b32 r0|p, %r478, %r486, %r487, %r489;  @p add.s32 r0, r0, %r478;  mov.s32 %r484, r0;}
	// end inline asm
	setp.ne.s32 	%p68, %r257, 31;
	@%p68 bra 	$L__BB4_77;
	shl.b32 	%r510, %r143, 2;
	mov.u32 	%r511, _ZZN3cub18CUB_300001_SM_10006detail4scan16DeviceScanKernelINS2_10policy_hubIiiijN4cuda3std3__44plusIvEEE10Policy1000EN6thrust24THRUST_300001_SM_1000_NS10device_ptrIiEESF_NS0_13ScanTileStateIiLb1EEES9_NS1_10InputValueIiPiEEjiLb0EiEEvT0_T1_T2_iT3_T4_T5_E12temp_storage;
	add.s32 	%r512, %r511, %r510;
	st.shared.u32 	[%r512+16], %r484;
$L__BB4_77:
	bar.sync 	0;
	ld.shared.v4.u32 	{%r513, %r514, %r515, %r516}, [_ZZN3cub18CUB_300001_SM_10006detail4scan16DeviceScanKernelINS2_10policy_hubIiiijN4cuda3std3__44plusIvEEE10Policy1000EN6thrust24THRUST_300001_SM_1000_NS10device_ptrIiEESF_NS0_13ScanTileStateIiLb1EEES9_NS1_10InputValueIiPiEEjiLb0EiEEvT0_T1_T2_iT3_T4_T5_E12temp_storage+16];
	add.s32 	%r517, %r514, %r513;
	setp.eq.s32 	%p69, %r143, 2;
	selp.b32 	%r518, %r517, %r513, %p69;
	add.s32 	%r519, %r517, %r515;
	setp.eq.s32 	%p70, %r143, 3;
	selp.b32 	%r520, %r519, %r518, %p70;
	add.s32 	%r521, %r519, %r516;
	setp.eq.s32 	%p71, %r143, 4;
	selp.b32 	%r522, %r521, %r520, %p71;
	ld.shared.v4.u32 	{%r523, %r524, %r525, %r526}, [_ZZN3cub18CUB_300001_SM_10006detail4scan16DeviceScanKernelINS2_10policy_hubIiiijN4cuda3std3__44plusIvEEE10Policy1000EN6thrust24THRUST_300001_SM_1000_NS10device_ptrIiEESF_NS0_13ScanTileStateIiLb1EEES9_NS1_10InputValueIiPiEEjiLb0EiEEvT0_T1_T2_iT3_T4_T5_E12temp_storage+32];
	add.s32 	%r527, %r521, %r523;
	setp.eq.s32 	%p72, %r143, 5;
	selp.b32 	%r528, %r527, %r522, %p72;
	add.s32 	%r529, %r527, %r524;
	setp.eq.s32 	%p73, %r143, 6;
	selp.b32 	%r530, %r529, %r528, %p73;
	add.s32 	%r531, %r529, %r525;
	setp.eq.s32 	%p74, %r143, 7;
	selp.b32 	%r532, %r531, %r530, %p74;
	add.s32 	%r533, %r531, %r526;
	setp.eq.s32 	%p75, %r143, 8;
	selp.b32 	%r534, %r533, %r532, %p75;
	.pragma "used_bytes_mask 4095";
	ld.shared.v4.u32 	{%r535, %r536, %r537, %r538}, [_ZZN3cub18CUB_300001_SM_10006detail4scan16DeviceScanKernelINS2_10policy_hubIiiijN4cuda3std3__44plusIvEEE10Policy1000EN6thrust24THRUST_300001_SM_1000_NS10device_ptrIiEESF_NS0_13ScanTileStateIiLb1EEES9_NS1_10InputValueIiPiEEjiLb0EiEEvT0_T1_T2_iT3_T4_T5_E12temp_storage+48];
	add.s32 	%r539, %r533, %r535;
	setp.eq.s32 	%p76, %r143, 9;
	selp.b32 	%r540, %r539, %r534, %p76;
	add.s32 	%r541, %r539, %r536;
	setp.eq.s32 	%p77, %r143, 10;
	selp.b32 	%r542, %r541, %r540, %p77;
	add.s32 	%r543, %r541, %r537;
	setp.eq.s32 	%p78, %r143, 11;
	selp.b32 	%r544, %r543, %r542, %p78;
	setp.lt.u32 	%p79, %r85, 32;
	selp.b32 	%r545, 0, %r544, %p79;
	setp.eq.s32 	%p80, %r257, 0;
	sub.s32 	%r546, %r484, %r464;
	selp.b32 	%r547, 0, %r546, %p80;
	add.s32 	%r548, %r547, %r997;
	add.s32 	%r1049, %r548, %r545;
	bra.uni 	$L__BB4_97;
$L__BB4_78:
	add.s32 	%r291, %r147, %r146;
	add.s32 	%r292, %r148, %r291;
	add.s32 	%r293, %r149, %r292;
	add.s32 	%r294, %r150, %r293;
	add.s32 	%r295, %r151, %r294;
	add.s32 	%r296, %r152, %r295;
	add.s32 	%r297, %r153, %r296;
	add.s32 	%r298, %r154, %r297;
	add.s32 	%r299, %r155, %r298;
	add.s32 	%r300, %r156, %r299;
	add.s32 	%r301, %r157, %r300;
	add.s32 	%r302, %r158, %r301;
	add.s32 	%r303, %r159, %r302;
	add.s32 	%r304, %r160, %r303;
	add.s32 	%r305, %r161, %r304;
	add.s32 	%r306, %r162, %r305;
	add.s32 	%r307, %r163, %r306;
	add.s32 	%r308, %r164, %r307;
	add.s32 	%r309, %r165, %r308;
	add.s32 	%r310, %r166, %r309;
	add.s32 	%r265, %r167, %r310;
	mov.b32 	%r263, 1;
	mov.b32 	%r288, 0;
	mov.b32 	%r290, -1;
	// begin inline asm
	{  .reg .s32 r0;  .reg .pred p;  shfl.sync.up.b32 r0|p, %r265, %r263, %r288, %r290;  @p add.s32 r0, r0, %r265;  mov.s32 %r261, r0;}
	// end inline asm
	mov.b32 	%r269, 2;
	// begin inline asm
	{  .reg .s32 r0;  .reg .pred p;  shfl.sync.up.b32 r0|p, %r261, %r269, %r288, %r290;  @p add.s32 r0, r0, %r261;  mov.s32 %r267, r0;}
	// end inline asm
	mov.b32 	%r275, 4;
	// begin inline asm
	{  .reg .s32 r0;  .reg .pred p;  shfl.sync.up.b32 r0|p, %r267, %r275, %r288, %r290;  @p add.s32 r0, r0, %r267;  mov.s32 %r273, r0;}
	// end inline asm
	mov.b32 	%r281, 8;
	// begin inline asm
	{  .reg .s32 r0;  .reg .pred p;  shfl.sync.up.b32 r0|p, %r273, %r281, %r288, %r290;  @p add.s32 r0, r0, %r273;  mov.s32 %r279, r0;}
	// end inline asm
	mov.b32 	%r287, 16;
	// begin inline asm
	{  .reg .s32 r0;  .reg .pred p;  shfl.sync.up.b32 r0|p, %r279, %r287, %r288, %r290;  @p add.s32 r0, r0, %r279;  mov.s32 %r285, r0;}
	// end inline asm
	setp.ne.s32 	%p27, %r257, 31;
	@%p27 bra 	$L__BB4_80;
	shl.b32 	%r311, %r143, 2;
	mov.u32 	%r312, _ZZN3cub18CUB_300001_SM_10006detail4scan16DeviceScanKernelINS2_10policy_hubIiiijN4cuda3std3__44plusIvEEE10Policy1000EN6thrust24THRUST_300001_SM_1000_NS10device_ptrIiEESF_NS0_13ScanTileStateIiLb1EEES9_NS1_10InputValueIiPiEEjiLb0EiEEvT0_T1_T2_iT3_T4_T5_E12temp_storage;
	add.s32 	%r313, %r312, %r311;
	st.shared.u32 	[%r313+16], %r285;
$L__BB4_80:
	sub.s32 	%r314, %r285, %r265;
	bar.sync 	0;
	ld.shared.v4.u32 	{%r315, %r316, %r317, %r318}, [_ZZN3cub18CUB_300001_SM_10006detail4scan16DeviceScanKernelINS2_10policy_hubIiiijN4cuda3std3__44plusIvEEE10Policy1000EN6thrust24THRUST_300001_SM_1000_NS10device_ptrIiEESF_NS0_13ScanTileStateIiLb1EEES9_NS1_10InputValueIiPiEEjiLb0EiEEvT0_T1_T2_iT3_T4_T5_E12temp_storage+16];
	add.s32 	%r319, %r316, %r315;
	setp.eq.s32 	%p28, %r143, 2;
	selp.b32 	%r320, %r319, %r315, %p28;
	add.s32 	%r321, %r319, %r317;
	setp.eq.s32 	%p29, %r143, 3;
	selp.b32 	%r322, %r321, %r320, %p29;
	add.s32 	%r323, %r321, %r318;
	setp.eq.s32 	%p30, %r143, 4;
	selp.b32 	%r324, %r323, %r322, %p30;
	ld.shared.v4.u32 	{%r325, %r326, %r327, %r328}, [_ZZN3cub18CUB_300001_SM_10006detail4scan16DeviceScanKernelINS2_10policy_hubIiiijN4cuda3std3__44plusIvEEE10Policy1000EN6thrust24THRUST_300001_SM_1000_NS10device_ptrIiEESF_NS0_13ScanTileStateIiLb1EEES9_NS1_10InputValueIiPiEEjiLb0EiEEvT0_T1_T2_iT3_T4_T5_E12temp_storage+32];
	add.s32 	%r329, %r323, %r325;
	setp.eq.s32 	%p31, %r143, 5;
	selp.b32 	%r330, %r329, %r324, %p31;
	add.s32 	%r331, %r329, %r326;
	setp.eq.s32 	%p32, %r143, 6;
	selp.b32 	%r332, %r331, %r330, %p32;
	add.s32 	%r333, %r331, %r327;
	setp.eq.s32 	%p33, %r143, 7;
	selp.b32 	%r334, %r333, %r332, %p33;
	add.s32 	%r335, %r333, %r328;
	setp.eq.s32 	%p34, %r143, 8;
	selp.b32 	%r336, %r335, %r334, %p34;
	ld.shared.v4.u32 	{%r337, %r338, %r339, %r340}, [_ZZN3cub18CUB_300001_SM_10006detail4scan16DeviceScanKernelINS2_10policy_hubIiiijN4cuda3std3__44plusIvEEE10Policy1000EN6thrust24THRUST_300001_SM_1000_NS10device_ptrIiEESF_NS0_13ScanTileStateIiLb1EEES9_NS1_10InputValueIiPiEEjiLb0EiEEvT0_T1_T2_iT3_T4_T5_E12temp_storage+48];
	add.s32 	%r341, %r335, %r337;
	setp.eq.s32 	%p35, %r143, 9;
	selp.b32 	%r342, %r341, %r336, %p35;
	add.s32 	%r343, %r341, %r338;
	setp.eq.s32 	%p36, %r143, 10;
	selp.b32 	%r344, %r343, %r342, %p36;
	add.s32 	%r345, %r343, %r339;
	setp.eq.s32 	%p37, %r143, 11;
	selp.b32 	%r346, %r345, %r344, %p37;
	add.s32 	%r173, %r345, %r340;
	setp.gt.u32 	%p38, %r85, 31;
	setp.lt.u32 	%p39, %r85, 32;
	setp.eq.s32 	%p40, %r257, 0;
	selp.b32 	%r347, 0, %r314, %p40;
	add.s32 	%r1048, %r346, %r347;
	selp.b32 	%r175, %r314, %r1048, %p39;
	@%p38 bra 	$L__BB4_96;
	setp.ne.s32 	%p41, %r85, 0;
	mul.wide.s32 	%rd21, %r998, 8;
	add.s64 	%rd11, %rd16, %rd21;
	@%p41 bra 	$L__BB4_83;
	st.shared.u32 	[_ZZN3cub18CUB_300001_SM_10006detail4scan16DeviceScanKernelINS2_10policy_hubIiiijN4cuda3std3__44plusIvEEE10Policy1000EN6thrust24THRUST_300001_SM_1000_NS10device_ptrIiEESF_NS0_13ScanTileStateIiLb1EEES9_NS1_10InputValueIiPiEEjiLb0EiEEvT0_T1_T2_iT3_T4_T5_E12temp_storage+12], %r173;
	add.s64 	%rd22, %rd11, 256;
	mov.b32 	%r348, 100;
	// begin inline asm
	st.relaxed.gpu.v2.u32 [%rd22], {%r348, %r173};
	// end inline asm
$L__BB4_83:
	not.b32 	%r354, %r85;
	add.s32 	%r1043, %r998, %r354;
	mov.b32 	%r350, 830;
	// begin inline asm
	nanosleep.u32 %r350;
	// end inline asm
	mul.wide.s32 	%rd24, %r1043, 8;
	add.s64 	%rd25, %rd16, %rd24;
	add.s64 	%rd23, %rd25, 256;
	// begin inline asm
	ld.relaxed.gpu.v2.u32 {%r1045, %r1037}, [%rd23];
	// end inline asm
	mov.b32 	%r1038, 952;
$L__BB4_84:
	setp.eq.s32 	%p42, %r1045, 99;
	mov.b32 	%r355, -1;
	vote.sync.any.pred 	%p43, %p42, %r355;
	not.pred 	%p44, %p43;
	@%p44 bra 	$L__BB4_86;
	mul.lo.s32 	%r458, %r998, 16807;
	and.b32  	%r998, %r458, 2147483647;
	add.s32 	%r459, %r1038, 1;
	rem.u32 	%r455, %r998, %r459;
	// begin inline asm
	nanosleep.u32 %r455;
	// end inline asm
	shr.u32 	%r1038, %r1038, 1;
	// begin inline asm
	ld.relaxed.gpu.v2.u32 {%r1045, %r1037}, [%rd23];
	// end inline asm
	bra.uni 	$L__BB4_84;
$L__BB4_86:
	setp.eq.s32 	%p45, %r1045, 101;
	mov.b32 	%r382, -1;
	vote.sync.ballot.b32 	%r384, %p45, %r382;
	// begin inline asm
	mov.u32 %r357, %lanemask_ge;
	// end inline asm
	and.b32  	%r385, %r384, %r357;
	or.b32  	%r386, %r385, -2147483648;
	add.s32 	%r387, %r386, -1;
	not.b32 	%r388, %r386;
	and.b32  	%r389, %r388, %r387;
	popc.b32 	%r361, %r389;
	mov.b32 	%r360, 1;
	// begin inline asm
	shfl.sync.down.b32 %r358, %r1037, %r360, %r361, %r382;
	// end inline asm
	setp.lt.s32 	%p47, %r257, %r361;
	selp.b32 	%r390, %r358, 0, %p47;
	add.s32 	%r364, %r390, %r1037;
	mov.b32 	%r365, 2;
	// begin inline asm
	shfl.sync.down.b32 %r363, %r364, %r365, %r361, %r382;
	// end inline asm
	add.s32 	%r391, %r257, 2;
	setp.gt.s32 	%p48, %r391, %r361;
	selp.b32 	%r392, 0, %r363, %p48;
	add.s32 	%r369, %r364, %r392;
	mov.b32 	%r370, 4;
	// begin inline asm
	shfl.sync.down.b32 %r368, %r369, %r370, %r361, %r382;
	// end inline asm
	add.s32 	%r393, %r257, 4;
	setp.gt.s32 	%p49, %r393, %r361;
	selp.b32 	%r394, 0, %r368, %p49;
	add.s32 	%r374, %r369, %r394;
	mov.b32 	%r375, 8;
	// begin inline asm
	shfl.sync.down.b32 %r373, %r374, %r375, %r361, %r382;
	// end inline asm
	add.s32 	%r395, %r257, 8;
	setp.gt.s32 	%p50, %r395, %r361;
	selp.b32 	%r396, 0, %r373, %p50;
	add.s32 	%r379, %r374, %r396;
	mov.b32 	%r380, 16;
	// begin inline asm
	shfl.sync.down.b32 %r378, %r379, %r380, %r361, %r382;
	// end inline asm
	add.s32 	%r397, %r257, 16;
	setp.gt.s32 	%p51, %r397, %r361;
	selp.b32 	%r398, 0, %r378, %p51;
	add.s32 	%r1041, %r379, %r398;
	add.s64 	%rd12, %rd16, 256;
	mov.b32 	%r1039, 952;
$L__BB4_87:
	setp.ne.s32 	%p52, %r1045, 101;
	mov.b32 	%r399, -1;
	vote.sync.all.pred 	%p53, %p52, %r399;
	not.pred 	%p54, %p53;
	@%p54 bra 	$L__BB4_92;
	shr.u32 	%r1039, %r1039, 1;
	mul.wide.s32 	%rd28, %r1043, 8;
	add.s64 	%rd29, %rd12, %rd28;
	add.s64 	%rd27, %rd29, -256;
	// begin inline asm
	ld.relaxed.gpu.v2.u32 {%r1045, %r1046}, [%rd27];
	// end inline asm
	mov.u32 	%r1047, %r1039;
$L__BB4_89:
	setp.eq.s32 	%p58, %r1045, 99;
	mov.b32 	%r407, -1;
	vote.sync.any.pred 	%p59, %p58, %r407;
	not.pred 	%p60, %p59;
	@%p60 bra 	$L__BB4_91;
	mul.lo.s32 	%r453, %r998, 16807;
	and.b32  	%r998, %r453, 2147483647;
	add.s32 	%r454, %r1047, 1;
	rem.u32 	%r450, %r998, %r454;
	// begin inline asm
	nanosleep.u32 %r450;
	// end inline asm
	shr.u32 	%r1047, %r1047, 1;
	// begin inline asm
	ld.relaxed.gpu.v2.u32 {%r1045, %r1046}, [%rd27];
	// end inline asm
	bra.uni 	$L__BB4_89;
$L__BB4_91:
	setp.eq.s32 	%p61, %r1045, 101;
	mov.b32 	%r433, -1;
	vote.sync.ballot.b32 	%r434, %p61, %r433;
	and.b32  	%r435, %r434, %r357;
	or.b32  	%r436, %r435, -2147483648;
	add.s32 	%r437, %r436, -1;
	not.b32 	%r438, %r436;
	and.b32  	%r439, %r438, %r437;
	popc.b32 	%r412, %r439;
	mov.b32 	%r411, 1;
	// begin inline asm
	shfl.sync.down.b32 %r409, %r1046, %r411, %r412, %r433;
	// end inline asm
	setp.lt.s32 	%p63, %r257, %r412;
	selp.b32 	%r440, %r409, 0, %p63;
	add.s32 	%r415, %r440, %r1046;
	mov.b32 	%r416, 2;
	// begin inline asm
	shfl.sync.down.b32 %r414, %r415, %r416, %r412, %r433;
	// end inline asm
	add.s32 	%r441, %r257, 2;
	setp.gt.s32 	%p64, %r441, %r412;
	selp.b32 	%r442, 0, %r414, %p64;
	add.s32 	%r420, %r415, %r442;
	mov.b32 	%r421, 4;
	// begin inline asm
	shfl.sync.down.b32 %r419, %r420, %r421, %r412, %r433;
	// end inline asm
	add.s32 	%r443, %r257, 4;
	setp.gt.s32 	%p65, %r443, %r412;
	selp.b32 	%r444, 0, %r419, %p65;
	add.s32 	%r425, %r420, %r444;
	mov.b32 	%r426, 8;
	// begin inline asm
	shfl.sync.down.b32 %r424, %r425, %r426, %r412, %r433;
	// end inline asm
	add.s32 	%r445, %r257, 8;
	setp.gt.s32 	%p66, %r445, %r412;
	selp.b32 	%r446, 0, %r424, %p66;
	add.s32 	%r430, %r425, %r446;
	mov.b32 	%r431, 16;
	// begin inline asm
	shfl.sync.down.b32 %r429, %r430, %r431, %r412, %r433;
	// end inline asm
	add.s32 	%r447, %r257, 16;
	setp.gt.s32 	%p67, %r447, %r412;
	selp.b32 	%r448, 0, %r429, %p67;
	add.s32 	%r449, %r448, %r1041;
	add.s32 	%r1041, %r449, %r430;
	add.s32 	%r1043, %r1043, -32;
	bra.uni 	$L__BB4_87;
$L__BB4_92:
	@%p41 bra 	$L__BB4_94;
	add.s32 	%r402, %r1041, %r173;
	add.s64 	%rd26, %rd11, 256;
	mov.b32 	%r401, 101;
	// begin inline asm
	st.relaxed.gpu.v2.u32 [%rd26], {%r401, %r402};
	// end inline asm
	st.shared.u32 	[_ZZN3cub18CUB_300001_SM_10006detail4scan16DeviceScanKernelINS2_10policy_hubIiiijN4cuda3std3__44plusIvEEE10Policy1000EN6thrust24THRUST_300001_SM_1000_NS10device_ptrIiEESF_NS0_13ScanTileStateIiLb1EEES9_NS1_10InputValueIiPiEEjiLb0EiEEvT0_T1_T2_iT3_T4_T5_E12temp_storage+4], %r1041;
	st.shared.u32 	[_ZZN3cub18CUB_300001_SM_10006detail4scan16DeviceScanKernelINS2_10policy_hubIiiijN4cuda3std3__44plusIvEEE10Policy1000EN6thrust24THRUST_300001_SM_1000_NS10device_ptrIiEESF_NS0_13ScanTileStateIiLb1EEES9_NS1_10InputValueIiPiEEjiLb0EiEEvT0_T1_T2_iT3_T4_T5_E12temp_storage+8], %r402;
$L__BB4_94:
	setp.ne.s32 	%p56, %r257, 0;
	mov.u32 	%r1048, %r175;
	@%p56 bra 	$L__BB4_96;
	st.shared.u32 	[_ZZN3cub18CUB_300001_SM_10006detail4scan16DeviceScanKernelINS2_10policy_hubIiiijN4cuda3std3__44plusIvEEE10Policy1000EN6thrust24THRUST_300001_SM_1000_NS10device_ptrIiEESF_NS0_13ScanTileStateIiLb1EEES9_NS1_10InputValueIiPiEEjiLb0EiEEvT0_T1_T2_iT3_T4_T5_E12temp_storage+76], %r1041;
	mov.u32 	%r1048, %r1041;
$L__BB4_96:
	bar.sync 	0;
	setp.eq.s32 	%p57, %r85, 0;
	ld.shared.u32 	%r403, [_ZZN3cub18CUB_300001_SM_10006detail4scan16DeviceScanKernelINS2_10policy_hubIiiijN4cuda3std3__44plusIvEEE10Policy1000EN6thrust24THRUST_300001_SM_1000_NS10device_ptrIiEESF_NS0_13ScanTileStateIiLb1EEES9_NS1_10InputValueIiPiEEjiLb0EiEEvT0_T1_T2_iT3_T4_T5_E12temp_storage+76];
	selp.b32 	%r404, 0, %r403, %p57;
	add.s32 	%r1049, %r404, %r1048;
$L__BB4_97:
	add.s32 	%r549, %r1049, %r146;
	add.s32 	%r550, %r147, %r549;
	add.s32 	%r551, %r148, %r550;
	add.s32 	%r552, %r149, %r551;
	add.s32 	%r553, %r150, %r552;
	add.s32 	%r554, %r151, %r553;
	add.s32 	%r555, %r152, %r554;
	add.s32 	%r556, %r153, %r555;
	add.s32 	%r557, %r154, %r556;
	add.s32 	%r558, %r155, %r557;
	add.s32 	%r559, %r156, %r558;
	add.s32 	%r560, %r157, %r559;
	add.s32 	%r561, %r158, %r560;
	add.s32 	%r562, %r159, %r561;
	add.s32 	%r563, %r160, %r562;
	add.s32 	%r564, %r161, %r563;
	add.s32 	%r565, %r162, %r564;
	add.s32 	%r566, %r163, %r565;
	add.s32 	%r567, %r164, %r566;
	add.s32 	%r568, %r165, %r567;
	add.s32 	%r569, %r166, %r568;
	bar.sync 	0;
	st.shared.v2.u32 	[%r145], {%r1049, %r549};
	st.shared.v2.u32 	[%r145+8], {%r550, %r551};
	st.shared.v2.u32 	[%r145+16], {%r552, %r553};
	st.shared.v2.u32 	[%r145+24], {%r554, %r555};
	st.shared.v2.u32 	[%r145+32], {%r556, %r557};
	st.shared.v2.u32 	[%r145+40], {%r558, %r559};
	st.shared.v2.u32 	[%r145+48], {%r560, %r561};
	st.shared.v2.u32 	[%r145+56], {%r562, %r563};
	st.shared.v2.u32 	[%r145+64], {%r564, %r565};
	st.shared.v2.u32 	[%r145+72], {%r566, %r567};
	st.shared.v2.u32 	[%r145+80], {%r568, %r569};
	bar.warp.sync 	-1;
	ld.shared.u32 	%r214, [%r144];
	ld.shared.u32 	%r215, [%r144+128];
	ld.shared.u32 	%r216, [%r144+256];
	ld.shared.u32 	%r217, [%r144+384];
	ld.shared.u32 	%r218, [%r144+512];
	ld.shared.u32 	%r219, [%r144+640];
	ld.shared.u32 	%r220, [%r144+768];
	ld.shared.u32 	%r221, [%r144+896];
	ld.shared.u32 	%r222, [%r144+1024];
	ld.shared.u32 	%r223, [%r144+1152];
	ld.shared.u32 	%r224, [%r144+1280];
	ld.shared.u32 	%r225, [%r144+1408];
	ld.shared.u32 	%r226, [%r144+1536];
	ld.shared.u32 	%r227, [%r144+1664];
	ld.shared.u32 	%r228, [%r144+1792];
	ld.shared.u32 	%r229, [%r144+1920];
	ld.shared.u32 	%r230, [%r144+2048];
	ld.shared.u32 	%r231, [%r144+2176];
	ld.shared.u32 	%r232, [%r144+2304];
	ld.shared.u32 	%r233, [%r144+2432];
	ld.shared.u32 	%r234, [%r144+2560];
	ld.shared.u32 	%r235, [%r144+2688];
	setp.ne.s32 	%p81, %r85, 0;
	@%p81 bra 	$L__BB4_99;
	st.volatile.shared.u32 	[_ZZN3cub18CUB_300001_SM_10006detail4scan16DeviceScanKernelINS2_10policy_hubIiiijN4cuda3std3__44plusIvEEE10Policy1000EN6thrust24THRUST_300001_SM_1000_NS10device_ptrIiEESF_NS0_13ScanTileStateIiLb1EEES9_NS1_10InputValueIiPiEEjiLb0EiEEvT0_T1_T2_iT3_T4_T5_E12temp_storage+33792], %r6;
$L__BB4_99:
	ld.param.u32 	%r996, [_ZN3cub18CUB_300001_SM_10006detail4scan16DeviceScanKernelINS2_10policy_hubIiiijN4cuda3std3__44plusIvEEE10Policy1000EN6thrust24THRUST_300001_SM_1000_NS10device_ptrIiEESF_NS0_13ScanTileStateIiLb1EEES9_NS1_10InputValueIiPiEEjiLb0EiEEvT0_T1_T2_iT3_T4_T5__param_3];
	bar.sync 	0;
	ld.volatile.shared.u32 	%r236, [_ZZN3cub18CUB_300001_SM_10006detail4scan16DeviceScanKernelINS2_10policy_hubIiiijN4cuda3std3__44plusIvEEE10Policy1000EN6thrust24THRUST_300001_SM_1000_NS10device_ptrIiEESF_NS0_13ScanTileStateIiLb1EEES9_NS1_10InputValueIiPiEEjiLb0EiEEvT0_T1_T2_iT3_T4_T5_E12temp_storage+33792];
	cvt.u64.u32 	%rd36, %r87;
	mov.u32 	%r570, %ctaid.x;
	add.s32 	%r571, %r996, %r570;
	mul.lo.s32 	%r572, %r571, 8448;
	cvt.u64.u32 	%rd37, %r572;
	add.s64 	%rd38, %rd36, %rd37;
	setp.ge.s32 	%p82, %r87, %r236;
	shl.b64 	%rd39, %rd38, 2;
	add.s64 	%rd13, %rd4, %rd39;
	@%p82 bra 	$L__BB4_101;
	st.global.u32 	[%rd13], %r214;
$L__BB4_101:
	setp.ge.s32 	%p83, %r90, %r236;
	@%p83 bra 	$L__BB4_103;
	st.global.u32 	[%rd13+128], %r215;
$L__BB4_103:
	setp.ge.s32 	%p84, %r93, %r236;
	@%p84 bra 	$L__BB4_105;
	st.global.u32 	[%rd13+256], %r216;
$L__BB4_105:
	setp.ge.s32 	%p85, %r96, %r236;
	@%p85 bra 	$L__BB4_107;
	st.global.u32 	[%rd13+384], %r217;
$L__BB4_107:
	mov.u32 	%r573, %tid.x;
	and.b32  	%r574, %r573, 992;
	mul.lo.s32 	%r575, %r574, 22;
	and.b32  	%r576, %r573, 31;
	or.b32  	%r577, %r575, %r576;
	add.s32 	%r578, %r577, 128;
	setp.ge.s32 	%p86, %r578, %r236;
	@%p86 bra 	$L__BB4_109;
	st.global.u32 	[%rd13+512], %r218;
$L__BB4_109:
	add.s32 	%r584, %r577, 160;
	setp.ge.s32 	%p87, %r584, %r236;
	@%p87 bra 	$L__BB4_111;
	st.global.u32 	[%rd13+640], %r219;
$L__BB4_111:
	add.s32 	%r590, %r577, 192;
	setp.ge.s32 	%p88, %r590, %r236;
	@%p88 bra 	$L__BB4_113;
	st.global.u32 	[%rd13+768], %r220;
$L__BB4_113:
	add.s32 	%r596, %r577, 224;
	setp.ge.s32 	%p89, %r596, %r236;
	@%p89 bra 	$L__BB4_115;
	st.global.u32 	[%rd13+896], %r221;
$L__BB4_115:
	add.s32 	%r602, %r577, 256;
	setp.ge.s32 	%p90, %r602, %r236;
	@%p90 bra 	$L__BB4_117;
	st.global.u32 	[%rd13+1024], %r222;
$L__BB4_117:
	add.s32 	%r608, %r577, 288;
	setp.ge.s32 	%p91, %r608, %r236;
	@%p91 bra 	$L__BB4_119;
	st.global.u32 	[%rd13+1152], %r223;
$L__BB4_119:
	setp.ge.s32 	%p92, %r111, %r236;
	@%p92 bra 	$L__BB4_121;
	st.global.u32 	[%rd13+1280], %r224;
$L__BB4_121:
	setp.ge.s32 	%p93, %r114, %r236;
	@%p93 bra 	$L__BB4_123;
	st.global.u32 	[%rd13+1408], %r225;
$L__BB4_123:
	setp.ge.s32 	%p94, %r117, %r236;
	@%p94 bra 	$L__BB4_125;
	st.global.u32 	[%rd13+1536], %r226;
$L__BB4_125:
	setp.ge.s32 	%p95, %r120, %r236;
	@%p95 bra 	$L__BB4_127;
	st.global.u32 	[%rd13+1664], %r227;
$L__BB4_127:
	add.s32 	%r614, %r577, 448;
	setp.ge.s32 	%p96, %r614, %r236;
	@%p96 bra 	$L__BB4_129;
	st.global.u32 	[%rd13+1792], %r228;
$L__BB4_129:
	add.s32 	%r620, %r577, 480;
	setp.ge.s32 	%p97, %r620, %r236;
	@%p97 bra 	$L__BB4_131;
	st.global.u32 	[%rd13+1920], %r229;
$L__BB4_131:
	add.s32 	%r626, %r577, 512;
	setp.ge.s32 	%p98, %r626, %r236;
	@%p98 bra 	$L__BB4_133;
	st.global.u32 	[%rd13+2048], %r230;
$L__BB4_133:
	setp.ge.s32 	%p99, %r129, %r236;
	@%p99 bra 	$L__BB4_135;
	st.global.u32 	[%rd13+2176], %r231;
$L__BB4_135:
	setp.ge.s32 	%p100, %r132, %r236;
	@%p100 bra 	$L__BB4_137;
	st.global.u32 	[%rd13+2304], %r232;
$L__BB4_137:
	add.s32 	%r632, %r577, 608;
	setp.ge.s32 	%p101, %r632, %r236;
	@%p101 bra 	$L__BB4_139;
	st.global.u32 	[%rd13+2432], %r233;
$L__BB4_139:
	add.s32 	%r638, %r577, 640;
	setp.ge.s32 	%p102, %r638, %r236;
	@%p102 bra 	$L__BB4_141;
	st.global.u32 	[%rd13+2560], %r234;
$L__BB4_141:
	setp.ge.s32 	%p103, %r139, %r236;
	@%p103 bra 	$L__BB4_143;
	st.global.u32 	[%rd13+2688], %r235;
$L__BB4_143:
	ret;

}
	// .globl	_ZN3cub18CUB_300001_SM_10006detail4scan16DeviceScanKernelINS2_10policy_hubIiiimN4cuda3std3__44plusIvEEE10Policy1000EN6thrust24THRUST_300001_SM_1000_NS10device_ptrIiEESF_NS0_13ScanTileStateIiLb1EEES9_NS1_10InputValueIiPiEEmiLb0EiEEvT0_T1_T2_iT3_T4_T5_
.visible .entry _ZN3cub18CUB_300001_SM_10006detail4scan16DeviceScanKernelINS2_10policy_hubIiiimN4cuda3std3__44plusIvEEE10Policy1000EN6thrust24THRUST_300001_SM_1000_NS10device_ptrIiEESF_NS0_13ScanTileStateIiLb1EEES9_NS1_10InputValueIiPiEEmiLb0EiEEvT0_T1_T2_iT3_T4_T5_(
	.param .align 8 .b8 _ZN3cub18CUB_300001_SM_10006detail4scan16DeviceScanKernelINS2_10policy_hubIiiimN4cuda3std3__44plusIvEEE10Policy1000EN6thrust24THRUST_300001_SM_1000_NS10device_ptrIiEESF_NS0_13ScanTileStateIiLb1EEES9_NS1_10InputValueIiPiEEmiLb0EiEEvT0_T1_T2_iT3_T4_T5__param_0[8],
	.param .align 8 .b8 _ZN3cub18CUB_300001_SM_10006detail4scan16DeviceScanKernelINS2_10policy_hubIiiimN4cuda3std3__44plusIvEEE10Policy1000EN6thrust24THRUST_300001_SM_1000_NS10device_ptrIiEESF_NS0_13ScanTileStateIiLb1EEES9_NS1_10InputValueIiPiEEmiLb0EiEEvT0_T1_T2_iT3_T4_T5__param_1[8],
	.param .align 8 .b8 _ZN3cub18CUB_300001_SM_10006detail4scan16DeviceScanKernelINS2_10policy_hubIiiimN4cuda3std3__44plusIvEEE10Policy1000EN6thrust24THRUST_300001_SM_1000_NS10device_ptrIiEESF_NS0_13ScanTileStateIiLb1EEES9_NS1_10InputValueIiPiEEmiLb0EiEEvT0_T1_T2_iT3_T4_T5__param_2[8],
	.param .u32 _ZN3cub18CUB_300001_SM_10006detail4scan16DeviceScanKernelINS2_10policy_hubIiiimN4cuda3std3__44plusIvEEE10Policy1000EN6thrust24THRUST_300001_SM_1000_NS10device_ptrIiEESF_NS0_13ScanTileStateIiLb1EEES9_NS1_10InputValueIiPiEEmiLb0EiEEvT0_T1_T2_iT3_T4_T5__param_3,
	.param .align 1 .b8 _ZN3cub18CUB_300001_SM_10006detail4scan16DeviceScanKernelINS2_10policy_hubIiiimN4cuda3std3__44plusIvEEE10Policy1000EN6thrust24THRUST_300001_SM_1000_NS10device_ptrIiEESF_NS0_13ScanTileStateIiLb1EEES9_NS1_10InputValueIiPiEEmiLb0EiEEvT0_T1_T2_iT3_T4_T5__param_4[1],
	.param .align 8 .b8 _ZN3cub18CUB_300001_SM_10006detail4scan16DeviceScanKernelINS2_10policy_hubIiiimN4cuda3std3__44plusIvEEE10Policy1000EN6thrust24THRUST_300001_SM_1000_NS10device_ptrIiEESF_NS0_13ScanTileStateIiLb1EEES9_NS1_10InputValueIiPiEEmiLb0EiEEvT0_T1_T2_iT3_T4_T5__param_5[16],
	.param .u64 _ZN3cub18CUB_300001_SM_10006detail4scan16DeviceScanKernelINS2_10policy_hubIiiimN4cuda3std3__44plusIvEEE10Policy1000EN6thrust24THRUST_300001_SM_1000_NS10device_ptrIiEESF_NS0_13ScanTileStateIiLb1EEES9_NS1_10InputValueIiPiEEmiLb0EiEEvT0_T1_T2_iT3_T4_T5__param_6
)
.maxntid 416
{
	.reg .pred 	%p<158>;
	.reg .b16 	%rs<3>;
	.reg .b32 	%r<1003>;
	.reg .b64 	%rd<59>;
	// demoted variable
	.shared .align 16 .b8 _ZZN3cub18CUB_300001_SM_10006detail4scan16DeviceScanKernelINS2_10policy_hubIiiimN4cuda3std3__44plusIvEEE10Policy1000EN6thrust24THRUST_300001_SM_1000_NS10device_ptrIiEESF_NS0_13ScanTileStateIiLb1EEES9_NS1_10InputValueIiPiEEmiLb0EiEEvT0_T1_T2_iT3_T4_T5_E12temp_storage[31632];
	ld.param.u32 	%r206, [_ZN3cub18CUB_300001_SM_10006detail4scan16DeviceScanKernelINS2_10policy_hubIiiimN4cuda3std3__44plusIvEEE10Policy1000EN6thrust24THRUST_300001_SM_1000_NS10device_ptrIiEESF_NS0_13ScanTileStateIiLb1EEES9_NS1_10InputValueIiPiEEmiLb0EiEEvT0_T1_T2_iT3_T4_T5__param_5];
	bfe.u32 	%r207, %r206, 0, 8;
	cvt.u16.u32 	%rs1, %r207;
	and.b16  	%rs2, %rs1, 255;
	ld.param.u64 	%rd18, [_ZN3cub18CUB_300001_SM_10006detail4scan16DeviceScanKernelINS2_10policy_hubIiiimN4cuda3std3__44plusIvEEE10Policy1000EN6thrust24THRUST_300001_SM_1000_NS10device_ptrIiEESF_NS0_13ScanTileStateIiLb1EEES9_NS1_10InputValueIiPiEEmiLb0EiEEvT0_T1_T2_iT3_T4_T5__param_2];
	ld.param.u64 	%rd17, [_ZN3cub18CUB_300001_SM_10006detail4scan16DeviceScanKernelINS2_10policy_hubIiiimN4cuda3std3__44plusIvEEE10Policy1000EN6thrust24THRUST_300001_SM_1000_NS10device_ptrIiEESF_NS0_13ScanTileStateIiLb1EEES9_NS1_10InputValueIiPiEEmiLb0EiEEvT0_T1_T2_iT3_T4_T5__param_1];
	ld.param.u64 	%rd16, [_ZN3cub18CUB_300001_SM_10006detail4scan16DeviceScanKernelINS2_10policy_hubIiiimN4cuda3std3__44plusIvEEE10Policy1000EN6thrust24THRUST_300001_SM_1000_NS10device_ptrIiEESF_NS0_13ScanTileStateIiLb1EEES9_NS1_10InputValueIiPiEEmiLb0EiEEvT0_T1_T2_iT3_T4_T5__param_0];
	ld.param.u64 	%rd1, [_ZN3cub18CUB_300001_SM_10006detail4scan16DeviceScanKernelINS2_10policy_hubIiiimN4cuda3std3__44plusIvEEE10Policy1000EN6thrust24THRUST_300001_SM_1000_NS10device_ptrIiEESF_NS0_13ScanTileStateIiLb1EEES9_NS1_10InputValueIiPiEEmiLb0EiEEvT0_T1_T2_iT3_T4_T5__param_5+8];
	ld.param.u32 	%r205, [_ZN3cub18CUB_300001_SM_10006detail4scan16DeviceScanKernelINS2_10policy_hubIiiimN4cuda3std3__44plusIvEEE10Policy1000EN6thrust24THRUST_300001_SM_1000_NS10device_ptrIiEESF_NS0_13ScanTileStateIiLb1EEES9_NS1_10InputValueIiPiEEmiLb0EiEEvT0_T1_T2_iT3_T4_T5__param_3];
	ld.param.u64 	%rd19, [_ZN3cub18CUB_300001_SM_10006detail4scan16DeviceScanKernelINS2_10policy_hubIiiimN4cuda3std3__44plusIvEEE10Policy1000EN6thrust24THRUST_300001_SM_1000_NS10device_ptrIiEESF_NS0_13ScanTileStateIiLb1EEES9_NS1_10InputValueIiPiEEmiLb0EiEEvT0_T1_T2_iT3_T4_T5__param_6];
	setp.eq.s16 	%p1, %rs2, 0;
	@%p1 bra 	$L__BB5_2;
	cvta.to.global.u64 	%rd20, %rd1;
	ld.global.u32 	%r959, [%rd20];
	bra.uni 	$L__BB5_3;
$L__BB5_2:
	cvt.u32.u64 	%r959, %rd1;
$L__BB5_3:
	cvta.to.global.u64 	%rd3, %rd16;
	cvta.to.global.u64 	%rd4, %rd17;
	mov.u32 	%r208, %ctaid.x;
	add.s32 	%r4, %r205, %r208;
	mul.wide.s32 	%rd5, %r4, 7904;
	sub.s64 	%rd6, %rd19, %rd5;
	setp.lt.u64 	%p2, %rd6, 7905;
	@%p2 bra 	$L__BB5_29;
	mov.u32 	%r5, %tid.x;
	and.b32  	%r617, %r5, 31;
	and.b32  	%r618, %r5, 992;
	mul.lo.s32 	%r619, %r618, 19;
	or.b32  	%r620, %r619, %r617;
	cvt.u64.u32 	%rd42, %r620;
	add.s64 	%rd7, %rd5, %rd42;
	shl.b64 	%rd43, %rd7, 2;
	add.s64 	%rd44, %rd3, %rd43;
	ld.global.u32 	%r621, [%rd44];
	ld.global.u32 	%r622, [%rd44+128];
	ld.global.u32 	%r623, [%rd44+256];
	ld.global.u32 	%r624, [%rd44+384];
	ld.global.u32 	%r625, [%rd44+512];
	ld.global.u32 	%r626, [%rd44+640];
	ld.global.u32 	%r627, [%rd44+768];
	ld.global.u32 	%r628, [%rd44+896];
	ld.global.u32 	%r629, [%rd44+1024];
	ld.global.u32 	%r630, [%rd44+1152];
	ld.global.u32 	%r631, [%rd44+1280];
	ld.global.u32 	%r632, [%rd44+1408];
	ld.global.u32 	%r633, [%rd44+1536];
	ld.global.u32 	%r634, [%rd44+1664];
	ld.global.u32 	%r635, [%rd44+1792];
	ld.global.u32 	%r636, [%rd44+1920];
	ld.global.u32 	%r637, [%rd44+2048];
	ld.global.u32 	%r638, [%rd44+2176];
	ld.global.u32 	%r639, [%rd44+2304];
	// begin inline asm
	mov.u32 %r616, %laneid;
	// end inline asm
	shr.u32 	%r7, %r5, 5;
	mad.lo.s32 	%r640, %r7, 608, %r616;
	shl.b32 	%r641, %r640, 2;
	mov.u32 	%r642, _ZZN3cub18CUB_300001_SM_10006detail4scan16DeviceScanKernelINS2_10policy_hubIiiimN4cuda3std3__44plusIvEEE10Policy1000EN6thrust24THRUST_300001_SM_1000_NS10device_ptrIiEESF_NS0_13ScanTileStateIiLb1EEES9_NS1_10InputValueIiPiEEmiLb0EiEEvT0_T1_T2_iT3_T4_T5_E12temp_storage;
	add.s32 	%r8, %r642, %r641;
	st.shared.u32 	[%r8], %r621;
	st.shared.u32 	[%r8+128], %r622;
	st.shared.u32 	[%r8+256], %r623;
	st.shared.u32 	[%r8+384], %r624;
	st.shared.u32 	[%r8+512], %r625;
	st.shared.u32 	[%r8+640], %r626;
	st.shared.u32 	[%r8+768], %r627;
	st.shared.u32 	[%r8+896], %r628;
	st.shared.u32 	[%r8+1024], %r629;
	st.shared.u32 	[%r8+1152], %r630;
	st.shared.u32 	[%r8+1280], %r631;
	st.shared.u32 	[%r8+1408], %r632;
	st.shared.u32 	[%r8+1536], %r633;
	st.shared.u32 	[%r8+1664], %r634;
	st.shared.u32 	[%r8+1792], %r635;
	st.shared.u32 	[%r8+1920], %r636;
	st.shared.u32 	[%r8+2048], %r637;
	st.shared.u32 	[%r8+2176], %r638;
	st.shared.u32 	[%r8+2304], %r639;
	bar.warp.sync 	-1;
	mad.lo.s32 	%r9, %r616, 72, %r8;
	ld.shared.u32 	%r10, [%r9];
	ld.shared.u32 	%r11, [%r9+4];
	ld.shared.u32 	%r12, [%r9+8];
	ld.shared.u32 	%r13, [%r9+12];
	ld.shared.u32 	%r14, [%r9+16];
	ld.shared.u32 	%r15, [%r9+20];
	ld.shared.u32 	%r16, [%r9+24];
	ld.shared.u32 	%r17, [%r9+28];
	ld.shared.u32 	%r18, [%r9+32];
	ld.shared.u32 	%r19, [%r9+36];
	ld.shared.u32 	%r20, [%r9+40];
	ld.shared.u32 	%r21, [%r9+44];
	ld.shared.u32 	%r22, [%r9+48];
	ld.shared.u32 	%r23, [%r9+52];
	ld.shared.u32 	%r24, [%r9+56];
	ld.shared.u32 	%r25, [%r9+60];
	ld.shared.u32 	%r26, [%r9+64];
	ld.shared.u32 	%r27, [%r9+68];
	ld.shared.u32 	%r28, [%r9+72];
	bar.sync 	0;
	setp.ne.s32 	%p100, %r4, 0;
	@%p100 bra 	$L__BB5_9;
	add.s32 	%r860, %r11, %r10;
	add.s32 	%r861, %r12, %r860;
	add.s32 	%r862, %r13, %r861;
	add.s32 	%r863, %r14, %r862;
	add.s32 	%r864, %r15, %r863;
	add.s32 	%r865, %r16, %r864;
	add.s32 	%r866, %r17, %r865;
	add.s32 	%r867, %r18, %r866;
	add.s32 	%r868, %r19, %r867;
	add.s32 	%r869, %r20, %r868;
	add.s32 	%r870, %r21, %r869;
	add.s32 	%r871, %r22, %r870;
	add.s32 	%r872, %r23, %r871;
	add.s32 	%r873, %r24, %r872;
	add.s32 	%r874, %r25, %r873;
	add.s32 	%r875, %r26, %r874;
	add.s32 	%r876, %r27, %r875;
	add.s32 	%r834, %r28, %r876;
	mov.b32 	%r832, 1;
	mov.b32 	%r857, 0;
	mov.b32 	%r859, -1;
	// begin inline asm
	{  .reg .s32 r0;  .reg .pred p;  shfl.sync.up.b32 r0|p, %r834, %r832, %r857, %r859;  @p add.s32 r0, r0, %r834;  mov.s32 %r830, r0;}
	// end inline asm
	mov.b32 	%r838, 2;
	// begin inline asm
	{  .reg .s32 r0;  .reg .pred p;  shfl.sync.up.b32 r0|p, %r830, %r838, %r857, %r859;  @p add.s32 r0, r0, %r830;  mov.s32 %r836, r0;}
	// end inline asm
	mov.b32 	%r844, 4;
	// begin inline asm
	{  .reg .s32 r0;  .reg .pred p;  shfl.sync.up.b32 r0|p, %r836, %r844, %r857, %r859;  @p add.s32 r0, r0, %r836;  mov.s32 %r842, r0;}
	// end inline asm
	mov.b32 	%r850, 8;
	// begin inline asm
	{  .reg .s32 r0;  .reg .pred p;  shfl.sync.up.b32 r0|p, %r842, %r850, %r857, %r859;  @p add.s32 r0, r0, %r842;  mov.s32 %r848, r0;}
	// end inline asm
	mov.b32 	%r856, 16;
	// begin inline asm
	{  .reg .s32 r0;  .reg .pred p;  shfl.sync.up.b32 r0|p, %r848, %r856, %r857, %r859;  @p add.s32 r0, r0, %r848;  mov.s32 %r854, r0;}
	// end inline asm
	setp.ne.s32 	%p143, %r616, 31;
	@%p143 bra 	$L__BB5_7;
	shl.b32 	%r877, %r7, 2;
	mov.u32 	%r878, _ZZN3cub18CUB_300001_SM_10006detail4scan16DeviceScanKernelINS2_10policy_hubIiiimN4cuda3std3__44plusIvEEE10Policy1000EN6thrust24THRUST_300001_SM_1000_NS10device_ptrIiEESF_NS0_13ScanTileStateIiLb1EEES9_NS1_10InputValueIiPiEEmiLb0EiEEvT0_T1_T2_iT3_T4_T5_E12temp_storage;
	add.s32 	%r879, %r878, %r877;
	st.shared.u32 	[%r879+16], %r854;
$L__BB5_7:
	bar.sync 	0;
	ld.shared.v4.u32 	{%r880, %r881, %r882, %r883}, [_ZZN3cub18CUB_300001_SM_10006detail4scan16DeviceScanKernelINS2_10policy_hubIiiimN4cuda3std3__44plusIvEEE10Policy1000EN6thrust24THRUST_300001_SM_1000_NS10device_ptrIiEESF_NS0_13ScanTileStateIiLb1EEES9_NS1_10InputValueIiPiEEmiLb0EiEEvT0_T1_T2_iT3_T4_T5_E12temp_storage+16];
	add.s32 	%r884, %r881, %r880;
	setp.eq.s32 	%p144, %r7, 2;
	selp.b32 	%r885, %r884, %r880, %p144;
	add.s32 	%r886, %r884, %r882;
	setp.eq.s32 	%p145, %r7, 3;
	selp.b32 	%r887, %r886, %r885, %p145;
	add.s32 	%r888, %r886, %r883;
	setp.eq.s32 	%p146, %r7, 4;
	selp.b32 	%r889, %r888, %r887, %p146;
	ld.shared.v4.u32 	{%r890, %r891, %r892, %r893}, [_ZZN3cub18CUB_300001_SM_10006detail4scan16DeviceScanKernelINS2_10policy_hubIiiimN4cuda3std3__44plusIvEEE10Policy1000EN6thrust24THRUST_300001_SM_1000_NS10device_ptrIiEESF_NS0_13ScanTileStateIiLb1EEES9_NS1_10InputValueIiPiEEmiLb0EiEEvT0_T1_T2_iT3_T4_T5_E12temp_storage+32];
	add.s32 	%r894, %r888, %r890;
	setp.eq.s32 	%p147, %r7, 5;
	selp.b32 	%r895, %r894, %r889, %p147;
	add.s32 	%r896, %r894, %r891;
	setp.eq.s32 	%p148, %r7, 6;
	selp.b32 	%r897, %r896, %r895, %p148;
	add.s32 	%r898, %r896, %r892;
	setp.eq.s32 	%p149, %r7, 7;
	selp.b32 	%r899, %r898, %r897, %p149;
	add.s32 	%r900, %r898, %r893;
	setp.eq.s32 	%p150, %r7, 8;
	selp.b32 	%r901, %r900, %r899, %p150;
	ld.shared.v4.u32 	{%r902, %r903, %r904, %r905}, [_ZZN3cub18CUB_300001_SM_10006detail4scan16DeviceScanKernelINS2_10policy_hubIiiimN4cuda3std3__44plusIvEEE10Policy1000EN6thrust24THRUST_300001_SM_1000_NS10device_ptrIiEESF_NS0_13ScanTileStateIiLb1EEES9_NS1_10InputValueIiPiEEmiLb0EiEEvT0_T1_T2_iT3_T4_T5_E12temp_storage+48];
	add.s32 	%r906, %r900, %r902;
	setp.eq.s32 	%p151, %r7, 9;
	selp.b32 	%r907, %r906, %r901, %p151;
	add.s32 	%r908, %r906, %r903;
	setp.eq.s32 	%p152, %r7, 10;
	selp.b32 	%r909, %r908, %r907, %p152;
	add.s32 	%r910, %r908, %r904;
	setp.eq.s32 	%p153, %r7, 11;
	selp.b32 	%r911, %r910, %r909, %p153;
	add.s32 	%r912, %r910, %r905;
	setp.eq.s32 	%p154, %r7, 12;
	selp.b32 	%r913, %r912, %r911, %p154;
	ld.shared.u32 	%r914, [_ZZN3cub18CUB_300001_SM_10006detail4scan16DeviceScanKernelINS2_10policy_hubIiiimN4cuda3std3__44plusIvEEE10Policy1000EN6thrust24THRUST_300001_SM_1000_NS10device_ptrIiEESF_NS0_13ScanTileStateIiLb1EEES9_NS1_10InputValueIiPiEEmiLb0EiEEvT0_T1_T2_iT3_T4_T5_E12temp_storage+64];
	setp.lt.u32 	%p155, %r5, 32;
	selp.b32 	%r915, 0, %r913, %p155;
	setp.eq.s32 	%p156, %r616, 0;
	sub.s32 	%r916, %r854, %r834;
	selp.b32 	%r917, 0, %r916, %p156;
	add.s32 	%r918, %r917, %r959;
	add.s32 	%r971, %r918, %r915;
	add.s32 	%r919, %r914, %r959;
	add.s32 	%r32, %r919, %r912;
	setp.ne.s32 	%p157, %r5, 0;
	@%p157 bra 	$L__BB5_28;
	add.s64 	%rd56, %rd18, 256;
	mov.b32 	%r920, 101;
	// begin inline asm
	st.relaxed.gpu.v2.u32 [%rd56], {%r920, %r32};
	// end inline asm
	bra.uni 	$L__BB5_28;
$L__BB5_9:
	add.s32 	%r673, %r11, %r10;
	add.s32 	%r674, %r12, %r673;
	add.s32 	%r675, %r13, %r674;
	add.s32 	%r676, %r14, %r675;
	add.s32 	%r677, %r15, %r676;
	add.s32 	%r678, %r16, %r677;
	add.s32 	%r679, %r17, %r678;
	add.s32 	%r680, %r18, %r679;
	add.s32 	%r681, %r19, %r680;
	add.s32 	%r682, %r20, %r681;
	add.s32 	%r683, %r21, %r682;
	add.s32 	%r684, %r22, %r683;
	add.s32 	%r685, %r23, %r684;
	add.s32 	%r686, %r24, %r685;
	add.s32 	%r687, %r25, %r686;
	add.s32 	%r688, %r26, %r687;
	add.s32 	%r689, %r27, %r688;
	add.s32 	%r647, %r28, %r689;
	mov.b32 	%r645, 1;
	mov.b32 	%r670, 0;
	mov.b32 	%r672, -1;
	// begin inline asm
	{  .reg .s32 r0;  .reg .pred p;  shfl.sync.up.b32 r0|p, %r647, %r645, %r670, %r672;  @p add.s32 r0, r0, %r647;  mov.s32 %r643, r0;}
	// end inline asm
	mov.b32 	%r651, 2;
	// begin inline asm
	{  .reg .s32 r0;  .reg .pred p;  shfl.sync.up.b32 r0|p, %r643, %r651, %r670, %r672;  @p add.s32 r0, r0, %r643;  mov.s32 %r649, r0;}
	// end inline asm
	mov.b32 	%r657, 4;
	// begin inline asm
	{  .reg .s32 r0;  .reg .pred p;  shfl.sync.up.b32 r0|p, %r649, %r657, %r670, %r672;  @p add.s32 r0, r0, %r649;  mov.s32 %r655, r0;}
	// end inline asm
	mov.b32 	%r663, 8;
	// begin inline asm
	{  .reg .s32 r0;  .reg .pred p;  shfl.sync.up.b32 r0|p, %r655, %r663, %r670, %r672;  @p add.s32 r0, r0, %r655;  mov.s32 %r661, r0;}
	// end inline asm
	mov.b32 	%r669, 16;
	// begin inline asm
	{  .reg .s32 r0;  .reg .pred p;  shfl.sync.up.b32 r0|p, %r661, %r669, %r670, %r672;  @p add.s32 r0, r0, %r661;  mov.s32 %r667, r0;}
	// end inline asm
	setp.ne.s32 	%p101, %r616, 31;
	@%p101 bra 	$L__BB5_11;
	shl.b32 	%r690, %r7, 2;
	mov.u32 	%r691, _ZZN3cub18CUB_300001_SM_10006detail4scan16DeviceScanKernelINS2_10policy_hubIiiimN4cuda3std3__44plusIvEEE10Policy1000EN6thrust24THRUST_300001_SM_1000_NS10device_ptrIiEESF_NS0_13ScanTileStateIiLb1EEES9_NS1_10InputValueIiPiEEmiLb0EiEEvT0_T1_T2_iT3_T4_T5_E12temp_storage;
	add.s32 	%r692, %r691, %r690;
	st.shared.u32 	[%r692+16], %r667;
$L__BB5_11:
	sub.s32 	%r693, %r667, %r647;
	bar.sync 	0;
	ld.shared.v4.u32 	{%r694, %r695, %r696, %r697}, [_ZZN3cub18CUB_300001_SM_10006detail4scan16DeviceScanKernelINS2_10policy_hubIiiimN4cuda3std3__44plusIvEEE10Policy1000EN6thrust24THRUST_300001_SM_1000_NS10device_ptrIiEESF_NS0_13ScanTileStateIiLb1EEES9_NS1_10InputValueIiPiEEmiLb0EiEEvT0_T1_T2_iT3_T4_T5_E12temp_storage+16];
	add.s32 	%r698, %r695, %r694;
	setp.eq.s32 	%p102, %r7, 2;
	selp.b32 	%r699, %r698, %r694, %p102;
	add.s32 	%r700, %r698, %r696;
	setp.eq.s32 	%p103, %r7, 3;
	selp.b32 	%r701, %r700, %r699, %p103;
	add.s32 	%r702, %r700, %r697;
	setp.eq.s32 	%p104, %r7, 4;
	selp.b32 	%r703, %r702, %r701, %p104;
	ld.shared.v4.u32 	{%r704, %r705, %r706, %r707}, [_ZZN3cub18CUB_300001_SM_10006detail4scan16DeviceScanKernelINS2_10policy_hubIiiimN4cuda3std3__44plusIvEEE10Policy1000EN6thrust24THRUST_300001_SM_1000_NS10device_ptrIiEESF_NS0_13ScanTileStateIiLb1EEES9_NS1_10InputValueIiPiEEmiLb0EiEEvT0_T1_T2_iT3_T4_T5_E12temp_storage+32];
	add.s32 	%r708, %r702, %r704;
	setp.eq.s32 	%p105, %r7, 5;
	selp.b32 	%r709, %r708, %r703, %p105;
	add.s32 	%r710, %r708, %r705;
	setp.eq.s32 	%p106, %r7, 6;
	selp.b32 	%r711, %r710, %r709, %p106;
	add.s32 	%r712, %r710, %r706;
	setp.eq.s32 	%p107, %r7, 7;
	selp.b32 	%r713, %r712, %r711, %p107;
	add.s32 	%r714, %r712, %r707;
	setp.eq.s32 	%p108, %r7, 8;
	selp.b32 	%r715, %r714, %r713, %p108;
	ld.shared.v4.u32 	{%r716, %r717, %r718, %r719}, [_ZZN3cub18CUB_300001_SM_10006detail4scan16DeviceScanKernelINS2_10policy_hubIiiimN4cuda3std3__44plusIvEEE10Policy1000EN6thrust24THRUST_300001_SM_1000_NS10device_ptrIiEESF_NS0_13ScanTileStateIiLb1EEES9_NS1_10InputValueIiPiEEmiLb0EiEEvT0_T1_T2_iT3_T4_T5_E12temp_storage+48];
	add.s32 	%r720, %r714, %r716;
	setp.eq.s32 	%p109, %r7, 9;
	selp.b32 	%r721, %r720, %r715, %p109;
	add.s32 	%r722, %r720, %r717;
	setp.eq.s32 	%p110, %r7, 10;
	selp.b32 	%r723, %r722, %r721, %p110;
	add.s32 	%r724, %r722, %r718;
	setp.eq.s32 	%p111, %r7, 11;
	selp.b32 	%r725, %r724, %r723, %p111;
	add.s32 	%r726, %r724, %r719;
	setp.eq.s32 	%p112, %r7, 12;
	selp.b32 	%r727, %r726, %r725, %p112;
	ld.shared.u32 	%r728, [_ZZN3cub18CUB_300001_SM_10006detail4scan16DeviceScanKernelINS2_10policy_hubIiiimN4cuda3std3__44plusIvEEE10Policy1000EN6thrust24THRUST_300001_SM_1000_NS10device_ptrIiEESF_NS0_13ScanTileStateIiLb1EEES9_NS1_10InputValueIiPiEEmiLb0EiEEvT0_T1_T2_iT3_T4_T5_E12temp_storage+64];
	add.s32 	%r35, %r726, %r728;
	setp.gt.u32 	%p113, %r5, 31;
	setp.lt.u32 	%p114, %r5, 32;
	setp.eq.s32 	%p115, %r616, 0;
	selp.b32 	%r729, 0, %r693, %p115;
	add.s32 	%r970, %r727, %r729;
	selp.b32 	%r37, %r693, %r970, %p114;
	@%p113 bra 	$L__BB5_27;
	setp.ne.s32 	%p116, %r5, 0;
	mul.wide.s32 	%rd45, %r4, 8;
	add.s64 	%rd8, %rd18, %rd45;
	@%p116 bra 	$L__BB5_14;
	st.shared.u32 	[_ZZN3cub18CUB_300001_SM_10006detail4scan16DeviceScanKernelINS2_10policy_hubIiiimN4cuda3std3__44plusIvEEE10Policy1000EN6thrust24THRUST_300001_SM_1000_NS10device_ptrIiEESF_NS0_13ScanTileStateIiLb1EEES9_NS1_10InputValueIiPiEEmiLb0EiEEvT0_T1_T2_iT3_T4_T5_E12temp_storage+12], %r35;
	add.s64 	%rd46, %rd8, 256;
	mov.b32 	%r730, 100;
	// begin inline asm
	st.relaxed.gpu.v2.u32 [%rd46], {%r730, %r35};
	// end inline asm
$L__BB5_14:
	not.b32 	%r736, %r5;
	add.s32 	%r966, %r4, %r736;
	mov.b32 	%r732, 550;
	// begin inline asm
	nanosleep.u32 %r732;
	// end inline asm
	mul.wide.s32 	%rd48, %r966, 8;
	add.s64 	%rd49, %rd18, %rd48;
	add.s64 	%rd47, %rd49, 256;
	// begin inline asm
	ld.relaxed.gpu.v2.u32 {%r967, %r961}, [%rd47];
	// end inline asm
	mov.b32 	%r962, 478;
$L__BB5_15:
	setp.eq.s32 	%p117, %r967, 99;
	mov.b32 	%r737, -1;
	vote.sync.any.pred 	%p118, %p117, %r737;
	not.pred 	%p119, %p118;
	@%p119 bra 	$L__BB5_17;
	// begin inline asm
	nanosleep.u32 %r962;
	// end inline asm
	shr.u32 	%r962, %r962, 1;
	// begin inline asm
	ld.relaxed.gpu.v2.u32 {%r967, %r961}, [%rd47];
	// end inline asm
	bra.uni 	$L__BB5_15;
$L__BB5_17:
	setp.eq.s32 	%p120, %r967, 101;
	mov.b32 	%r764, -1;
	vote.sync.ballot.b32 	%r766, %p120, %r764;
	// begin inline asm
	mov.u32 %r739, %lanemask_ge;
	// end inline asm
	and.b32  	%r767, %r766, %r739;
	or.b32  	%r768, %r767, -2147483648;
	add.s32 	%r769, %r768, -1;
	not.b32 	%r770, %r768;
	and.b32  	%r771, %r770, %r769;
	popc.b32 	%r743, %r771;
	mov.b32 	%r742, 1;
	// begin inline asm
	shfl.sync.down.b32 %r740, %r961, %r742, %r743, %r764;
	// end inline asm
	setp.lt.s32 	%p122, %r616, %r743;
	selp.b32 	%r772, %r740, 0, %p122;
	add.s32 	%r746, %r772, %r961;
	mov.b32 	%r747, 2;
	// begin inline asm
	shfl.sync.down.b32 %r745, %r746, %r747, %r743, %r764;
	// end inline asm
	add.s32 	%r50, %r616, 2;
	setp.gt.s32 	%p123, %r50, %r743;
	selp.b32 	%r773, 0, %r745, %p123;
	add.s32 	%r751, %r746, %r773;
	mov.b32 	%r752, 4;
	// begin inline asm
	shfl.sync.down.b32 %r750, %r751, %r752, %r743, %r764;
	// end inline asm
	add.s32 	%r51, %r616, 4;
	setp.gt.s32 	%p124, %r51, %r743;
	selp.b32 	%r774, 0, %r750, %p124;
	add.s32 	%r756, %r751, %r774;
	mov.b32 	%r757, 8;
	// begin inline asm
	shfl.sync.down.b32 %r755, %r756, %r757, %r743, %r764;
	// end inline asm
	add.s32 	%r52, %r616, 8;
	setp.gt.s32 	%p125, %r52, %r743;
	selp.b32 	%r775, 0, %r755, %p125;
	add.s32 	%r761, %r756, %r775;
	mov.b32 	%r762, 16;
	// begin inline asm
	shfl.sync.down.b32 %r760, %r761, %r762, %r743, %r764;
	// end inline asm
	add.s32 	%r53, %r616, 16;
	setp.gt.s32 	%p126, %r53, %r743;
	selp.b32 	%r776, 0, %r760, %p126;
	add.s32 	%r965, %r761, %r776;
	add.s64 	%rd10, %rd18, 256;
	mov.b32 	%r963, 478;
$L__BB5_18:
	setp.ne.s32 	%p127, %r967, 101;
	mov.b32 	%r777, -1;
	vote.sync.all.pred 	%p128, %p127, %r777;
	not.pred 	%p129, %p128;
	@%p129 bra 	$L__BB5_23;
	shr.u32 	%r963, %r963, 1;
	mul.wide.s32 	%rd52, %r966, 8;
	add.s64 	%rd53, %rd10, %rd52;
	add.s64 	%rd51, %rd53, -256;
	// begin inline asm
	ld.relaxed.gpu.v2.u32 {%r967, %r968}, [%rd51];
	// end inline asm
	mov.u32 	%r969, %r963;
$L__BB5_20:
	setp.eq.s32 	%p133, %r967, 99;
	mov.b32 	%r785, -1;
	vote.sync.any.pred 	%p134, %p133, %r785;
	not.pred 	%p135, %p134;
	@%p135 bra 	$L__BB5_22;
	// begin inline asm
	nanosleep.u32 %r969;
	// end inline asm
	shr.u32 	%r969, %r969, 1;
	// begin inline asm
	ld.relaxed.gpu.v2.u32 {%r967, %r968}, [%rd51];
	// end inline asm
	bra.uni 	$L__BB5_20;
$L__BB5_22:
	setp.eq.s32 	%p136, %r967, 101;
	mov.b32 	%r811, -1;
	vote.sync.ballot.b32 	%r812, %p136, %r811;
	and.b32  	%r813, %r812, %r739;
	or.b32  	%r814, %r813, -2147483648;
	add.s32 	%r815, %r814, -1;
	not.b32 	%r816, %r814;
	and.b32  	%r817, %r816, %r815;
	popc.b32 	%r790, %r817;
	mov.b32 	%r789, 1;
	// begin inline asm
	shfl.sync.down.b32 %r787, %r968, %r789, %r790, %r811;
	// end inline asm
	setp.lt.s32 	%p138, %r616, %r790;
	selp.b32 	%r818, %r787, 0, %p138;
	add.s32 	%r793, %r818, %r968;
	mov.b32 	%r794, 2;
	// begin inline asm
	shfl.sync.down.b32 %r792, %r793, %r794, %r790, %r811;
	// end inline asm
	setp.gt.s32 	%p139, %r50, %r790;
	selp.b32 	%r819, 0, %r792, %p139;
	add.s32 	%r798, %r793, %r819;
	mov.b32 	%r799, 4;
	// begin inline asm
	shfl.sync.down.b32 %r797, %r798, %r799, %r790, %r811;
	// end inline asm
	setp.gt.s32 	%p140, %r51, %r790;
	selp.b32 	%r820, 0, %r797, %p140;
	add.s32 	%r803, %r798, %r820;
	mov.b32 	%r804, 8;
	// begin inline asm
	shfl.sync.down.b32 %r802, %r803, %r804, %r790, %r811;
	// end inline asm
	setp.gt.s32 	%p141, %r52, %r790;
	selp.b32 	%r821, 0, %r802, %p141;
	add.s32 	%r808, %r803, %r821;
	mov.b32 	%r809, 16;
	// begin inline asm
	shfl.sync.down.b32 %r807, %r808, %r809, %r790, %r811;
	// end inline asm
	setp.gt.s32 	%p142, %r53, %r790;
	selp.b32 	%r822, 0, %r807, %p142;
	add.s32 	%r823, %r822, %r965;
	add.s32 	%r965, %r823, %r808;
	add.s32 	%r966, %r966, -32;
	bra.uni 	$L__BB5_18;
$L__BB5_23:
	@%p116 bra 	$L__BB5_25;
	add.s32 	%r780, %r965, %r35;
	add.s64 	%rd50, %rd8, 256;
	mov.b32 	%r779, 101;
	// begin inline asm
	st.relaxed.gpu.v2.u32 [%rd50], {%r779, %r780};
	// end inline asm
	st.shared.u32 	[_ZZN3cub18CUB_300001_SM_10006detail4scan16DeviceScanKernelINS2_10policy_hubIiiimN4cuda3std3__44plusIvEEE10Policy1000EN6thrust24THRUST_300001_SM_1000_NS10device_ptrIiEESF_NS0_13ScanTileStateIiLb1EEES9_NS1_10InputValueIiPiEEmiLb0EiEEvT0_T1_T2_iT3_T4_T5_E12temp_storage+4], %r965;
	st.shared.u32 	[_ZZN3cub18CUB_300001_SM_10006detail4scan16DeviceScanKernelINS2_10policy_hubIiiimN4cuda3std3__44plusIvEEE10Policy1000EN6thrust24THRUST_300001_SM_1000_NS10device_ptrIiEESF_NS0_13ScanTileStateIiLb1EEES9_NS1_10InputValueIiPiEEmiLb0EiEEvT0_T1_T2_iT3_T4_T5_E12temp_storage+8], %r780;
$L__BB5_25:
	setp.ne.s32 	%p131, %r616, 0;
	mov.u32 	%r970, %r37;
	@%p131 bra 	$L__BB5_27;
	st.shared.u32 	[_ZZN3cub18CUB_300001_SM_10006detail4scan16DeviceScanKernelINS2_10policy_hubIiiimN4cuda3std3__44plusIvEEE10Policy1000EN6thrust24THRUST_300001_SM_1000_NS10device_ptrIiEESF_NS0_13ScanTileStateIiLb1EEES9_NS1_10InputValueIiPiEEmiLb0EiEEvT0_T1_T2_iT3_T4_T5_E12temp_storage+84], %r965;
	mov.u32 	%r970, %r965;
$L__BB5_27:
	bar.sync 	0;
	setp.eq.s32 	%p132, %r5, 0;
	ld.shared.u32 	%r781, [_ZZN3cub18CUB_300001_SM_10006detail4scan16DeviceScanKernelINS2_10policy_hubIiiimN4cuda3std3__44plusIvEEE10Policy1000EN6thrust24THRUST_300001_SM_1000_NS10device_ptrIiEESF_NS0_13ScanTileStateIiLb1EEES9_NS1_10InputValueIiPiEEmiLb0EiEEvT0_T1_T2_iT3_T4_T5_E12temp_storage+84];
	selp.b32 	%r782, 0, %r781, %p132;
	add.s32 	%r971, %r782, %r970;
$L__BB5_28:
	add.s32 	%r922, %r971, %r10;
	add.s32 	%r923, %r11, %r922;
	add.s32 	%r924, %r12, %r923;
	add.s32 	%r925, %r13, %r924;
	add.s32 	%r926, %r14, %r925;
	add.s32 	%r927, %r15, %r926;
	add.s32 	%r928, %r16, %r927;
	add.s32 	%r929, %r17, %r928;
	add.s32 	%r930, %r18, %r929;
	add.s32 	%r931, %r19, %r930;
	add.s32 	%r932, %r20, %r931;
	add.s32 	%r933, %r21, %r932;
	add.s32 	%r934, %r22, %r933;
	add.s32 	%r935, %r23, %r934;
	add.s32 	%r936, %r24, %r935;
	add.s32 	%r937, %r25, %r936;
	add.s32 	%r938, %r26, %r937;
	add.s32 	%r939, %r27, %r938;
	bar.sync 	0;
	st.shared.u32 	[%r9], %r971;
	st.shared.u32 	[%r9+4], %r922;
	st.shared.u32 	[%r9+8], %r923;
	st.shared.u32 	[%r9+12], %r924;
	st.shared.u32 	[%r9+16], %r925;
	st.shared.u32 	[%r9+20], %r926;
	st.shared.u32 	[%r9+24], %r927;
	st.shared.u32 	[%r9+28], %r928;
	st.shared.u32 	[%r9+32], %r929;
	st.shared.u32 	[%r9+36], %r930;
	st.shared.u32 	[%r9+40], %r931;
	st.shared.u32 	[%r9+44], %r932;
	st.shared.u32 	[%r9+48], %r933;
	st.shared.u32 	[%r9+52], %r934;
	st.shared.u32 	[%r9+56], %r935;
	st.shared.u32 	[%r9+60], %r936;
	st.shared.u32 	[%r9+64], %r937;
	st.shared.u32 	[%r9+68], %r938;
	st.shared.u32 	[%r9+72], %r939;
	bar.warp.sync 	-1;
	ld.shared.u32 	%r940, [%r8];
	ld.shared.u32 	%r941, [%r8+128];
	ld.shared.u32 	%r942, [%r8+256];
	ld.shared.u32 	%r943, [%r8+384];
	ld.shared.u32 	%r944, [%r8+512];
	ld.shared.u32 	%r945, [%r8+640];
	ld.shared.u32 	%r946, [%r8+768];
	ld.shared.u32 	%r947, [%r8+896];
	ld.shared.u32 	%r948, [%r8+1024];
	ld.shared.u32 	%r949, [%r8+1152];
	ld.shared.u32 	%r950, [%r8+1280];
	ld.shared.u32 	%r951, [%r8+1408];
	ld.shared.u32 	%r952, [%r8+1536];
	ld.shared.u32 	%r953, [%r8+1664];
	ld.shared.u32 	%r954, [%r8+1792];
	ld.shared.u32 	%r955, [%r8+1920];
	ld.shared.u32 	%r956, [%r8+2048];
	ld.shared.u32 	%r957, [%r8+2176];
	ld.shared.u32 	%r958, [%r8+2304];
	add.s64 	%rd58, %rd4, %rd43;
	st.global.u32 	[%rd58], %r940;
	st.global.u32 	[%rd58+128], %r941;
	st.global.u32 	[%rd58+256], %r942;
	st.global.u32 	[%rd58+384], %r943;
	st.global.u32 	[%rd58+512], %r944;
	st.global.u32 	[%rd58+640], %r945;
	st.global.u32 	[%rd58+768], %r946;
	st.global.u32 	[%rd58+896], %r947;
	st.global.u32 	[%rd58+1024], %r948;
	st.global.u32 	[%rd58+1152], %r949;
	st.global.u32 	[%rd58+1280], %r950;
	st.global.u32 	[%rd58+1408], %r951;
	st.global.u32 	[%rd58+1536], %r952;
	st.global.u32 	[%rd58+1664], %r953;
	st.global.u32 	[%rd58+1792], %r954;
	st.global.u32 	[%rd58+1920], %r955;
	st.global.u32 	[%rd58+2048], %r956;
	st.global.u32 	[%rd58+2176], %r957;
	st.global.u32 	[%rd58+2304], %r958;
	bra.uni 	$L__BB5_131;
$L__BB5_29:
	setp.eq.s64 	%p3, %rd6, 0;
	@%p3 bra 	$L__BB5_131;
	cvt.u32.u64 	%r75, %rd6;
	shl.b64 	%rd21, %rd5, 2;
	add.s64 	%rd22, %rd3, %rd21;
	mov.u32 	%r76, %tid.x;
	ld.global.u32 	%r990, [%rd22];
	and.b32  	%r209, %r76, 31;
	and.b32  	%r210, %r76, 992;
	mul.lo.s32 	%r211, %r210, 19;
	or.b32  	%r78, %r211, %r209;
	setp.ge.u32 	%p4, %r78, %r75;
	shl.b32 	%r212, %r78, 2;
	cvt.u64.u32 	%rd23, %r212;
	add.s64 	%rd12, %rd22, %rd23;
	mov.u32 	%r972, %r990;
	@%p4 bra 	$L__BB5_32;
	ld.global.u32 	%r972, [%rd12];
$L__BB5_32:
	add.s32 	%r213, %r78, 32;
	setp.ge.u32 	%p5, %r213, %r75;
	mov.u32 	%r973, %r990;
	@%p5 bra 	$L__BB5_34;
	ld.global.u32 	%r973, [%rd12+128];
$L__BB5_34:
	add.s32 	%r214, %r78, 64;
	setp.ge.u32 	%p6, %r214, %r75;
	mov.u32 	%r974, %r990;
	@%p6 bra 	$L__BB5_36;
	ld.global.u32 	%r974, [%rd12+256];
$L__BB5_36:
	add.s32 	%r215, %r78, 96;
	setp.ge.u32 	%p7, %r215, %r75;
	mov.u32 	%r975, %r990;
	@%p7 bra 	$L__BB5_38;
	ld.global.u32 	%r975, [%rd12+384];
$L__BB5_38:
	add.s32 	%r216, %r78, 128;
	setp.ge.u32 	%p8, %r216, %r75;
	mov.u32 	%r976, %r990;
	@%p8 bra 	$L__BB5_40;
	ld.global.u32 	%r976, [%rd12+512];
$L__BB5_40:
	add.s32 	%r217, %r78, 160;
	setp.ge.u32 	%p9, %r217, %r75;
	mov.u32 	%r977, %r990;
	@%p9 bra 	$L__BB5_42;
	ld.global.u32 	%r977, [%rd12+640];
$L__BB5_42:
	add.s32 	%r218, %r78, 192;
	setp.ge.u32 	%p10, %r218, %r75;
	mov.u32 	%r978, %r990;
	@%p10 bra 	$L__BB5_44;
	ld.global.u32 	%r978, [%rd12+768];
$L__BB5_44:
	add.s32 	%r219, %r78, 224;
	setp.ge.u32 	%p11, %r219, %r75;
	mov.u32 	%r979, %r990;
	@%p11 bra 	$L__BB5_46;
	ld.global.u32 	%r979, [%rd12+896];
$L__BB5_46:
	add.s32 	%r95, %r78, 256;
	setp.ge.u32 	%p12, %r95, %r75;
	mov.u32 	%r980, %r990;
	@%p12 bra 	$L__BB5_48;
	ld.global.u32 	%r980, [%rd12+1024];
$L__BB5_48:
	add.s32 	%r98, %r78, 288;
	setp.ge.u32 	%p13, %r98, %r75;
	mov.u32 	%r981, %r990;
	@%p13 bra 	$L__BB5_50;
	ld.global.u32 	%r981, [%rd12+1152];
$L__BB5_50:
	add.s32 	%r220, %r78, 320;
	setp.ge.u32 	%p14, %r220, %r75;
	mov.u32 	%r982, %r990;
	@%p14 bra 	$L__BB5_52;
	ld.global.u32 	%r982, [%rd12+1280];
$L__BB5_52:
	add.s32 	%r221, %r78, 352;
	setp.ge.u32 	%p15, %r221, %r75;
	mov.u32 	%r983, %r990;
	@%p15 bra 	$L__BB5_54;
	ld.global.u32 	%r983, [%rd12+1408];
$L__BB5_54:
	add.s32 	%r222, %r78, 384;
	setp.ge.u32 	%p16, %r222, %r75;
	mov.u32 	%r984, %r990;
	@%p16 bra 	$L__BB5_56;
	ld.global.u32 	%r984, [%rd12+1536];
$L__BB5_56:
	add.s32 	%r223, %r78, 416;
	setp.ge.u32 	%p17, %r223, %r75;
	mov.u32 	%r985, %r990;
	@%p17 bra 	$L__BB5_58;
	ld.global.u32 	%r985, [%rd12+1664];
$L__BB5_58:
	add.s32 	%r224, %r78, 448;
	setp.ge.u32 	%p18, %r224, %r75;
	mov.u32 	%r986, %r990;
	@%p18 bra 	$L__BB5_60;
	ld.global.u32 	%r986, [%rd12+1792];
$L__BB5_60:
	add.s32 	%r225, %r78, 480;
	setp.ge.u32 	%p19, %r225, %r75;
	mov.u32 	%r987, %r990;
	@%p19 bra 	$L__BB5_62;
	ld.global.u32 	%r987, [%rd12+1920];
$L__BB5_62:
	add.s32 	%r226, %r78, 512;
	setp.ge.u32 	%p20, %r226, %r75;
	mov.u32 	%r988, %r990;
	@%p20 bra 	$L__BB5_64;
	ld.global.u32 	%r988, [%rd12+2048];
$L__BB5_64:
	add.s32 	%r115, %r78, 544;
	setp.ge.u32 	%p21, %r115, %r75;
	mov.u32 	%r989, %r990;
	@%p21 bra 	$L__BB5_66;
	ld.global.u32 	%r989, [%rd12+2176];
$L__BB5_66:
	add.s32 	%r118, %r78, 576;
	setp.ge.u32 	%p22, %r118, %r75;
	@%p22 bra 	$L__BB5_68;
	ld.global.u32 	%r990, [%rd12+2304];
$L__BB5_68:
	// begin inline asm
	mov.u32 %r227, %laneid;
	// end inline asm
	shr.u32 	%r122, %r76, 5;
	mad.lo.s32 	%r228, %r122, 608, %r227;
	shl.b32 	%r229, %r228, 2;
	mov.u32 	%r230, _ZZN3cub18CUB_300001_SM_10006detail4scan16DeviceScanKernelINS2_10policy_hubIiiimN4cuda3std3__44plusIvEEE10Policy1000EN6thrust24THRUST_300001_SM_1000_NS10device_ptrIiEESF_NS0_13ScanTileStateIiLb1EEES9_NS1_10InputValueIiPiEEmiLb0EiEEvT0_T1_T2_iT3_T4_T5_E12temp_storage;
	add.s32 	%r123, %r230, %r229;
	st.shared.u32 	[%r123], %r972;
	st.shared.u32 	[%r123+128], %r973;
	st.shared.u32 	[%r123+256], %r974;
	st.shared.u32 	[%r123+384], %r975;
	st.shared.u32 	[%r123+512], %r976;
	st.shared.u32 	[%r123+640], %r977;
	st.shared.u32 	[%r123+768], %r978;
	st.shared.u32 	[%r123+896], %r979;
	st.shared.u32 	[%r123+1024], %r980;
	st.shared.u32 	[%r123+1152], %r981;
	st.shared.u32 	[%r123+1280], %r982;
	st.shared.u32 	[%r123+1408], %r983;
	st.shared.u32 	[%r123+1536], %r984;
	st.shared.u32 	[%r123+1664], %r985;
	st.shared.u32 	[%r123+1792], %r986;
	st.shared.u32 	[%r123+1920], %r987;
	st.shared.u32 	[%r123+2048], %r988;
	st.shared.u32 	[%r123+2176], %r989;
	st.shared.u32 	[%r123+2304], %r990;
	bar.warp.sync 	-1;
	mad.lo.s32 	%r124, %r227, 72, %r123;
	ld.shared.u32 	%r125, [%r124];
	ld.shared.u32 	%r126, [%r124+4];
	ld.shared.u32 	%r127, [%r124+8];
	ld.shared.u32 	%r128, [%r124+12];
	ld.shared.u32 	%r129, [%r124+16];
	ld.shared.u32 	%r130, [%r124+20];
	ld.shared.u32 	%r131, [%r124+24];
	ld.shared.u32 	%r132, [%r124+28];
	ld.shared.u32 	%r133, [%r124+32];
	ld.shared.u32 	%r134, [%r124+36];
	ld.shared.u32 	%r135, [%r124+40];
	ld.shared.u32 	%r136, [%r124+44];
	ld.shared.u32 	%r137, [%r124+48];
	ld.shared.u32 	%r138, [%r124+52];
	ld.shared.u32 	%r139, [%r124+56];
	ld.shared.u32 	%r140, [%r124+60];
	ld.shared.u32 	%r141, [%r124+64];
	ld.shared.u32 	%r142, [%r124+68];
	ld.shared.u32 	%r143, [%r124+72];
	bar.sync 	0;
	setp.ne.s32 	%p23, %r4, 0;
	@%p23 bra 	$L__BB5_72;
	add.s32 	%r456, %r126, %r125;
	add.s32 	%r457, %r127, %r456;
	add.s32 	%r458, %r128, %r457;
	add.s32 	%r459, %r129, %r458;
	add.s32 	%r460, %r130, %r459;
	add.s32 	%r461, %r131, %r460;
	add.s32 	%r462, %r132, %r461;
	add.s32 	%r463, %r133, %r462;
	add.s32 	%r464, %r134, %r463;
	add.s32 	%r465, %r135, %r464;
	add.s32 	%r466, %r136, %r465;
	add.s32 	%r467, %r137, %r466;
	add.s32 	%r468, %r138, %r467;
	add.s32 	%r469, %r139, %r468;
	add.s32 	%r470, %r140, %r469;
	add.s32 	%r471, %r141, %r470;
	add.s32 	%r472, %r142, %r471;
	add.s32 	%r430, %r143, %r472;
	mov.b32 	%r428, 1;
	mov.b32 	%r453, 0;
	mov.b32 	%r455, -1;
	// begin inline asm
	{  .reg .s32 r0;  .reg .pred p;  shfl.sync.up.b32 r0|p, %r430, %r428, %r453, %r455;  @p add.s32 r0, r0, %r430;  mov.s32 %r426, r0;}
	// end inline asm
	mov.b32 	%r434, 2;
	// begin inline asm
	{  .reg .s32 r0;  .reg .pred p;  shfl.sync.up.b32 r0|p, %r426, %r434, %r453, %r455;  @p add.s32 r0, r0, %r426;  mov.s32 %r432, r0;}
	// end inline asm
	mov.b32 	%r440, 4;
	// begin inline asm
	{  .reg .s32 r0;  .reg .pred p;  shfl.sync.up.b32 r0|p, %r432, %r440, %r453, %r455;  @p add.s32 r0, r0, %r432;  mov.s32 %r438, r0;}
	// end inline asm
	mov.b32 	%r446, 8;
	// begin inline asm
	{  .reg .s32 r0;  .reg .pred p;  shfl.sync.up.b32 r0|p, %r438, %r446, %r453, %r455;  @p add.s32 r0, r0, %r438;  mov.s32 %r444, r0;}
	// end inline asm
	mov.b32 	%r452, 16;
	// begin inline asm
	{  .reg .s32 r0;  .reg .pred p;  shfl.sync.up.b32 r0|p, %r444, %r452, %r453, %r455;  @p add.s32 r0, r0, %r444;  mov.s32 %r450, r0;}
	// end inline asm
	setp.ne.s32 	%p66, %r227, 31;
	@%p66 bra 	$L__BB5_71;
	shl.b32 	%r473, %r122, 2;
	mov.u32 	%r474, _ZZN3cub18CUB_300001_SM_10006detail4scan16DeviceScanKernelINS2_10policy_hubIiiimN4cuda3std3__44plusIvEEE10Policy1000EN6thrust24THRUST_300001_SM_1000_NS10device_ptrIiEESF_NS0_13ScanTileStateIiLb1EEES9_NS1_10InputValueIiPiEEmiLb0EiEEvT0_T1_T2_iT3_T4_T5_E12temp_storage;
	add.s32 	%r475, %r474, %r473;
	st.shared.u32 	[%r475+16], %r450;
$L__BB5_71:
	bar.sync 	0;
	ld.shared.v4.u32 	{%r476, %r477, %r478, %r479}, [_ZZN3cub18CUB_300001_SM_10006detail4scan16DeviceScanKernelINS2_10policy_hubIiiimN4cuda3std3__44plusIvEEE10Policy1000EN6thrust24THRUST_300001_SM_1000_NS10device_ptrIiEESF_NS0_13ScanTileStateIiLb1EEES9_NS1_10InputValueIiPiEEmiLb0EiEEvT0_T1_T2_iT3_T4_T5_E12temp_storage+16];
	add.s32 	%r480, %r477, %r476;
	setp.eq.s32 	%p67, %r122, 2;
	selp.b32 	%r481, %r480, %r476, %p67;
	add.s32 	%r482, %r480, %r478;
	setp.eq.s32 	%p68, %r122, 3;
	selp.b32 	%r483, %r482, %r481, %p68;
	add.s32 	%r484, %r482, %r479;
	setp.eq.s32 	%p69, %r122, 4;
	selp.b32 	%r485, %r484, %r483, %p69;
	ld.shared.v4.u32 	{%r486, %r487, %r488, %r489}, [_ZZN3cub18CUB_300001_SM_10006detail4scan16DeviceScanKernelINS2_10policy_hubIiiimN4cuda3std3__44plusIvEEE10Policy1000EN6thrust24THRUST_300001_SM_1000_NS10device_ptrIiEESF_NS0_13ScanTileStateIiLb1EEES9_NS1_10InputValueIiPiEEmiLb0EiEEvT0_T1_T2_iT3_T4_T5_E12temp_storage+32];
	add.s32 	%r490, %r484, %r486;
	setp.eq.s32 	%p70, %r122, 5;
	selp.b32 	%r491, %r490, %r485, %p70;
	add.s32 	%r492, %r490, %r487;
	setp.eq.s32 	%p71, %r122, 6;
	selp.b32 	%r493, %r492, %r491, %p71;
	add.s32 	%r494, %r492, %r488;
	setp.eq.s32 	%p72, %r122, 7;
	selp.b32 	%r495, %r494, %r493, %p72;
	add.s32 	%r496, %r494, %r489;
	setp.eq.s32 	%p73, %r122, 8;
	selp.b32 	%r497, %r496, %r495, %p73;
	ld.shared.v4.u32 	{%r498, %r499, %r500, %r501}, [_ZZN3cub18CUB_300001_SM_10006detail4scan16DeviceScanKernelINS2_10policy_hubIiiimN4cuda3std3__44plusIvEEE10Policy1000EN6thrust24THRUST_300001_SM_1000_NS10device_ptrIiEESF_NS0_13ScanTileStateIiLb1EEES9_NS1_10InputValueIiPiEEmiLb0EiEEvT0_T1_T2_iT3_T4_T5_E12temp_storage+48];
	add.s32 	%r502, %r496, %r498;
	setp.eq.s32 	%p74, %r122, 9;
	selp.b32 	%r503, %r502, %r497, %p74;
	add.s32 	%r504, %r502, %r499;
	setp.eq.s32 	%p75, %r122, 10;
	selp.b32 	%r505, %r504, %r503, %p75;
	add.s32 	%r506, %r504, %r500;
	setp.eq.s32 	%p76, %r122, 11;
	selp.b32 	%r507, %r506, %r505, %p76;
	add.s32 	%r508, %r506, %r501;
	setp.eq.s32 	%p77, %r122, 12;
	selp.b32 	%r509, %r508, %r507, %p77;
	setp.lt.u32 	%p78, %r76, 32;
	selp.b32 	%r510, 0, %r509, %p78;
	setp.eq.s32 	%p79, %r227, 0;
	sub.s32 	%r511, %r450, %r430;
	selp.b32 	%r512, 0, %r511, %p79;
	add.s32 	%r513, %r512, %r959;
	add.s32 	%r1002, %r513, %r510;
	bra.uni 	$L__BB5_91;
$L__BB5_72:
	add.s32 	%r261, %r126, %r125;
	add.s32 	%r262, %r127, %r261;
	add.s32 	%r263, %r128, %r262;
	add.s32 	%r264, %r129, %r263;
	add.s32 	%r265, %r130, %r264;
	add.s32 	%r266, %r131, %r265;
	add.s32 	%r267, %r132, %r266;
	add.s32 	%r268, %r133, %r267;
	add.s32 	%r269, %r134, %r268;
	add.s32 	%r270, %r135, %r269;
	add.s32 	%r271, %r136, %r270;
	add.s32 	%r272, %r137, %r271;
	add.s32 	%r273, %r138, %r272;
	add.s32 	%r274, %r139, %r273;
	add.s32 	%r275, %r140, %r274;
	add.s32 	%r276, %r141, %r275;
	add.s32 	%r277, %r142, %r276;
	add.s32 	%r235, %r143, %r277;
	mov.b32 	%r233, 1;
	mov.b32 	%r258, 0;
	mov.b32 	%r260, -1;
	// begin inline asm
	{  .reg .s32 r0;  .reg .pred p;  shfl.sync.up.b32 r0|p, %r235, %r233, %r258, %r260;  @p add.s32 r0, r0, %r235;  mov.s32 %r231, r0;}
	// end inline asm
	mov.b32 	%r239, 2;
	// begin inline asm
	{  .reg .s32 r0;  .reg .pred p;  shfl.sync.up.b32 r0|p, %r231, %r239, %r258, %r260;  @p add.s32 r0, r0, %r231;  mov.s32 %r237, r0;}
	// end inline asm
	mov.b32 	%r245, 4;
	// begin inline asm
	{  .reg .s32 r0;  .reg .pred p;  shfl.sync.up.b32 r0|p, %r237, %r245, %r258, %r260;  @p add.s32 r0, r0, %r237;  mov.s32 %r243, r0;}
	// end inline asm
	mov.b32 	%r251, 8;
	// begin inline asm
	{  .reg .s32 r0;  .reg .pred p;  shfl.sync.up.b32 r0|p, %r243, %r251, %r258, %r260;  @p add.s32 r0, r0, %r243;  mov.s32 %r249, r0;}
	// end inline asm
	mov.b32 	%r257, 16;
	// begin inline asm
	{  .reg .s32 r0;  .reg .pred p;  shfl.sync.up.b32 r0|p, %r249, %r257, %r258, %r260;  @p add.s32 r0, r0, %r249;  mov.s32 %r255, r0;}
	// end inline asm
	setp.ne.s32 	%p24, %r227, 31;
	@%p24 bra 	$L__BB5_74;
	shl.b32 	%r278, %r122, 2;
	mov.u32 	%r279, _ZZN3cub18CUB_300001_SM_10006detail4scan16DeviceScanKernelINS2_10policy_hubIiiimN4cuda3std3__44plusIvEEE10Policy1000EN6thrust24THRUST_300001_SM_1000_NS10device_ptrIiEESF_NS0_13ScanTileStateIiLb1EEES9_NS1_10InputValueIiPiEEmiLb0EiEEvT0_T1_T2_iT3_T4_T5_E12temp_storage;
	add.s32 	%r280, %r279, %r278;
	st.shared.u32 	[%r280+16], %r255;
$L__BB5_74:
	sub.s32 	%r281, %r255, %r235;
	bar.sync 	0;
	ld.shared.v4.u32 	{%r282, %r283, %r284, %r285}, [_ZZN3cub18CUB_300001_SM_10006detail4scan16DeviceScanKernelINS2_10policy_hubIiiimN4cuda3std3__44plusIvEEE10Policy1000EN6thrust24THRUST_300001_SM_1000_NS10device_ptrIiEESF_NS0_13ScanTileStateIiLb1EEES9_NS1_10InputValueIiPiEEmiLb0EiEEvT0_T1_T2_iT3_T4_T5_E12temp_storage+16];
	add.s32 	%r286, %r283, %r282;
	setp.eq.s32 	%p25, %r122, 2;
	selp.b32 	%r287, %r286, %r282, %p25;
	add.s32 	%r288, %r286, %r284;
	setp.eq.s32 	%p26, %r122, 3;
	selp.b32 	%r289, %r288, %r287, %p26;
	add.s32 	%r290, %r288, %r285;
	setp.eq.s32 	%p27, %r122, 4;
	selp.b32 	%r291, %r290, %r289, %p27;
	ld.shared.v4.u32 	{%r292, %r293, %r294, %r295}, [_ZZN3cub18CUB_300001_SM_10006detail4scan16DeviceScanKernelINS2_10policy_hubIiiimN4cuda3std3__44plusIvEEE10Policy1000EN6thrust24THRUST_300001_SM_1000_NS10device_ptrIiEESF_NS0_13ScanTileStateIiLb1EEES9_NS1_10InputValueIiPiEEmiLb0EiEEvT0_T1_T2_iT3_T4_T5_E12temp_storage+32];
	add.s32 	%r296, %r290, %r292;
	setp.eq.s32 	%p28, %r122, 5;
	selp.b32 	%r297, %r296, %r291, %p28;
	add.s32 	%r298, %r296, %r293;
	setp.eq.s32 	%p29, %r122, 6;
	selp.b32 	%r299, %r298, %r297, %p29;
	add.s32 	%r300, %r298, %r294;
	setp.eq.s32 	%p30, %r122, 7;
	selp.b32 	%r301, %r300, %r299, %p30;
	add.s32 	%r302, %r300, %r295;
	setp.eq.s32 	%p31, %r122, 8;
	selp.b32 	%r303, %r302, %r301, %p31;
	ld.shared.v4.u32 	{%r304, %r305, %r306, %r307}, [_ZZN3cub18CUB_300001_SM_10006detail4scan16DeviceScanKernelINS2_10policy_hubIiiimN4cuda3std3__44plusIvEEE10Policy1000EN6thrust24THRUST_300001_SM_1000_NS10device_ptrIiEESF_NS0_13ScanTileStateIiLb1EEES9_NS1_10InputValueIiPiEEmiLb0EiEEvT0_T1_T2_iT3_T4_T5_E12temp_storage+48];
	add.s32 	%r308, %r302, %r304;
	setp.eq.s32 	%p32, %r122, 9;
	selp.b32 	%r309, %r308, %r303, %p32;
	add.s32 	%r310, %r308, %r305;
	setp.eq.s32 	%p33, %r122, 10;
	selp.b32 	%r311, %r310, %r309, %p33;
	add.s32 	%r312, %r310, %r306;
	setp.eq.s32 	%p34, %r122, 11;
	selp.b32 	%r313, %r312, %r311, %p34;
	add.s32 	%r314, %r312, %r307;
	setp.eq.s32 	%p35, %r122, 12;
	selp.b32 	%r315, %r314, %r313, %p35;
	ld.shared.u32 	%r316, [_ZZN3cub18CUB_300001_SM_10006detail4scan16DeviceScanKernelINS2_10policy_hubIiiimN4cuda3std3__44plusIvEEE10Policy1000EN6thrust24THRUST_300001_SM_1000_NS10device_ptrIiEESF_NS0_13ScanTileStateIiLb1EEES9_NS1_10InputValueIiPiEEmiLb0EiEEvT0_T1_T2_iT3_T4_T5_E12temp_storage+64];
	add.s32 	%r149, %r314, %r316;
	setp.gt.u32 	%p36, %r76, 31;
	setp.lt.u32 	%p37, %r76, 32;
	setp.eq.s32 	%p38, %r227, 0;
	selp.b32 	%r317, 0, %r281, %p38;
	add.s32 	%r1001, %r315, %r317;
	selp.b32 	%r151, %r281, %r1001, %p37;
	@%p36 bra 	$L__BB5_90;
	setp.ne.s32 	%p39, %r76, 0;
	mul.wide.s32 	%rd24, %r4, 8;
	add.s64 	%rd13, %rd18, %rd24;
	@%p39 bra 	$L__BB5_77;
	st.shared.u32 	[_ZZN3cub18CUB_300001_SM_10006detail4scan16DeviceScanKernelINS2_10policy_hubIiiimN4cuda3std3__44plusIvEEE10Policy1000EN6thrust24THRUST_300001_SM_1000_NS10device_ptrIiEESF_NS0_13ScanTileStateIiLb1EEES9_NS1_10InputValueIiPiEEmiLb0EiEEvT0_T1_T2_iT3_T4_T5_E12temp_storage+12], %r149;
	add.s64 	%rd25, %rd13, 256;
	mov.b32 	%r318, 100;
	// begin inline asm
	st.relaxed.gpu.v2.u32 [%rd25], {%r318, %r149};
	// end inline asm
$L__BB5_77:
	not.b32 	%r324, %r76;
	add.s32 	%r997, %r4, %r324;
	mov.b32 	%r320, 550;
	// begin inline asm
	nanosleep.u32 %r320;
	// end inline asm
	mul.wide.s32 	%rd27, %r997, 8;
	add.s64 	%rd28, %rd18, %rd27;
	add.s64 	%rd26, %rd28, 256;
	// begin inline asm
	ld.relaxed.gpu.v2.u32 {%r998, %r992}, [%rd26];
	// end inline asm
	mov.b32 	%r993, 478;
$L__BB5_78:
	setp.eq.s32 	%p40, %r998, 99;
	mov.b32 	%r325, -1;
	vote.sync.any.pred 	%p41, %p40, %r325;
	not.pred 	%p42, %p41;
	@%p42 bra 	$L__BB5_80;
	// begin inline asm
	nanosleep.u32 %r993;
	// end inline asm
	shr.u32 	%r993, %r993, 1;
	// begin inline asm
	ld.relaxed.gpu.v2.u32 {%r998, %r992}, [%rd26];
	// end inline asm
	bra.uni 	$L__BB5_78;
$L__BB5_80:
	setp.eq.s32 	%p43, %r998, 101;
	mov.b32 	%r352, -1;
	vote.sync.ballot.b32 	%r354, %p43, %r352;
	// begin inline asm
	mov.u32 %r327, %lanemask_ge;
	// end inline asm
	and.b32  	%r355, %r354, %r327;
	or.b32  	%r356, %r355, -2147483648;
	add.s32 	%r357, %r356, -1;
	not.b32 	%r358, %r356;
	and.b32  	%r359, %r358, %r357;
	popc.b32 	%r331, %r359;
	mov.b32 	%r330, 1;
	// begin inline asm
	shfl.sync.down.b32 %r328, %r992, %r330, %r331, %r352;
	// end inline asm
	setp.lt.s32 	%p45, %r227, %r331;
	selp.b32 	%r360, %r328, 0, %p45;
	add.s32 	%r334, %r360, %r992;
	mov.b32 	%r335, 2;
	// begin inline asm
	shfl.sync.down.b32 %r333, %r334, %r335, %r331, %r352;
	// end inline asm
	add.s32 	%r361, %r227, 2;
	setp.gt.s32 	%p46, %r361, %r331;
	selp.b32 	%r362, 0, %r333, %p46;
	add.s32 	%r339, %r334, %r362;
	mov.b32 	%r340, 4;
	// begin inline asm
	shfl.sync.down.b32 %r338, %r339, %r340, %r331, %r352;
	// end inline asm
	add.s32 	%r363, %r227, 4;
	setp.gt.s32 	%p47, %r363, %r331;
	selp.b32 	%r364, 0, %r338, %p47;
	add.s32 	%r344, %r339, %r364;
	mov.b32 	%r345, 8;
	// begin inline asm
	shfl.sync.down.b32 %r343, %r344, %r345, %r331, %r352;
	// end inline asm
	add.s32 	%r365, %r227, 8;
	setp.gt.s32 	%p48, %r365, %r331;
	selp.b32 	%r366, 0, %r343, %p48;
	add.s32 	%r349, %r344, %r366;
	mov.b32 	%r350, 16;
	// begin inline asm
	shfl.sync.down.b32 %r348, %r349, %r350, %r331, %r352;
	// end inline asm
	add.s32 	%r367, %r227, 16;
	setp.gt.s32 	%p49, %r367, %r331;
	selp.b32 	%r368, 0, %r348, %p49;
	add.s32 	%r994, %r349, %r368;
	add.s64 	%rd14, %rd18, 256;
	mov.b32 	%r995, 478;
$L__BB5_81:
	setp.ne.s32 	%p50, %r998, 101;
	mov.b32 	%r369, -1;
	vote.sync.all.pred 	%p51, %p50, %r369;
	not.pred 	%p52, %p51;
	@%p52 bra 	$L__BB5_86;
	shr.u32 	%r995, %r995, 1;
	mul.wide.s32 	%rd31, %r997, 8;
	add.s64 	%rd32, %rd14, %rd31;
	add.s64 	%rd30, %rd32, -256;
	// begin inline asm
	ld.relaxed.gpu.v2.u32 {%r998, %r999}, [%rd30];
	// end inline asm
	mov.u32 	%r1000, %r995;
$L__BB5_83:
	setp.eq.s32 	%p56, %r998, 99;
	mov.b32 	%r377, -1;
	vote.sync.any.pred 	%p57, %p56, %r377;
	not.pred 	%p58, %p57;
	@%p58 bra 	$L__BB5_85;
	// begin inline asm
	nanosleep.u32 %r1000;
	// end inline asm
	shr.u32 	%r1000, %r1000, 1;
	// begin inline asm
	ld.relaxed.gpu.v2.u32 {%r998, %r999}, [%rd30];
	// end inline asm
	bra.uni 	$L__BB5_83;
$L__BB5_85:
	setp.eq.s32 	%p59, %r998, 101;
	mov.b32 	%r403, -1;
	vote.sync.ballot.b32 	%r404, %p59, %r403;
	and.b32  	%r405, %r404, %r327;
	or.b32  	%r406, %r405, -2147483648;
	add.s32 	%r407, %r406, -1;
	not.b32 	%r408, %r406;
	and.b32  	%r409, %r408, %r407;
	popc.b32 	%r382, %r409;
	mov.b32 	%r381, 1;
	// begin inline asm
	shfl.sync.down.b32 %r379, %r999, %r381, %r382, %r403;
	// end inline asm
	setp.lt.s32 	%p61, %r227, %r382;
	selp.b32 	%r410, %r379, 0, %p61;
	add.s32 	%r385, %r410, %r999;
	mov.b32 	%r386, 2;
	// begin inline asm
	shfl.sync.down.b32 %r384, %r385, %r386, %r382, %r403;
	// end inline asm
	add.s32 	%r411, %r227, 2;
	setp.gt.s32 	%p62, %r411, %r382;
	selp.b32 	%r412, 0, %r384, %p62;
	add.s32 	%r390, %r385, %r412;
	mov.b32 	%r391, 4;
	// begin inline asm
	shfl.sync.down.b32 %r389, %r390, %r391, %r382, %r403;
	// end inline asm
	add.s32 	%r413, %r227, 4;
	setp.gt.s32 	%p63, %r413, %r382;
	selp.b32 	%r414, 0, %r389, %p63;
	add.s32 	%r395, %r390, %r414;
	mov.b32 	%r396, 8;
	// begin inline asm
	shfl.sync.down.b32 %r394, %r395, %r396, %r382, %r403;
	// end inline asm
	add.s32 	%r415, %r227, 8;
	setp.gt.s32 	%p64, %r415, %r382;
	selp.b32 	%r416, 0, %r394, %p64;
	add.s32 	%r400, %r395, %r416;
	mov.b32 	%r401, 16;
	// begin inline asm
	shfl.sync.down.b32 %r399, %r400, %r401, %r382, %r403;
	// end inline asm
	add.s32 	%r417, %r227, 16;
	setp.gt.s32 	%p65, %r417, %r382;
	selp.b32 	%r418, 0, %r399, %p65;
	add.s32 	%r419, %r418, %r994;
	add.s32 	%r994, %r419, %r400;
	add.s32 	%r997, %r997, -32;
	bra.uni 	$L__BB5_81;
$L__BB5_86:
	@%p39 bra 	$L__BB5_88;
	add.s32 	%r372, %r994, %r149;
	add.s64 	%rd29, %rd13, 256;
	mov.b32 	%r371, 101;
	// begin inline asm
	st.relaxed.gpu.v2.u32 [%rd29], {%r371, %r372};
	// end inline asm
	st.shared.u32 	[_ZZN3cub18CUB_300001_SM_10006detail4scan16DeviceScanKernelINS2_10policy_hubIiiimN4cuda3std3__44plusIvEEE10Policy1000EN6thrust24THRUST_300001_SM_1000_NS10device_ptrIiEESF_NS0_13ScanTileStateIiLb1EEES9_NS1_10InputValueIiPiEEmiLb0EiEEvT0_T1_T2_iT3_T4_T5_E12temp_storage+4], %r994;
	st.shared.u32 	[_ZZN3cub18CUB_300001_SM_10006detail4scan16DeviceScanKernelINS2_10policy_hubIiiimN4cuda3std3__44plusIvEEE10Policy1000EN6thrust24THRUST_300001_SM_1000_NS10device_ptrIiEESF_NS0_13ScanTileStateIiLb1EEES9_NS1_10InputValueIiPiEEmiLb0EiEEvT0_T1_T2_iT3_T4_T5_E12temp_storage+8], %r372;
$L__BB5_88:
	setp.ne.s32 	%p54, %r227, 0;
	mov.u32 	%r1001, %r151;
	@%p54 bra 	$L__BB5_90;
	st.shared.u32 	[_ZZN3cub18CUB_300001_SM_10006detail4scan16DeviceScanKernelINS2_10policy_hubIiiimN4cuda3std3__44plusIvEEE10Policy1000EN6thrust24THRUST_300001_SM_1000_NS10device_ptrIiEESF_NS0_13ScanTileStateIiLb1EEES9_NS1_10InputValueIiPiEEmiLb0EiEEvT0_T1_T2_iT3_T4_T5_E12temp_storage+84], %r994;
	mov.u32 	%r1001, %r994;
$L__BB5_90:
	bar.sync 	0;
	setp.eq.s32 	%p55, %r76, 0;
	ld.shared.u32 	%r373, [_ZZN3cub18CUB_300001_SM_10006detail4scan16DeviceScanKernelINS2_10policy_hubIiiimN4cuda3std3__44plusIvEEE10Policy1000EN6thrust24THRUST_300001_SM_1000_NS10device_ptrIiEESF_NS0_13ScanTileStateIiLb1EEES9_NS1_10InputValueIiPiEEmiLb0EiEEvT0_T1_T2_iT3_T4_T5_E12temp_storage+84];
	selp.b32 	%r374, 0, %r373, %p55;
	add.s32 	%r1002, %r374, %r1001;
$L__BB5_91:
	add.s32 	%r514, %r1002, %r125;
	add.s32 	%r515, %r126, %r514;
	add.s32 	%r516, %r127, %r515;
	add.s32 	%r517, %r128, %r516;
	add.s32 	%r518, %r129, %r517;
	add.s32 	%r519, %r130, %r518;
	add.s32 	%r520, %r131, %r519;
	add.s32 	%r521, %r132, %r520;
	add.s32 	%r522, %r133, %r521;
	add.s32 	%r523, %r134, %r522;
	add.s32 	%r524, %r135, %r523;
	add.s32 	%r525, %r136, %r524;
	add.s32 	%r526, %r137, %r525;
	add.s32 	%r527, %r138, %r526;
	add.s32 	%r528, %r139, %r527;
	add.s32 	%r529, %r140, %r528;
	add.s32 	%r530, %r141, %r529;
	add.s32 	%r531, %r142, %r530;
	bar.sync 	0;
	st.shared.u32 	[%r124], %r1002;
	st.shared.u32 	[%r124+4], %r514;
	st.shared.u32 	[%r124+8], %r515;
	st.shared.u32 	[%r124+12], %r516;
	st.shared.u32 	[%r124+16], %r517;
	st.shared.u32 	[%r124+20], %r518;
	st.shared.u32 	[%r124+24], %r519;
	st.shared.u32 	[%r124+28], %r520;
	st.shared.u32 	[%r124+32], %r521;
	st.shared.u32 	[%r124+36], %r522;
	st.shared.u32 	[%r124+40], %r523;
	st.shared.u32 	[%r124+44], %r524;
	st.shared.u32 	[%r124+48], %r525;
	st.shared.u32 	[%r124+52], %r526;
	st.shared.u32 	[%r124+56], %r527;
	st.shared.u32 	[%r124+60], %r528;
	st.shared.u32 	[%r124+64], %r529;
	st.shared.u32 	[%r124+68], %r530;
	st.shared.u32 	[%r124+72], %r531;
	bar.warp.sync 	-1;
	ld.shared.u32 	%r185, [%r123];
	ld.shared.u32 	%r186, [%r123+128];
	ld.shared.u32 	%r187, [%r123+256];
	ld.shared.u32 	%r188, [%r123+384];
	ld.shared.u32 	%r189, [%r123+512];
	ld.shared.u32 	%r190, [%r123+640];
	ld.shared.u32 	%r191, [%r123+768];
	ld.shared.u32 	%r192, [%r123+896];
	ld.shared.u32 	%r193, [%r123+1024];
	ld.shared.u32 	%r194, [%r123+1152];
	ld.shared.u32 	%r195, [%r123+1280];
	ld.shared.u32 	%r196, [%r123+1408];
	ld.shared.u32 	%r197, [%r123+1536];
	ld.shared.u32 	%r198, [%r123+1664];
	ld.shared.u32 	%r199, [%r123+1792];
	ld.shared.u32 	%r200, [%r123+1920];
	ld.shared.u32 	%r201, [%r123+2048];
	ld.shared.u32 	%r202, [%r123+2176];
	ld.shared.u32 	%r203, [%r123+2304];
	setp.ne.s32 	%p80, %r76, 0;
	@%p80 bra 	$L__BB5_93;
	st.volatile.shared.u32 	[_ZZN3cub18CUB_300001_SM_10006detail4scan16DeviceScanKernelINS2_10policy_hubIiiimN4cuda3std3__44plusIvEEE10Policy1000EN6thrust24THRUST_300001_SM_1000_NS10device_ptrIiEESF_NS0_13ScanTileStateIiLb1EEES9_NS1_10InputValueIiPiEEmiLb0EiEEvT0_T1_T2_iT3_T4_T5_E12temp_storage+31616], %r75;
$L__BB5_93:
	bar.sync 	0;
	ld.volatile.shared.u32 	%r204, [_ZZN3cub18CUB_300001_SM_10006detail4scan16DeviceScanKernelINS2_10policy_hubIiiimN4cuda3std3__44plusIvEEE10Policy1000EN6thrust24THRUST_300001_SM_1000_NS10device_ptrIiEESF_NS0_13ScanTileStateIiLb1EEES9_NS1_10InputValueIiPiEEmiLb0EiEEvT0_T1_T2_iT3_T4_T5_E12temp_storage+31616];
	cvt.u64.u32 	%rd39, %r78;
	add.s64 	%rd40, %rd5, %rd39;
	setp.ge.s32 	%p81, %r78, %r204;
	shl.b64 	%rd41, %rd40, 2;
	add.s64 	%rd15, %rd4, %rd41;
	@%p81 bra 	$L__BB5_95;
	st.global.u32 	[%rd15], %r185;
$L__BB5_95:
	mov.u32 	%r532, %tid.x;
	and.b32  	%r533, %r532, 992;
	mul.lo.s32 	%r534, %r533, 19;
	and.b32  	%r535, %r532, 31;
	or.b32  	%r536, %r534, %r535;
	add.s32 	%r537, %r536, 32;
	setp.ge.s32 	%p82, %r537, %r204;
	@%p82 bra 	$L__BB5_97;
	st.global.u32 	[%rd15+128], %r186;
$L__BB5_97:
	add.s32 	%r543, %r536, 64;
	setp.ge.s32 	%p83, %r543, %r204;
	@%p83 bra 	$L__BB5_99;
	st.global.u32 	[%rd15+256], %r187;
$L__BB5_99:
	add.s32 	%r549, %r536, 96;
	setp.ge.s32 	%p84, %r549, %r204;
	@%p84 bra 	$L__BB5_101;
	st.global.u32 	[%rd15+384], %r188;
$L__BB5_101:
	add.s32 	%r555, %r536, 128;
	setp.ge.s32 	%p85, %r555, %r204;
	@%p85 bra 	$L__BB5_103;
	st.global.u32 	[%rd15+512], %r189;
$L__BB5_103:
	add.s32 	%r561, %r536, 160;
	setp.ge.s32 	%p86, %r561, %r204;
	@%p86 bra 	$L__BB5_105;
	st.global.u32 	[%rd15+640], %r190;
$L__BB5_105:
	add.s32 	%r567, %r536, 192;
	setp.ge.s32 	%p87, %r567, %r204;
	@%p87 bra 	$L__BB5_107;
	st.global.u32 	[%rd15+768], %r191;
$L__BB5_107:
	add.s32 	%r573, %r536, 224;
	setp.ge.s32 	%p88, %r573, %r204;
	@%p88 bra 	$L__BB5_109;
	st.global.u32 	[%rd15+896], %r192;
$L__BB5_109:
	setp.ge.s32 	%p89, %r95, %r204;
	@%p89 bra 	$L__BB5_111;
	st.global.u32 	[%rd15+1024], %r193;
$L__BB5_111:
	setp.ge.s32 	%p90, %r98, %r204;
	@%p90 bra 	$L__BB5_113;
	st.global.u32 	[%rd15+1152], %r194;
$L__BB5_113:
	add.s32 	%r579, %r536, 320;
	setp.ge.s32 	%p91, %r579, %r204;
	@%p91 bra 	$L__BB5_115;
	st.global.u32 	[%rd15+1280], %r195;
$L__BB5_115:
	add.s32 	%r585, %r536, 352;
	setp.ge.s32 	%p92, %r585, %r204;
	@%p92 bra 	$L__BB5_117;
	st.global.u32 	[%rd15+1408], %r196;
$L__BB5_117:
	add.s32 	%r591, %r536, 384;
	setp.ge.s32 	%p93, %r591, %r204;
	@%p93 bra 	$L__BB5_119;
	st.global.u32 	[%rd15+1536], %r197;
$L__BB5_119:
	add.s32 	%r597, %r536, 416;
	setp.ge.s32 	%p94, %r597, %r204;
	@%p94 bra 	$L__BB5_121;
	st.global.u32 	[%rd15+1664], %r198;
$L__BB5_121:
	add.s32 	%r603, %r536, 448;
	setp.ge.s32 	%p95, %r603, %r204;
	@%p95 bra 	$L__BB5_123;
	st.global.u32 	[%rd15+1792], %r199;
$L__BB5_123:
	add.s32 	%r609, %r536, 480;
	setp.ge.s32 	%p96, %r609, %r204;
	@%p96 bra 	$L__BB5_125;
	st.global.u32 	[%rd15+1920], %r200;
$L__BB5_125:
	add.s32 	%r615, %r536, 512;
	setp.ge.s32 	%p97, %r615, %r204;
	@%p97 bra 	$L__BB5_127;
	st.global.u32 	[%rd15+2048], %r201;
$L__BB5_127:
	setp.ge.s32 	%p98, %r115, %r204;
	@%p98 bra 	$L__BB5_129;
	st.global.u32 	[%rd15+2176], %r202;
$L__BB5_129:
	setp.ge.s32 	%p99, %r118, %r204;
	@%p99 bra 	$L__BB5_131;
	st.global.u32 	[%rd15+2304], %r203;
$L__BB5_131:
	ret;

}


// ===== COMPILED SASS (sm_100) =====

	.target	sm_100

	.elftype	@"ET_EXEC"


//--------------------- .note.nv.tkinfo           --------------------------
	.section	.note.nv.tkinfo,"",@"SHT_NOTE"
	.sectionflags	@"SHF_NOTE_NV_TKINFO"
	.tkinfo
        /*0018*/ 	.word	0x00000002
        /*0030*/ 	.string	""
        /*0030*/ 	.string	"ptxas"
        /*0030*/ 	.string	"Cuda compilation tools, release 13.0, V13.0.88"
        /*0030*/ 	.string	"Build cuda_13.0.r13.0/compiler.36424714_0"
        /*0030*/ 	.string	"-arch sm_100 -m 64 "



//--------------------- .note.nv.cuinfo           --------------------------
	.section	.note.nv.cuinfo,"",@"SHT_NOTE"
	.sectionflags	@"SHF_NOTE_NV_CUINFO"
        /*0018*/ 	.short	0x0002
        /*001a*/ 	.short	0x0064
        /*001c*/ 	.short	0x0082
	.zero		2


//--------------------- .nv.info                  --------------------------
	.section	.nv.info,"",@"SHT_CUDA_INFO"
	.align	4


	//----- nvinfo : EIATTR_REGCOUNT
	.align		4
        /*0000*/ 	.byte	0x04, 0x2f
        /*0002*/ 	.short	(.L_44 - .L_43)
	.align		4
.L_43:
        /*0004*/ 	.word	index@(_Z9mark_flagPKiPii)
        /*0008*/ 	.word	0x0000000c


	//----- nvinfo : EIATTR_FRAME_SIZE
	.align		4
.L_44:
        /*000c*/ 	.byte	0x04, 0x11
        /*000e*/ 	.short	(.L_46 - .L_45)
	.align		4
.L_45:
        /*0010*/ 	.word	index@(_Z9mark_flagPKiPii)
        /*0014*/ 	.word	0x00000000


	//----- nvinfo : EIATTR_REGCOUNT
	.align		4
.L_46:
        /*0018*/ 	.byte	0x04, 0x2f
        /*001a*/ 	.short	(.L_48 - .L_47)
	.align		4
.L_47:
        /*001c*/ 	.word	index@(_Z7scatterPKiPiS1_S1_i)
        /*0020*/ 	.word	0x0000000e


	//----- nvinfo : EIATTR_FRAME_SIZE
	.align		4
.L_48:
        /*0024*/ 	.byte	0x04, 0x11
        /*0026*/ 	.short	(.L_50 - .L_49)
	.align		4
.L_49:
        /*0028*/ 	.word	index@(_Z7scatterPKiPiS1_S1_i)
        /*002c*/ 	.word	0x00000000


	//----- nvinfo : EIATTR_REGCOUNT
	.align		4
.L_50:
        /*0030*/ 	.byte	0x04, 0x2f
        /*0032*/ 	.short	(.L_52 - .L_51)
	.align		4
.L_51:
        /*0034*/ 	.word	index@(_ZN3cub18CUB_300001_SM_10006detail11EmptyKernelIvEEvv)
        /*0038*/ 	.word	0x00000004


	//----- nvinfo : EIATTR_FRAME_SIZE
	.align		4
.L_52:
        /*003c*/ 	.byte	0x04, 0x11
        /*003e*/ 	.short	(.L_54 - .L_53)
	.align		4
.L_53:
        /*0040*/ 	.word	index@(_ZN3cub18CUB_300001_SM_10006detail11EmptyKernelIvEEvv)
        /*0044*/ 	.word	0x00000000


	//----- nvinfo : EIATTR_REGCOUNT
	.align		4
.L_54:
        /*0048*/ 	.byte	0x04, 0x2f
        /*004a*/ 	.short	(.L_56 - .L_55)
	.align		4
.L_55:
        /*004c*/ 	.word	index@(_ZN3cub18CUB_300001_SM_10006detail4scan20DeviceScanInitKernelINS0_13ScanTileStateIiLb1EEEEEvT_i)
        /*0050*/ 	.word	0x00000008


	//----- nvinfo : EIATTR_FRAME_SIZE
	.align		4
.L_56:
        /*0054*/ 	.byte	0x04, 0x11
        /*0056*/ 	.short	(.L_58 - .L_57)
	.align		4
.L_57:
        /*0058*/ 	.word	index@(_ZN3cub18CUB_300001_SM_10006detail4scan20DeviceScanInitKernelINS0_13ScanTileStateIiLb1EEEEEvT_i)
        /*005c*/ 	.word	0x00000000


	//----- nvinfo : EIATTR_REGCOUNT
	.align		4
.L_58:
        /*0060*/ 	.byte	0x04, 0x2f
        /*0062*/ 	.short	(.L_60 - .L_59)
	.align		4
.L_59:
        /*0064*/ 	.word	index@(_ZN3cub18CUB_300001_SM_10006detail4scan16DeviceScanKernelINS2_10policy_hubIiiijN4cuda3std3__44plusIvEEE10Policy1000EN6thrust24THRUST_300001_SM_1000_NS10device_ptrIiEESF_NS0_13ScanTileStateIiLb1EEES9_NS1_10InputValueIiPiEEjiLb0EiEEvT0_T1_T2_iT3_T4_T5_)
        /*0068*/ 	.word	0x00000038


	//----- nvinfo : EIATTR_FRAME_SIZE
	.align		4
.L_60:
        /*006c*/ 	.byte	0x04, 0x11
        /*006e*/ 	.short	(.L_62 - .L_61)
	.align		4
.L_61:
        /*0070*/ 	.word	index@(_ZN3cub18CUB_300001_SM_10006detail4scan16DeviceScanKernelINS2_10policy_hubIiiijN4cuda3std3__44plusIvEEE10Policy1000EN6thrust24THRUST_300001_SM_1000_NS10device_ptrIiEESF_NS0_13ScanTileStateIiLb1EEES9_NS1_10InputValueIiPiEEjiLb0EiEEvT0_T1_T2_iT3_T4_T5_)
        /*0074*/ 	.word	0x00000000


	//----- nvinfo : EIATTR_REGCOUNT
	.align		4
.L_62:
        /*0078*/ 	.byte	0x04, 0x2f
        /*007a*/ 	.short	(.L_64 - .L_63)
	.align		4
.L_63:
        /*007c*/ 	.word	index@(_ZN3cub18CUB_300001_SM_10006detail4scan16DeviceScanKernelINS2_10policy_hubIiiimN4cuda3std3__44plusIvEEE10Policy1000EN6thrust24THRUST_300001_SM_1000_NS10device_ptrIiEESF_NS0_13ScanTileStateIiLb1EEES9_NS1_10InputValueIiPiEEmiLb0EiEEvT0_T1_T2_iT3_T4_T5_)
        /*0080*/ 	.word	0x00000030


	//----- nvinfo : EIATTR_FRAME_SIZE
	.align		4
.L_64:
        /*0084*/ 	.byte	0x04, 0x11
        /*0086*/ 	.short	(.L_66 - .L_65)
	.align		4
.L_65:
        /*0088*/ 	.word	index@(_ZN3cub18CUB_300001_SM_10006detail4scan16DeviceScanKernelINS2_10policy_hubIiiimN4cuda3std3__44plusIvEEE10Policy1000EN6thrust24THRUST_300001_SM_1000_NS10device_ptrIiEESF_NS0_13ScanTileStateIiLb1EEES9_NS1_10InputValueIiPiEEmiLb0EiEEvT0_T1_T2_iT3_T4_T5_)
        /*008c*/ 	.word	0x00000000


	//----- nvinfo : EIATTR_MIN_STACK_SIZE
	.align		4
.L_66:
        /*0090*/ 	.byte	0x04, 0x12
        /*0092*/ 	.short	(.L_68 - .L_67)
	.align		4
.L_67:
        /*0094*/ 	.word	index@(_ZN3cub18CUB_300001_SM_10006detail4scan16DeviceScanKernelINS2_10policy_hubIiiimN4cuda3std3__44plusIvEEE10Policy1000EN6thrust24THRUST_300001_SM_1000_NS10device_ptrIiEESF_NS0_13ScanTileStateIiLb1EEES9_NS1_10InputValueIiPiEEmiLb0EiEEvT0_T1_T2_iT3_T4_T5_)
        /*0098*/ 	.word	0x00000000


	//----- nvinfo : EIATTR_MIN_STACK_SIZE
	.align		4
.L_68:
        /*009c*/ 	.byte	0x04, 0x12
        /*009e*/ 	.short	(.L_70 - .L_69)
	.align		4
.L_69:
        /*00a0*/ 	.word	index@(_ZN3cub18CUB_300001_SM_10006detail4scan16DeviceScanKernelINS2_10policy_hubIiiijN4cuda3std3__44plusIvEEE10Policy1000EN6thrust24THRUST_300001_SM_1000_NS10device_ptrIiEESF_NS0_13ScanTileStateIiLb1EEES9_NS1_10InputValueIiPiEEjiLb0EiEEvT0_T1_T2_iT3_T4_T5_)
        /*00a4*/ 	.word	0x00000000


	//----- nvinfo : EIATTR_MIN_STACK_SIZE
	.align		4
.L_70:
        /*00a8*/ 	.byte	0x04, 0x12
        /*00aa*/ 	.short	(.L_72 - .L_71)
	.align		4
.L_71:
        /*00ac*/ 	.word	index@(_ZN3cub18CUB_300001_SM_10006detail4scan20DeviceScanInitKernelINS0_13ScanTileStateIiLb1EEEEEvT_i)
        /*00b0*/ 	.word	0x00000000


	//----- nvinfo : EIATTR_MIN_STACK_SIZE
	.align		4
.L_72:
        /*00b4*/ 	.byte	0x04, 0x12
        /*00b6*/ 	.short	(.L_74 - .L_73)
	.align		4
.L_73:
        /*00b8*/ 	.word	index@(_ZN3cub18CUB_300001_SM_10006detail11EmptyKernelIvEEvv)
        /*00bc*/ 	.word	0x00000000


	//----- nvinfo : EIATTR_MIN_STACK_SIZE
	.align		4
.L_74:
        /*00c0*/ 	.byte	0x04, 0x12
        /*00c2*/ 	.short	(.L_76 - .L_75)
	.align		4
.L_75:
        /*00c4*/ 	.word	index@(_Z7scatterPKiPiS1_S1_i)
        /*00c8*/ 	.word	0x00000000


	//----- nvinfo : EIATTR_MIN_STACK_SIZE
	.align		4
.L_76:
        /*00cc*/ 	.byte	0x04, 0x12
        /*00ce*/ 	.short	(.L_78 - .L_77)
	.align		4
.L_77:
        /*00d0*/ 	.word	index@(_Z9mark_flagPKiPii)
        /*00d4*/ 	.word	0x00000000
.L_78:


//--------------------- .nv.compat                --------------------------
	.section	.nv.compat,"",@"SHT_CUDA_COMPAT_INFO"
	.align	4
        /*0000*/ 	.byte	0x02, 0x09, 0x00, 0x00, 0x02, 0x02, 0x01, 0x00, 0x02, 0x05, 0x05, 0x00, 0x03, 0x07, 0x01, 0x01
        /*0010*/ 	.byte	0x02, 0x03, 0x00, 0x00, 0x02, 0x06, 0x01, 0x00, 0x04, 0x0b, 0x08, 0x00, 0x09, 0x00, 0x00, 0x00
        /*0020*/ 	.byte	0x00, 0x00, 0x00, 0x00


//--------------------- .nv.info._ZN3cub18CUB_300001_SM_10006detail4scan16DeviceScanKernelINS2_10policy_hubIiiimN4cuda3std3__44plusIvEEE10Policy1000EN6thrust24THRUST_300001_SM_1000_NS10device_ptrIiEESF_NS0_13ScanTileStateIiLb1EEES9_NS1_10InputValueIiPiEEmiLb0EiEEvT0_T1_T2_iT3_T4_T5_ --------------------------
	.section	.nv.info._ZN3cub18CUB_300001_SM_10006detail4scan16DeviceScanKernelINS2_10policy_hubIiiimN4cuda3std3__44plusIvEEE10Policy1000EN6thrust24THRUST_300001_SM_1000_NS10device_ptrIiEESF_NS0_13ScanTileStateIiLb1EEES9_NS1_10InputValueIiPiEEmiLb0EiEEvT0_T1_T2_iT3_T4_T5_,"",@"SHT_CUDA_INFO"
	.sectionflags	@""
	.align	4


	//----- nvinfo : EIATTR_CUDA_API_VERSION
	.align		4
        /*0000*/ 	.byte	0x04, 0x37
        /*0002*/ 	.short	(.L_80 - .L_79)
.L_79:
        /*0004*/ 	.word	0x00000082


	//----- nvinfo : EIATTR_KPARAM_INFO
	.align		4
.L_80:
        /*0008*/ 	.byte	0x04, 0x17
        /*000a*/ 	.short	(.L_82 - .L_81)
.L_81:
        /*000c*/ 	.word	0x00000000
        /*0010*/ 	.short	0x0006
        /*0012*/ 	.short	0x0030
        /*0014*/ 	.byte	0x00, 0xf0, 0x21, 0x00


	//----- nvinfo : EIATTR_KPARAM_INFO
	.align		4
.L_82:
        /*0018*/ 	.byte	0x04, 0x17
        /*001a*/ 	.short	(.L_84 - .L_83)
.L_83:
        /*001c*/ 	.word	0x00000000
        /*0020*/ 	.short	0x0005
        /*0022*/ 	.short	0x0020
        /*0024*/ 	.byte	0x00, 0xf0, 0x41, 0x00


	//----- nvinfo : EIATTR_KPARAM_INFO
	.align		4
.L_84:
        /*0028*/ 	.byte	0x04, 0x17
        /*002a*/ 	.short	(.L_86 - .L_85)
.L_85:
        /*002c*/ 	.word	0x00000000
        /*0030*/ 	.short	0x0004
        /*0032*/ 	.short	0x001c
        /*0034*/ 	.byte	0x00, 0xf0, 0x05, 0x00


	//----- nvinfo : EIATTR_KPARAM_INFO
	.align		4
.L_86:
        /*0038*/ 	.byte	0x04, 0x17
        /*003a*/ 	.short	(.L_88 - .L_87)
.L_87:
        /*003c*/ 	.word	0x00000000
        /*0040*/ 	.short	0x0003
        /*0042*/ 	.short	0x0018
        /*0044*/ 	.byte	0x00, 0xf0, 0x11, 0x00


	//----- nvinfo : EIATTR_KPARAM_INFO
	.align		4
.L_88:
        /*0048*/ 	.byte	0x04, 0x17
        /*004a*/ 	.short	(.L_90 - .L_89)
.L_89:
        /*004c*/ 	.word	0x00000000
        /*0050*/ 	.short	0x0002
        /*0052*/ 	.short	0x0010
        /*0054*/ 	.byte	0x00, 0xf0, 0x21, 0x00


	//----- nvinfo : EIATTR_KPARAM_INFO
	.align		4
.L_90:
        /*0058*/ 	.byte	0x04, 0x17
        /*005a*/ 	.short	(.L_92 - .L_91)
.L_91:
        /*005c*/ 	.word	0x00000000
        /*0060*/ 	.short	0x0001
        /*0062*/ 	.short	0x0008
        /*0064*/ 	.byte	0x00, 0xf0, 0x21, 0x00


	//----- nvinfo : EIATTR_KPARAM_INFO
	.align		4
.L_92:
        /*0068*/ 	.byte	0x04, 0x17
        /*006a*/ 	.short	(.L_94 - .L_93)
.L_93:
        /*006c*/ 	.word	0x00000000
        /*0070*/ 	.short	0x0000
        /*0072*/ 	.short	0x0000
        /*0074*/ 	.byte	0x00, 0xf0, 0x21, 0x00


	//----- nvinfo : EIATTR_SPARSE_MMA_MASK
	.align		4
.L_94:
        /*0078*/ 	.byte	0x03, 0x50
        /*007a*/ 	.short	0x0000


	//----- nvinfo : EIATTR_MAXREG_COUNT
	.align		4
        /*007c*/ 	.byte	0x03, 0x1b
        /*007e*/ 	.short	0x0080


	//----- nvinfo : EIATTR_NUM_BARRIERS
	.align		4
        /*0080*/ 	.byte	0x02, 0x4c
        /*0082*/ 	.byte	0x01
	.zero		1


	//----- nvinfo : EIATTR_MERCURY_ISA_VERSION
	.align		4
        /*0084*/ 	.byte	0x03, 0x5f
        /*0086*/ 	.short	0x0101


	//----- nvinfo : EIATTR_COOP_GROUP_MASK_REGIDS
	.align		4
        /*0088*/ 	.byte	0x04, 0x29
        /*008a*/ 	.short	(.L_96 - .L_95)


	//   ....[0]....
.L_95:
        /*008c*/ 	.word	0xffffffff


	//   ....[1]....
        /*0090*/ 	.word	0xffffffff


	//   ....[2]....
        /*0094*/ 	.word	0xffffffff


	//   ....[3]....
        /*0098*/ 	.word	0xffffffff


	//   ....[4]....
        /*009c*/ 	.word	0xffffffff


	//   ....[5]....
        /*00a0*/ 	.word	0xffffffff


	//   ....[6]....
        /*00a4*/ 	.word	0xffffffff


	//   ....[7]....
        /*00a8*/ 	.word	0xffffffff


	//   ....[8]....
        /*00ac*/ 	.word	0xffffffff


	//   ....[9]....
        /*00b0*/ 	.word	0xffffffff


	//   ....[10]....
        /*00b4*/ 	.word	0xffffffff


	//   ....[11]....
        /*00b8*/ 	.word	0xffffffff


	//   ....[12]....
        /*00bc*/ 	.word	0xffffffff


	//   ....[13]....
        /*00c0*/ 	.word	0xffffffff


	//   ....[14]....
        /*00c4*/ 	.word	0xffffffff


	//   ....[15]....
        /*00c8*/ 	.word	0xffffffff


	//   ....[16]....
        /*00cc*/ 	.word	0xffffffff


	//   ....[17]....
        /*00d0*/ 	.word	0xffffffff


	//   ....[18]....
        /*00d4*/ 	.word	0xffffffff


	//   ....[19]....
        /*00d8*/ 	.word	0xffffffff


	//   ....[20]....
        /*00dc*/ 	.word	0xffffffff


	//   ....[21]....
        /*00e0*/ 	.word	0xffffffff


	//   ....[22]....
        /*00e4*/ 	.word	0xffffffff


	//   ....[23]....
        /*00e8*/ 	.word	0xffffffff


	//   ....[24]....
        /*00ec*/ 	.word	0xffffffff


	//   ....[25]....
        /*00f0*/ 	.word	0xffffffff


	//   ....[26]....
        /*00f4*/ 	.word	0xffffffff


	//   ....[27]....
        /*00f8*/ 	.word	0xffffffff


	//   ....[28]....
        /*00fc*/ 	.word	0xffffffff


	//   ....[29]....
        /*0100*/ 	.word	0xffffffff


	//   ....[30]....
        /*0104*/ 	.word	0xffffffff


	//   ....[31]....
        /*0108*/ 	.word	0xffffffff


	//   ....[32]....
        /*010c*/ 	.word	0xffffffff


	//   ....[33]....
        /*0110*/ 	.word	0xffffffff


	//   ....[34]....
        /*0114*/ 	.word	0xffffffff


	//   ....[35]....
        /*0118*/ 	.word	0xffffffff


	//   ....[36]....
        /*011c*/ 	.word	0xffffffff


	//   ....[37]....
        /*0120*/ 	.word	0xffffffff


	//   ....[38]....
        /*0124*/ 	.word	0xffffffff


	//   ....[39]....
        /*0128*/ 	.word	0xffffffff


	//   ....[40]....
        /*012c*/ 	.word	0xffffffff


	//   ....[41]....
        /*0130*/ 	.word	0xffffffff


	//   ....[42]....
        /*0134*/ 	.word	0xffffffff


	//   ....[43]....
        /*0138*/ 	.word	0xffffffff


	//   ....[44]....
        /*013c*/ 	.word	0xffffffff


	//   ....[45]....
        /*0140*/ 	.word	0xffffffff


	//   ....[46]....
        /*0144*/ 	.word	0xffffffff


	//   ....[47]....
        /*0148*/ 	.word	0xffffffff


	//   ....[48]....
        /*014c*/ 	.word	0xffffffff


	//   ....[49]....
        /*0150*/ 	.word	0xffffffff


	//   ....[50]....
        /*0154*/ 	.word	0xffffffff


	//   ....[51]....
        /*0158*/ 	.word	0xffffffff


	//   ....[52]....
        /*015c*/ 	.word	0xffffffff


	//   ....[53]....
        /*0160*/ 	.word	0xffffffff


	//   ....[54]....
        /*0164*/ 	.word	0xffffffff


	//   ....[55]....
        /*0168*/ 	.word	0xffffffff


	//   ....[56]....
        /*016c*/ 	.word	0xffffffff


	//   ....[57]....
        /*0170*/ 	.word	0xffffffff


	//   ....[58]....
        /*0174*/ 	.word	0xffffffff


	//   ....[59]....
        /*0178*/ 	.word	0xffffffff


	//   ....[60]....
        /*017c*/ 	.word	0x0500000a


	//   ....[61]....
        /*0180*/ 	.word	0x0500000a


	//   ....[62]....
        /*0184*/ 	.word	0x0500000a


	//   ....[63]....
        /*0188*/ 	.word	0x0500000a


	//   ....[64]....
        /*018c*/ 	.word	0x0500000a


	//   ....[65]....
        /*0190*/ 	.word	0x0500000a


	//   ....[66]....
        /*0194*/ 	.word	0x0500000a


	//   ....[67]....
        /*0198*/ 	.word	0x0500000a


	//   ....[68]....
        /*019c*/ 	.word	0x0500000a


	//   ....[69]....
        /*01a0*/ 	.word	0x0500000a


	//   ....[70]....
        /*01a4*/ 	.word	0x0500000a


	//   ....[71]....
        /*01a8*/ 	.word	0x0500000a


	//   ....[72]....
        /*01ac*/ 	.word	0x0500000a


	//   ....[73]....
        /*01b0*/ 	.word	0x0500000a


	//   ....[74]....
        /*01b4*/ 	.word	0x0500000a


	//   ....[75]....
        /*01b8*/ 	.word	0x0500000a


	//   ....[76]....
        /*01bc*/ 	.word	0x0500000a


	//   ....[77]....
        /*01c0*/ 	.word	0x0500000a


	//   ....[78]....
        /*01c4*/ 	.word	0x0500000a


	//   ....[79]....
        /*01c8*/ 	.word	0x0500000a


	//   ....[80]....
        /*01cc*/ 	.word	0x0500000a


	//   ....[81]....
        /*01d0*/ 	.word	0x0500000a


	//   ....[82]....
        /*01d4*/ 	.word	0x0500000a


	//   ....[83]....
        /*01d8*/ 	.word	0x0500000a


	//   ....[84]....
        /*01dc*/ 	.word	0x0500000a


	//   ....[85]....
        /*01e0*/ 	.word	0x0500000a


	//   ....[86]....
        /*01e4*/ 	.word	0x0500000a


	//   ....[87]....
        /*01e8*/ 	.word	0x0500000a


	//   ....[88]....
        /*01ec*/ 	.word	0x0500000a


	//   ....[89]....
        /*01f0*/ 	.word	0x0500000a


	//   ....[90]....
        /*01f4*/ 	.word	0x0500000a


	//   ....[91]....
        /*01f8*/ 	.word	0x0500000a


	//   ....[92]....
        /*01fc*/ 	.word	0x0500000a


	//   ....[93]....
        /*0200*/ 	.word	0x0500000a


	//   ....[94]....
        /*0204*/ 	.word	0x0500000a


	//   ....[95]....
        /*0208*/ 	.word	0x0500000a


	//----- nvinfo : EIATTR_COOP_GROUP_INSTR_OFFSETS
	.align		4
.L_96:
        /*020c*/ 	.byte	0x04, 0x28
        /*020e*/ 	.short	(.L_98 - .L_97)


	//   ....[0]....
.L_97:
        /*0210*/ 	.word	0x000004d0


	//   ....[1]....
        /*0214*/ 	.word	0x000006f0


	//   ....[2]....
        /*0218*/ 	.word	0x00000710


	//   ....[3]....
        /*021c*/ 	.word	0x00000730


	//   ....[4]....
        /*0220*/ 	.word	0x00000750


	//   ....[5]....
        /*0224*/ 	.word	0x00000770


	//   ....[6]....
        /*0228*/ 	.word	0x00000b80


	//   ....[7]....
        /*022c*/ 	.word	0x00000ba0


	//   ....[8]....
        /*0230*/ 	.word	0x00000bc0


	//   ....[9]....
        /*0234*/ 	.word	0x00000be0


	//   ....[10]....
        /*0238*/ 	.word	0x00000c00


	//   ....[11]....
        /*023c*/ 	.word	0x00001000


	//   ....[12]....
        /*0240*/ 	.word	0x00001090


	//   ....[13]....
        /*0244*/ 	.word	0x000010f0


	//   ....[14]....
        /*0248*/ 	.word	0x00001160


	//   ....[15]....
        /*024c*/ 	.word	0x000011c0


	//   ....[16]....
        /*0250*/ 	.word	0x00001210


	//   ....[17]....
        /*0254*/ 	.word	0x00001270


	//   ....[18]....
        /*0258*/ 	.word	0x000012c0


	//   ....[19]....
        /*025c*/ 	.word	0x000012e0


	//   ....[20]....
        /*0260*/ 	.word	0x000013a0


	//   ....[21]....
        /*0264*/ 	.word	0x00001430


	//   ....[22]....
        /*0268*/ 	.word	0x00001480


	//   ....[23]....
        /*026c*/ 	.word	0x000014e0


	//   ....[24]....
        /*0270*/ 	.word	0x00001540


	//   ....[25]....
        /*0274*/ 	.word	0x00001580


	//   ....[26]....
        /*0278*/ 	.word	0x000015c0


	//   ....[27]....
        /*027c*/ 	.word	0x00001600


	//   ....[28]....
        /*0280*/ 	.word	0x00001610


	//   ....[29]....
        /*0284*/ 	.word	0x00001a50


	//   ....[30]....
        /*0288*/ 	.word	0x00002430


	//   ....[31]....
        /*028c*/ 	.word	0x00002650


	//   ....[32]....
        /*0290*/ 	.word	0x00002670


	//   ....[33]....
        /*0294*/ 	.word	0x00002690


	//   ....[34]....
        /*0298*/ 	.word	0x000026b0


	//   ....[35]....
        /*029c*/ 	.word	0x000026d0


	//   ....[36]....
        /*02a0*/ 	.word	0x00002a60


	//   ....[37]....
        /*02a4*/ 	.word	0x00002a80


	//   ....[38]....
        /*02a8*/ 	.word	0x00002aa0


	//   ....[39]....
        /*02ac*/ 	.word	0x00002ac0


	//   ....[40]....
        /*02b0*/ 	.word	0x00002ae0


	//   ....[41]....
        /*02b4*/ 	.word	0x00002ee0


	//   ....[42]....
        /*02b8*/ 	.word	0x00002f70


	//   ....[43]....
        /*02bc*/ 	.word	0x00002fd0


	//   ....[44]....
        /*02c0*/ 	.word	0x00003030


	//   ....[45]....
        /*02c4*/ 	.word	0x00003090


	//   ....[46]....
        /*02c8*/ 	.word	0x000030f0


	//   ....[47]....
        /*02cc*/ 	.word	0x00003140


	//   ....[48]....
        /*02d0*/ 	.word	0x000031b0


	//   ....[49]....
        /*02d4*/ 	.word	0x000031c0


	//   ....[50]....
        /*02d8*/ 	.word	0x00003280


	//   ....[51]....
        /*02dc*/ 	.word	0x00003310


	//   ....[52]....
        /*02e0*/ 	.word	0x00003360


	//   ....[53]....
        /*02e4*/ 	.word	0x000033d0


	//   ....[54]....
        /*02e8*/ 	.word	0x00003430


	//   ....[55]....
        /*02ec*/ 	.word	0x00003480


	//   ....[56]....
        /*02f0*/ 	.word	0x000034c0


	//   ....[57]....
        /*02f4*/ 	.word	0x00003520


	//   ....[58]....
        /*02f8*/ 	.word	0x00003530


	//   ....[59]....
        /*02fc*/ 	.word	0x000039a0


	//   ....[60]....
        /*0300*/ 	.word	0x00003f30


	//   ....[61]....
        /*0304*/ 	.word	0x00003fb0


	//   ....[62]....
        /*0308*/ 	.word	0x00004040


	//   ....[63]....
        /*030c*/ 	.word	0x00004120


	//   ....[64]....
        /*0310*/ 	.word	0x000041a0


	//   ....[65]....
        /*0314*/ 	.word	0x00004230


	//   ....[66]....
        /*0318*/ 	.word	0x000042b0


	//   ....[67]....
        /*031c*/ 	.word	0x00004330


	//   ....[68]....
        /*0320*/ 	.word	0x00004360


	//   ....[69]....
        /*0324*/ 	.word	0x00004430


	//   ....[70]....
        /*0328*/ 	.word	0x000044b0


	//   ....[71]....
        /*032c*/ 	.word	0x00004530


	//   ....[72]....
        /*0330*/ 	.word	0x000045e0


	//   ....[73]....
        /*0334*/ 	.word	0x00004670


	//   ....[74]....
        /*0338*/ 	.word	0x000046f0


	//   ....[75]....
        /*033c*/ 	.word	0x00004760


	//   ....[76]....
        /*0340*/ 	.word	0x000047e0


	//   ....[77]....
        /*0344*/ 	.word	0x00004840


	//   ....[78]....
        /*0348*/ 	.word	0x000048b0


	//   ....[79]....
        /*034c*/ 	.word	0x00004930


	//   ....[80]....
        /*0350*/ 	.word	0x000049d0


	//   ....[81]....
        /*0354*/ 	.word	0x00004a90


	//   ....[82]....
        /*0358*/ 	.word	0x00004b30


	//   ....[83]....
        /*035c*/ 	.word	0x00004bc0


	//   ....[84]....
        /*0360*/ 	.word	0x00004c50


	//   ....[85]....
        /*0364*/ 	.word	0x00004cc0


	//   ....[86]....
        /*0368*/ 	.word	0x00004cf0


	//   ....[87]....
        /*036c*/ 	.word	0x00004dc0


	//   ....[88]....
        /*0370*/ 	.word	0x00004e40


	//   ....[89]....
        /*0374*/ 	.word	0x00004ec0


	//   ....[90]....
        /*0378*/ 	.word	0x00004f80


	//   ....[91]....
        /*037c*/ 	.word	0x00005020


	//   ....[92]....
        /*0380*/ 	.word	0x000050b0


	//   ....[93]....
        /*0384*/ 	.word	0x00005140


	//   ....[94]....
        /*0388*/ 	.word	0x000051d0


	//   ....[95]....
        /*038c*/ 	.word	0x00005230


	//----- nvinfo : EIATTR_VRC_CTA_INIT_COUNT
	.align		4
.L_98:
        /*0390*/ 	.byte	0x02, 0x4a
	.zero		1
	.zero		1


	//----- nvinfo : EIATTR_EXIT_INSTR_OFFSETS
	.align		4
        /*0394*/ 	.byte	0x04, 0x1c
        /*0396*/ 	.short	(.L_100 - .L_99)


	//   ....[0]....
.L_99:
        /*0398*/ 	.word	0x00001ce0


	//   ....[1]....
        /*039c*/ 	.word	0x00001d10


	//   ....[2]....
        /*03a0*/ 	.word	0x00003ec0


	//   ....[3]....
        /*03a4*/ 	.word	0x00003ee0


	//----- nvinfo : EIATTR_MAX_THREADS
	.align		4
.L_100:
        /*03a8*/ 	.byte	0x04, 0x05
        /*03aa*/ 	.short	(.L_102 - .L_101)
.L_101:
        /*03ac*/ 	.word	0x000001a0
        /*03b0*/ 	.word	0x00000001
        /*03b4*/ 	.word	0x00000001


	//----- nvinfo : EIATTR_CRS_STACK_SIZE
	.align		4
.L_102:
        /*03b8*/ 	.byte	0x04, 0x1e
        /*03ba*/ 	.short	(.L_104 - .L_103)
.L_103:
        /*03bc*/ 	.word	0x00000000


	//----- nvinfo : EIATTR_CBANK_PARAM_SIZE
	.align		4
.L_104:
        /*03c0*/ 	.byte	0x03, 0x19
        /*03c2*/ 	.short	0x0038


	//----- nvinfo : EIATTR_PARAM_CBANK
	.align		4
        /*03c4*/ 	.byte	0x04, 0x0a
        /*03c6*/ 	.short	(.L_106 - .L_105)
	.align		4
.L_105:
        /*03c8*/ 	.word	index@(.nv.constant0._ZN3cub18CUB_300001_SM_10006detail4scan16DeviceScanKernelINS2_10policy_hubIiiimN4cuda3std3__44plusIvEEE10Policy1000EN6thrust24THRUST_300001_SM_1000_NS10device_ptrIiEESF_NS0_13ScanTileStateIiLb1EEES9_NS1_10InputValueIiPiEEmiLb0EiEEvT0_T1_T2_iT3_T4_T5_)
        /*03cc*/ 	.short	0x0380
        /*03ce*/ 	.short	0x0038


	//----- nvinfo : EIATTR_SW_WAR
	.align		4
.L_106:
        /*03d0*/ 	.byte	0x04, 0x36
        /*03d2*/ 	.short	(.L_108 - .L_107)
.L_107:
        /*03d4*/ 	.word	0x00000008
.L_108:


//--------------------- .nv.info._ZN3cub18CUB_300001_SM_10006detail4scan16DeviceScanKernelINS2_10policy_hubIiiijN4cuda3std3__44plusIvEEE10Policy1000EN6thrust24THRUST_300001_SM_1000_NS10device_ptrIiEESF_NS0_13ScanTileStateIiLb1EEES9_NS1_10InputValueIiPiEEjiLb0EiEEvT0_T1_T2_iT3_T4_T5_ --------------------------
	.section	.nv.info._ZN3cub18CUB_300001_SM_10006detail4scan16DeviceScanKernelINS2_10policy_hubIiiijN4cuda3std3__44plusIvEEE10Policy1000EN6thrust24THRUST_300001_SM_1000_NS10device_ptrIiEESF_NS0_13ScanTileStateIiLb1EEES9_NS1_10InputValueIiPiEEjiLb0EiEEvT0_T1_T2_iT3_T4_T5_,"",@"SHT_CUDA_INFO"
	.sectionflags	@""
	.align	4


	//----- nvinfo : EIATTR_CUDA_API_VERSION
	.align		4
        /*0000*/ 	.byte	0x04, 0x37
        /*0002*/ 	.short	(.L_110 - .L_109)
.L_109:
        /*0004*/ 	.word	0x00000082


	//----- nvinfo : EIATTR_KPARAM_INFO
	.align		4
.L_110:
        /*0008*/ 	.byte	0x04, 0x17
        /*000a*/ 	.short	(.L_112 - .L_111)
.L_111:
        /*000c*/ 	.word	0x00000000
        /*0010*/ 	.short	0x0006
        /*0012*/ 	.short	0x0030
        /*0014*/ 	.byte	0x00, 0xf0, 0x11, 0x00


	//----- nvinfo : EIATTR_KPARAM_INFO
	.align		4
.L_112:
        /*0018*/ 	.byte	0x04, 0x17
        /*001a*/ 	.short	(.L_114 - .L_113)
.L_113:
        /*001c*/ 	.word	0x00000000
        /*0020*/ 	.short	0x0005
        /*0022*/ 	.short	0x0020
        /*0024*/ 	.byte	0x00, 0xf0, 0x41, 0x00


	//----- nvinfo : EIATTR_KPARAM_INFO
	.align		4
.L_114:
        /*0028*/ 	.byte	0x04, 0x17
        /*002a*/ 	.short	(.L_116 - .L_115)
.L_115:
        /*002c*/ 	.word	0x00000000
        /*0030*/ 	.short	0x0004
        /*0032*/ 	.short	0x001c
        /*0034*/ 	.byte	0x00, 0xf0, 0x05, 0x00


	//----- nvinfo : EIATTR_KPARAM_INFO
	.align		4
.L_116:
        /*0038*/ 	.byte	0x04, 0x17
        /*003a*/ 	.short	(.L_118 - .L_117)
.L_117:
        /*003c*/ 	.word	0x00000000
        /*0040*/ 	.short	0x0003
        /*0042*/ 	.short	0x0018
        /*0044*/ 	.byte	0x00, 0xf0, 0x11, 0x00


	//----- nvinfo : EIATTR_KPARAM_INFO
	.align		4
.L_118:
        /*0048*/ 	.byte	0x04, 0x17
        /*004a*/ 	.short	(.L_120 - .L_119)
.L_119:
        /*004c*/ 	.word	0x00000000
        /*0050*/ 	.short	0x0002
        /*0052*/ 	.short	0x0010
        /*0054*/ 	.byte	0x00, 0xf0, 0x21, 0x00


	//----- nvinfo : EIATTR_KPARAM_INFO
	.align		4
.L_120:
        /*0058*/ 	.byte	0x04, 0x17
        /*005a*/ 	.short	(.L_122 - .L_121)
.L_121:
        /*005c*/ 	.word	0x00000000
        /*0060*/ 	.short	0x0001
        /*0062*/ 	.short	0x0008
        /*0064*/ 	.byte	0x00, 0xf0, 0x21, 0x00


	//----- nvinfo : EIATTR_KPARAM_INFO
	.align		4
.L_122:
        /*0068*/ 	.byte	0x04, 0x17
        /*006a*/ 	.short	(.L_124 - .L_123)
.L_123:
        /*006c*/ 	.word	0x00000000
        /*0070*/ 	.short	0x0000
        /*0072*/ 	.short	0x0000
        /*0074*/ 	.byte	0x00, 0xf0, 0x21, 0x00


	//----- nvinfo : EIATTR_SPARSE_MMA_MASK
	.align		4
.L_124:
        /*0078*/ 	.byte	0x03, 0x50
        /*007a*/ 	.short	0x0000


	//----- nvinfo : EIATTR_MAXREG_COUNT
	.align		4
        /*007c*/ 	.byte	0x03, 0x1b
        /*007e*/ 	.short	0x00a8


	//----- nvinfo : EIATTR_NUM_BARRIERS
	.align		4
        /*0080*/ 	.byte	0x02, 0x4c
        /*0082*/ 	.byte	0x01
	.zero		1


	//----- nvinfo : EIATTR_MERCURY_ISA_VERSION
	.align		4
        /*0084*/ 	.byte	0x03, 0x5f
        /*0086*/ 	.short	0x0101


	//----- nvinfo : EIATTR_UNUSED_LOAD_BYTE_OFFSET
	.align		4
        /*0088*/ 	.byte	0x04, 0x44
        /*008a*/ 	.short	(.L_126 - .L_125)


	//   ....[0]....
.L_125:
        /*008c*/ 	.word	0x00002a80
        /*0090*/ 	.word	0x00000fff


	//----- nvinfo : EIATTR_COOP_GROUP_MASK_REGIDS
	.align		4
.L_126:
        /*0094*/ 	.byte	0x04, 0x29
        /*0096*/ 	.short	(.L_128 - .L_127)


	//   ....[0]....
.L_127:
        /*0098*/ 	.word	0xffffffff


	//   ....[1]....
        /*009c*/ 	.word	0xffffffff


	//   ....[2]....
        /*00a0*/ 	.word	0xffffffff


	//   ....[3]....
        /*00a4*/ 	.word	0xffffffff


	//   ....[4]....
        /*00a8*/ 	.word	0xffffffff


	//   ....[5]....
        /*00ac*/ 	.word	0xffffffff


	//   ....[6]....
        /*00b0*/ 	.word	0xffffffff


	//   ....[7]....
        /*00b4*/ 	.word	0xffffffff


	//   ....[8]....
        /*00b8*/ 	.word	0xffffffff


	//   ....[9]....
        /*00bc*/ 	.word	0xffffffff


	//   ....[10]....
        /*00c0*/ 	.word	0xffffffff


	//   ....[11]....
        /*00c4*/ 	.word	0xffffffff


	//   ....[12]....
        /*00c8*/ 	.word	0xffffffff


	//   ....[13]....
        /*00cc*/ 	.word	0xffffffff


	//   ....[14]....
        /*00d0*/ 	.word	0xffffffff


	//   ....[15]....
        /*00d4*/ 	.word	0xffffffff


	//   ....[16]....
        /*00d8*/ 	.word	0xffffffff


	//   ....[17]....
        /*00dc*/ 	.word	0xffffffff


	//   ....[18]....
        /*00e0*/ 	.word	0xffffffff


	//   ....[19]....
        /*00e4*/ 	.word	0xffffffff


	//   ....[20]....
        /*00e8*/ 	.word	0xffffffff


	//   ....[21]....
        /*00ec*/ 	.word	0xffffffff


	//   ....[22]....
        /*00f0*/ 	.word	0xffffffff


	//   ....[23]....
        /*00f4*/ 	.word	0xffffffff


	//   ....[24]....
        /*00f8*/ 	.word	0xffffffff


	//   ....[25]....
        /*00fc*/ 	.word	0xffffffff


	//   ....[26]....
        /*0100*/ 	.word	0xffffffff


	//   ....[27]....
        /*0104*/ 	.word	0xffffffff


	//   ....[28]....
        /*0108*/ 	.word	0xffffffff


	//   ....[29]....
        /*010c*/ 	.word	0xffffffff


	//   ....[30]....
        /*0110*/ 	.word	0xffffffff


	//   ....[31]....
        /*0114*/ 	.word	0xffffffff


	//   ....[32]....
        /*0118*/ 	.word	0xffffffff


	//   ....[33]....
        /*011c*/ 	.word	0xffffffff


	//   ....[34]....
        /*0120*/ 	.word	0xffffffff


	//   ....[35]....
        /*0124*/ 	.word	0xffffffff


	//   ....[36]....
        /*0128*/ 	.word	0xffffffff


	//   ....[37]....
        /*012c*/ 	.word	0xffffffff


	//   ....[38]....
        /*0130*/ 	.word	0xffffffff


	//   ....[39]....
        /*0134*/ 	.word	0xffffffff


	//   ....[40]....
        /*0138*/ 	.word	0xffffffff


	//   ....[41]....
        /*013c*/ 	.word	0xffffffff


	//   ....[42]....
        /*0140*/ 	.word	0xffffffff


	//   ....[43]....
        /*0144*/ 	.word	0xffffffff


	//   ....[44]....
        /*0148*/ 	.word	0xffffffff


	//   ....[45]....
        /*014c*/ 	.word	0xffffffff


	//   ....[46]....
        /*0150*/ 	.word	0xffffffff


	//   ....[47]....
        /*0154*/ 	.word	0xffffffff


	//   ....[48]....
        /*0158*/ 	.word	0xffffffff


	//   ....[49]....
        /*015c*/ 	.word	0xffffffff


	//   ....[50]....
        /*0160*/ 	.word	0xffffffff


	//   ....[51]....
        /*0164*/ 	.word	0xffffffff


	//   ....[52]....
        /*0168*/ 	.word	0xffffffff


	//   ....[53]....
        /*016c*/ 	.word	0xffffffff


	//   ....[54]....
        /*0170*/ 	.word	0xffffffff


	//   ....[55]....
        /*0174*/ 	.word	0xffffffff


	//   ....[56]....
        /*0178*/ 	.word	0xffffffff


	//   ....[57]....
        /*017c*/ 	.word	0xffffffff


	//   ....[58]....
        /*0180*/ 	.word	0xffffffff


	//   ....[59]....
        /*0184*/ 	.word	0xffffffff


	//   ....[60]....
        /*0188*/ 	.word	0x05000015


	//   ....[61]....
        /*018c*/ 	.word	0x05000015


	//   ....[62]....
        /*0190*/ 	.word	0x05000015


	//   ....[63]....
        /*0194*/ 	.word	0x05000015


	//   ....[64]....
        /*0198*/ 	.word	0x05000015


	//   ....[65]....
        /*019c*/ 	.word	0x05000015


	//   ....[66]....
        /*01a0*/ 	.word	0x05000015


	//   ....[67]....
        /*01a4*/ 	.word	0x05000015


	//   ....[68]....
        /*01a8*/ 	.word	0x05000015


	//   ....[69]....
        /*01ac*/ 	.word	0x05000015


	//   ....[70]....
        /*01b0*/ 	.word	0x05000015


	//   ....[71]....
        /*01b4*/ 	.word	0x05000015


	//   ....[72]....
        /*01b8*/ 	.word	0x05000015


	//   ....[73]....
        /*01bc*/ 	.word	0x05000015


	//   ....[74]....
        /*01c0*/ 	.word	0x05000015


	//   ....[75]....
        /*01c4*/ 	.word	0x05000015


	//   ....[76]....
        /*01c8*/ 	.word	0x05000015


	//   ....[77]....
        /*01cc*/ 	.word	0x05000015


	//   ....[78]....
        /*01d0*/ 	.word	0x05000015


	//   ....[79]....
        /*01d4*/ 	.word	0x05000015


	//   ....[80]....
        /*01d8*/ 	.word	0x05000015


	//   ....[81]....
        /*01dc*/ 	.word	0x05000015


	//   ....[82]....
        /*01e0*/ 	.word	0x05000015


	//   ....[83]....
        /*01e4*/ 	.word	0x05000015


	//   ....[84]....
        /*01e8*/ 	.word	0x05000015


	//   ....[85]....
        /*01ec*/ 	.word	0x05000015


	//   ....[86]....
        /*01f0*/ 	.word	0x05000015


	//   ....[87]....
        /*01f4*/ 	.word	0x05000015


	//   ....[88]....
        /*01f8*/ 	.word	0x05000015


	//   ....[89]....
        /*01fc*/ 	.word	0x05000015


	//   ....[90]....
        /*0200*/ 	.word	0x05000015


	//   ....[91]....
        /*0204*/ 	.word	0x05000015


	//   ....[92]....
        /*0208*/ 	.word	0x05000015


	//   ....[93]....
        /*020c*/ 	.word	0x05000015


	//   ....[94]....
        /*0210*/ 	.word	0x05000015


	//   ....[95]....
        /*0214*/ 	.word	0x05000015


	//----- nvinfo : EIATTR_COOP_GROUP_INSTR_OFFSETS
	.align		4
.L_128:
        /*0218*/ 	.byte	0x04, 0x28
        /*021a*/ 	.short	(.L_130 - .L_129)


	//   ....[0]....
.L_129:
        /*021c*/ 	.word	0x00000510


	//   ....[1]....
        /*0220*/ 	.word	0x000006d0


	//   ....[2]....
        /*0224*/ 	.word	0x000006f0


	//   ....[3]....
        /*0228*/ 	.word	0x00000710


	//   ....[4]....
        /*022c*/ 	.word	0x00000730


	//   ....[5]....
        /*0230*/ 	.word	0x00000750


	//   ....[6]....
        /*0234*/ 	.word	0x00000b40


	//   ....[7]....
        /*0238*/ 	.word	0x00000b60


	//   ....[8]....
        /*023c*/ 	.word	0x00000b80


	//   ....[9]....
        /*0240*/ 	.word	0x00000ba0


	//   ....[10]....
        /*0244*/ 	.word	0x00000bc0


	//   ....[11]....
        /*0248*/ 	.word	0x00000f70


	//   ....[12]....
        /*024c*/ 	.word	0x00001140


	//   ....[13]....
        /*0250*/ 	.word	0x000011a0


	//   ....[14]....
        /*0254*/ 	.word	0x00001240


	//   ....[15]....
        /*0258*/ 	.word	0x000012b0


	//   ....[16]....
        /*025c*/ 	.word	0x00001300


	//   ....[17]....
        /*0260*/ 	.word	0x00001340


	//   ....[18]....
        /*0264*/ 	.word	0x00001380


	//   ....[19]....
        /*0268*/ 	.word	0x00001390


	//   ....[20]....
        /*026c*/ 	.word	0x00001470


	//   ....[21]....
        /*0270*/ 	.word	0x00001640


	//   ....[22]....
        /*0274*/ 	.word	0x00001690


	//   ....[23]....
        /*0278*/ 	.word	0x000016f0


	//   ....[24]....
        /*027c*/ 	.word	0x00001750


	//   ....[25]....
        /*0280*/ 	.word	0x00001790


	//   ....[26]....
        /*0284*/ 	.word	0x000017d0


	//   ....[27]....
        /*0288*/ 	.word	0x00001810


	//   ....[28]....
        /*028c*/ 	.word	0x00001820


	//   ....[29]....
        /*0290*/ 	.word	0x00001cd0


	//   ....[30]....
        /*0294*/ 	.word	0x000027b0


	//   ....[31]....
        /*0298*/ 	.word	0x00002970


	//   ....[32]....
        /*029c*/ 	.word	0x00002990


	//   ....[33]....
        /*02a0*/ 	.word	0x000029b0


	//   ....[34]....
        /*02a4*/ 	.word	0x000029d0


	//   ....[35]....
        /*02a8*/ 	.word	0x000029f0


	//   ....[36]....
        /*02ac*/ 	.word	0x00002d70


	//   ....[37]....
        /*02b0*/ 	.word	0x00002d90


	//   ....[38]....
        /*02b4*/ 	.word	0x00002db0


	//   ....[39]....
        /*02b8*/ 	.word	0x00002dd0


	//   ....[40]....
        /*02bc*/ 	.word	0x00002df0


	//   ....[41]....
        /*02c0*/ 	.word	0x000031a0


	//   ....[42]....
        /*02c4*/ 	.word	0x00003370


	//   ....[43]....
        /*02c8*/ 	.word	0x000033d0


	//   ....[44]....
        /*02cc*/ 	.word	0x00003440


	//   ....[45]....
        /*02d0*/ 	.word	0x000034b0


	//   ....[46]....
        /*02d4*/ 	.word	0x00003500


	//   ....[47]....
        /*02d8*/ 	.word	0x00003550


	//   ....[48]....
        /*02dc*/ 	.word	0x000035b0


	//   ....[49]....
        /*02e0*/ 	.word	0x000035c0


	//   ....[50]....
        /*02e4*/ 	.word	0x00003680


	//   ....[51]....
        /*02e8*/ 	.word	0x00003850


	//   ....[52]....
        /*02ec*/ 	.word	0x000038a0


	//   ....[53]....
        /*02f0*/ 	.word	0x00003910


	//   ....[54]....
        /*02f4*/ 	.word	0x00003970


	//   ....[55]....
        /*02f8*/ 	.word	0x000039c0


	//   ....[56]....
        /*02fc*/ 	.word	0x00003a20


	//   ....[57]....
        /*0300*/ 	.word	0x00003a60


	//   ....[58]....
        /*0304*/ 	.word	0x00003a70


	//   ....[59]....
        /*0308*/ 	.word	0x00003ee0


	//   ....[60]....
        /*030c*/ 	.word	0x00004560


	//   ....[61]....
        /*0310*/ 	.word	0x000045e0


	//   ....[62]....
        /*0314*/ 	.word	0x00004670


	//   ....[63]....
        /*0318*/ 	.word	0x00004760


	//   ....[64]....
        /*031c*/ 	.word	0x00004800


	//   ....[65]....
        /*0320*/ 	.word	0x00004880


	//   ....[66]....
        /*0324*/ 	.word	0x00004910


	//   ....[67]....
        /*0328*/ 	.word	0x00004990


	//   ....[68]....
        /*032c*/ 	.word	0x000049c0


	//   ....[69]....
        /*0330*/ 	.word	0x00004a70


	//   ....[70]....
        /*0334*/ 	.word	0x00004af0


	//   ....[71]....
        /*0338*/ 	.word	0x00004b70


	//   ....[72]....
        /*033c*/ 	.word	0x00004c30


	//   ....[73]....
        /*0340*/ 	.word	0x00004cc0


	//   ....[74]....
        /*0344*/ 	.word	0x00004d40


	//   ....[75]....
        /*0348*/ 	.word	0x00004dc0


	//   ....[76]....
        /*034c*/ 	.word	0x00004e40


	//   ....[77]....
        /*0350*/ 	.word	0x00004ea0


	//   ....[78]....
        /*0354*/ 	.word	0x00004f10


	//   ....[79]....
        /*0358*/ 	.word	0x00004f90


	//   ....[80]....
        /*035c*/ 	.word	0x00005020


	//   ....[81]....
        /*0360*/ 	.word	0x000050d0


	//   ....[82]....
        /*0364*/ 	.word	0x00005180


	//   ....[83]....
        /*0368*/ 	.word	0x00005210


	//   ....[84]....
        /*036c*/ 	.word	0x000052a0


	//   ....[85]....
        /*0370*/ 	.word	0x00005340


	//   ....[86]....
        /*0374*/ 	.word	0x00005370


	//   ....[87]....
        /*0378*/ 	.word	0x00005420


	//   ....[88]....
        /*037c*/ 	.word	0x000054a0


	//   ....[89]....
        /*0380*/ 	.word	0x00005520


	//   ....[90]....
        /*0384*/ 	.word	0x000055e0


	//   ....[91]....
        /*0388*/ 	.word	0x00005690


	//   ....[92]....
        /*038c*/ 	.word	0x00005720


	//   ....[93]....
        /*0390*/ 	.word	0x000057a0


	//   ....[94]....
        /*0394*/ 	.word	0x00005830


	//   ....[95]....
        /*0398*/ 	.word	0x00005890


	//----- nvinfo : EIATTR_VRC_CTA_INIT_COUNT
	.align		4
.L_130:
        /*039c*/ 	.byte	0x02, 0x4a
	.zero		1
	.zero		1


	//----- nvinfo : EIATTR_EXIT_INSTR_OFFSETS
	.align		4
        /*03a0*/ 	.byte	0x04, 0x1c
        /*03a2*/ 	.short	(.L_132 - .L_131)


	//   ....[0]....
.L_131:
        /*03a4*/ 	.word	0x00001fa0


	//   ....[1]....
        /*03a8*/ 	.word	0x00001fc0


	//   ....[2]....
        /*03ac*/ 	.word	0x000044f0


	//   ....[3]....
        /*03b0*/ 	.word	0x00004510


	//----- nvinfo : EIATTR_MAX_THREADS
	.align		4
.L_132:
        /*03b4*/ 	.byte	0x04, 0x05
        /*03b6*/ 	.short	(.L_134 - .L_133)
.L_133:
        /*03b8*/ 	.word	0x00000180
        /*03bc*/ 	.word	0x00000001
        /*03c0*/ 	.word	0x00000001


	//----- nvinfo : EIATTR_CRS_STACK_SIZE
	.align		4
.L_134:
        /*03c4*/ 	.byte	0x04, 0x1e
        /*03c6*/ 	.short	(.L_136 - .L_135)
.L_135:
        /*03c8*/ 	.word	0x00000000


	//----- nvinfo : EIATTR_CBANK_PARAM_SIZE
	.align		4
.L_136:
        /*03cc*/ 	.byte	0x03, 0x19
        /*03ce*/ 	.short	0x0034


	//----- nvinfo : EIATTR_PARAM_CBANK
	.align		4
        /*03d0*/ 	.byte	0x04, 0x0a
        /*03d2*/ 	.short	(.L_138 - .L_137)
	.align		4
.L_137:
        /*03d4*/ 	.word	index@(.nv.constant0._ZN3cub18CUB_300001_SM_10006detail4scan16DeviceScanKernelINS2_10policy_hubIiiijN4cuda3std3__44plusIvEEE10Policy1000EN6thrust24THRUST_300001_SM_1000_NS10device_ptrIiEESF_NS0_13ScanTileStateIiLb1EEES9_NS1_10InputValueIiPiEEjiLb0EiEEvT0_T1_T2_iT3_T4_T5_)
        /*03d8*/ 	.short	0x0380
        /*03da*/ 	.short	0x0034


	//----- nvinfo : EIATTR_SW_WAR
	.align		4
.L_138:
        /*03dc*/ 	.byte	0x04, 0x36
        /*03de*/ 	.short	(.L_140 - .L_139)
.L_139:
        /*03e0*/ 	.word	0x00000008
.L_140:


//--------------------- .nv.info._ZN3cub18CUB_300001_SM_10006detail4scan20DeviceScanInitKernelINS0_13ScanTileStateIiLb1EEEEEvT_i --------------------------
	.section	.nv.info._ZN3cub18CUB_300001_SM_10006detail4scan20DeviceScanInitKernelINS0_13ScanTileStateIiLb1EEEEEvT_i,"",@"SHT_CUDA_INFO"
	.sectionflags	@""
	.align	4


	//----- nvinfo : EIATTR_CUDA_API_VERSION
	.align		4
        /*0000*/ 	.byte	0x04, 0x37
        /*0002*/ 	.short	(.L_142 - .L_141)
.L_141:
        /*0004*/ 	.word	0x00000082


	//----- nvinfo : EIATTR_KPARAM_INFO
	.align		4
.L_142:
        /*0008*/ 	.byte	0x04, 0x17
        /*000a*/ 	.short	(.L_144 - .L_143)
.L_143:
        /*000c*/ 	.word	0x00000000
        /*0010*/ 	.short	0x0001
        /*0012*/ 	.short	0x0008
        /*0014*/ 	.byte	0x00, 0xf0, 0x11, 0x00


	//----- nvinfo : EIATTR_KPARAM_INFO
	.align		4
.L_144:
        /*0018*/ 	.byte	0x04, 0x17
        /*001a*/ 	.short	(.L_146 - .L_145)
.L_145:
        /*001c*/ 	.word	0x00000000
        /*0020*/ 	.short	0x0000
        /*0022*/ 	.short	0x0000
        /*0024*/ 	.byte	0x00, 0xf0, 0x21, 0x00


	//----- nvinfo : EIATTR_SPARSE_MMA_MASK
	.align		4
.L_146:
        /*0028*/ 	.byte	0x03, 0x50
        /*002a*/ 	.short	0x0000


	//----- nvinfo : EIATTR_MAXREG_COUNT
	.align		4
        /*002c*/ 	.byte	0x03, 0x1b
        /*002e*/ 	.short	0x00ff


	//----- nvinfo : EIATTR_MERCURY_ISA_VERSION
	.align		4
        /*0030*/ 	.byte	0x03, 0x5f
        /*0032*/ 	.short	0x0101


	//----- nvinfo : EIATTR_VRC_CTA_INIT_COUNT
	.align		4
        /*0034*/ 	.byte	0x02, 0x4a
	.zero		1
	.zero		1


	//----- nvinfo : EIATTR_EXIT_INSTR_OFFSETS
	.align		4
        /*0038*/ 	.byte	0x04, 0x1c
        /*003a*/ 	.short	(.L_148 - .L_147)


	//   ....[0]....
.L_147:
        /*003c*/ 	.word	0x000000f0


	//   ....[1]....
        /*0040*/ 	.word	0x00000130


	//----- nvinfo : EIATTR_CBANK_PARAM_SIZE
	.align		4
.L_148:
        /*0044*/ 	.byte	0x03, 0x19
        /*0046*/ 	.short	0x000c


	//----- nvinfo : EIATTR_PARAM_CBANK
	.align		4
        /*0048*/ 	.byte	0x04, 0x0a
        /*004a*/ 	.short	(.L_150 - .L_149)
	.align		4
.L_149:
        /*004c*/ 	.word	index@(.nv.constant0._ZN3cub18CUB_300001_SM_10006detail4scan20DeviceScanInitKernelINS0_13ScanTileStateIiLb1EEEEEvT_i)
        /*0050*/ 	.short	0x0380
        /*0052*/ 	.short	0x000c


	//----- nvinfo : EIATTR_SW_WAR
	.align		4
.L_150:
        /*0054*/ 	.byte	0x04, 0x36
        /*0056*/ 	.short	(.L_152 - .L_151)
.L_151:
        /*0058*/ 	.word	0x00000008
.L_152:


//--------------------- .nv.info._ZN3cub18CUB_300001_SM_10006detail11EmptyKernelIvEEvv --------------------------
	.section	.nv.info._ZN3cub18CUB_300001_SM_10006detail11EmptyKernelIvEEvv,"",@"SHT_CUDA_INFO"
	.sectionflags	@""
	.align	4


	//----- nvinfo : EIATTR_CUDA_API_VERSION
	.align		4
        /*0000*/ 	.byte	0x04, 0x37
        /*0002*/ 	.short	(.L_154 - .L_153)
.L_153:
        /*0004*/ 	.word	0x00000082


	//----- nvinfo : EIATTR_SPARSE_MMA_MASK
	.align		4
.L_154:
        /*0008*/ 	.byte	0x03, 0x50
        /*000a*/ 	.short	0x0000


	//----- nvinfo : EIATTR_MAXREG_COUNT
	.align		4
        /*000c*/ 	.byte	0x03, 0x1b
        /*000e*/ 	.short	0x00ff


	//----- nvinfo : EIATTR_MERCURY_ISA_VERSION
	.align		4
        /*0010*/ 	.byte	0x03, 0x5f
        /*0012*/ 	.short	0x0101


	//----- nvinfo : EIATTR_VRC_CTA_INIT_COUNT
	.align		4
        /*0014*/ 	.byte	0x02, 0x4a
	.zero		1
	.zero		1


	//----- nvinfo : EIATTR_EXIT_INSTR_OFFSETS
	.align		4
        /*0018*/ 	.byte	0x04, 0x1c
        /*001a*/ 	.short	(.L_156 - .L_155)


	//   ....[0]....
.L_155:
        /*001c*/ 	.word	0x00000010


	//----- nvinfo : EIATTR_SW_WAR
	.align		4
.L_156:
        /*0020*/ 	.byte	0x04, 0x36
        /*0022*/ 	.short	(.L_158 - .L_157)
.L_157:
        /*0024*/ 	.word	0x00000008
.L_158:


//--------------------- .nv.info._Z7scatterPKiPiS1_S1_i --------------------------
	.section	.nv.info._Z7scatterPKiPiS1_S1_i,"",@"SHT_CUDA_INFO"
	.sectionflags	@""
	.align	4


	//----- nvinfo : EIATTR_CUDA_API_VERSION
	.align		4
        /*0000*/ 	.byte	0x04, 0x37
        /*0002*/ 	.short	(.L_160 - .L_159)
.L_159:
        /*0004*/ 	.word	0x00000082


	//----- nvinfo : EIATTR_KPARAM_INFO
	.align		4
.L_160:
        /*0008*/ 	.byte	0x04, 0x17
        /*000a*/ 	.short	(.L_162 - .L_161)
.L_161:
        /*000c*/ 	.word	0x00000000
        /*0010*/ 	.short	0x0004
        /*0012*/ 	.short	0x0020
        /*0014*/ 	.byte	0x00, 0xf0, 0x11, 0x00


	//----- nvinfo : EIATTR_KPARAM_INFO
	.align		4
.L_162:
        /*0018*/ 	.byte	0x04, 0x17
        /*001a*/ 	.short	(.L_164 - .L_163)
.L_163:
        /*001c*/ 	.word	0x00000000
        /*0020*/ 	.short	0x0003
        /*0022*/ 	.short	0x0018
        /*0024*/ 	.byte	0x00, 0xf5, 0x21, 0x00


	//----- nvinfo : EIATTR_KPARAM_INFO
	.align		4
.L_164:
        /*0028*/ 	.byte	0x04, 0x17
        /*002a*/ 	.short	(.L_166 - .L_165)
.L_165:
        /*002c*/ 	.word	0x00000000
        /*0030*/ 	.short	0x0002
        /*0032*/ 	.short	0x0010
        /*0034*/ 	.byte	0x00, 0xf5, 0x21, 0x00


	//----- nvinfo : EIATTR_KPARAM_INFO
	.align		4
.L_166:
        /*0038*/ 	.byte	0x04, 0x17
        /*003a*/ 	.short	(.L_168 - .L_167)
.L_167:
        /*003c*/ 	.word	0x00000000
        /*0040*/ 	.short	0x0001
        /*0042*/ 	.short	0x0008
        /*0044*/ 	.byte	0x00, 0xf5, 0x21, 0x00


	//----- nvinfo : EIATTR_KPARAM_INFO
	.align		4
.L_168:
        /*0048*/ 	.byte	0x04, 0x17
        /*004a*/ 	.short	(.L_170 - .L_169)
.L_169:
        /*004c*/ 	.word	0x00000000
        /*0050*/ 	.short	0x0000
        /*0052*/ 	.short	0x0000
        /*0054*/ 	.byte	0x00, 0xf5, 0x21, 0x00


	//----- nvinfo : EIATTR_SPARSE_MMA_MASK
	.align		4
.L_170:
        /*0058*/ 	.byte	0x03, 0x50
        /*005a*/ 	.short	0x0000


	//----- nvinfo : EIATTR_MAXREG_COUNT
	.align		4
        /*005c*/ 	.byte	0x03, 0x1b
        /*005e*/ 	.short	0x00ff


	//----- nvinfo : EIATTR_MERCURY_ISA_VERSION
	.align		4
        /*0060*/ 	.byte	0x03, 0x5f
        /*0062*/ 	.short	0x0101


	//----- nvinfo : EIATTR_VRC_CTA_INIT_COUNT
	.align		4
        /*0064*/ 	.byte	0x02, 0x4a
	.zero		1
	.zero		1


	//----- nvinfo : EIATTR_EXIT_INSTR_OFFSETS
	.align		4
        /*0068*/ 	.byte	0x04, 0x1c
        /*006a*/ 	.short	(.L_172 - .L_171)


	//   ....[0]....
.L_171:
        /*006c*/ 	.word	0x000000d0


	//   ....[1]....
        /*0070*/ 	.word	0x000001a0


	//   ....[2]....
        /*0074*/ 	.word	0x00000280


	//----- nvinfo : EIATTR_CRS_STACK_SIZE
	.align		4
.L_172:
        /*0078*/ 	.byte	0x04, 0x1e
        /*007a*/ 	.short	(.L_174 - .L_173)
.L_173:
        /*007c*/ 	.word	0x00000000


	//----- nvinfo : EIATTR_CBANK_PARAM_SIZE
	.align		4
.L_174:
        /*0080*/ 	.byte	0x03, 0x19
        /*0082*/ 	.short	0x0024


	//----- nvinfo : EIATTR_PARAM_CBANK
	.align		4
        /*0084*/ 	.byte	0x04, 0x0a
        /*0086*/ 	.short	(.L_176 - .L_175)
	.align		4
.L_175:
        /*0088*/ 	.word	index@(.nv.constant0._Z7scatterPKiPiS1_S1_i)
        /*008c*/ 	.short	0x0380
        /*008e*/ 	.short	0x0024


	//----- nvinfo : EIATTR_SW_WAR
	.align		4
.L_176:
        /*0090*/ 	.byte	0x04, 0x36
        /*0092*/ 	.short	(.L_178 - .L_177)
.L_177:
        /*0094*/ 	.word	0x00000008
.L_178:


//--------------------- .nv.info._Z9mark_flagPKiPii --------------------------
	.section	.nv.info._Z9mark_flagPKiPii,"",@"SHT_CUDA_INFO"
	.sectionflags	@""
	.align	4


	//----- nvinfo : EIATTR_CUDA_API_VERSION
	.align		4
        /*0000*/ 	.byte	0x04, 0x37
        /*0002*/ 	.short	(.L_180 - .L_179)
.L_179:
        /*0004*/ 	.word	0x00000082


	//----- nvinfo : EIATTR_KPARAM_INFO
	.align		4
.L_180:
        /*0008*/ 	.byte	0x04, 0x17
        /*000a*/ 	.short	(.L_182 - .L_181)
.L_181:
        /*000c*/ 	.word	0x00000000
        /*0010*/ 	.short	0x0002
        /*0012*/ 	.short	0x0010
        /*0014*/ 	.byte	0x00, 0xf0, 0x11, 0x00


	//----- nvinfo : EIATTR_KPARAM_INFO
	.align		4
.L_182:
        /*0018*/ 	.byte	0x04, 0x17
        /*001a*/ 	.short	(.L_184 - .L_183)
.L_183:
        /*001c*/ 	.word	0x00000000
        /*0020*/ 	.short	0x0001
        /*0022*/ 	.short	0x0008
        /*0024*/ 	.byte	0x00, 0xf5, 0x21, 0x00


	//----- nvinfo : EIATTR_KPARAM_INFO
	.align		4
.L_184:
        /*0028*/ 	.byte	0x04, 0x17
        /*002a*/ 	.short	(.L_186 - .L_185)
.L_185:
        /*002c*/ 	.word	0x00000000
        /*0030*/ 	.short	0x0000
        /*0032*/ 	.short	0x0000
        /*0034*/ 	.byte	0x00, 0xf5, 0x21, 0x00


	//----- nvinfo : EIATTR_SPARSE_MMA_MASK
	.align		4
.L_186:
        /*0038*/ 	.byte	0x03, 0x50
        /*003a*/ 	.short	0x0000


	//----- nvinfo : EIATTR_MAXREG_COUNT
	.align		4
        /*003c*/ 	.byte	0x03, 0x1b
        /*003e*/ 	.short	0x00ff


	//----- nvinfo : EIATTR_MERCURY_ISA_VERSION
	.align		4
        /*0040*/ 	.byte	0x03, 0x5f
        /*0042*/ 	.short	0x0101


	//----- nvinfo : EIATTR_VRC_CTA_INIT_COUNT
	.align		4
        /*0044*/ 	.byte	0x02, 0x4a
	.zero		1
	.zero		1


	//----- nvinfo : EIATTR_EXIT_INSTR_OFFSETS
	.align		4
        /*0048*/ 	.byte	0x04, 0x1c
        /*004a*/ 	.short	(.L_188 - .L_187)


	//   ....[0]....
.L_187:
        /*004c*/ 	.word	0x000000d0


	//   ....[1]....
        /*0050*/ 	.word	0x000001e0


	//----- nvinfo : EIATTR_CRS_STACK_SIZE
	.align		4
.L_188:
        /*0054*/ 	.byte	0x04, 0x1e
        /*0056*/ 	.short	(.L_190 - .L_189)
.L_189:
        /*0058*/ 	.word	0x00000000


	//----- nvinfo : EIATTR_CBANK_PARAM_SIZE
	.align		4
.L_190:
        /*005c*/ 	.byte	0x03, 0x19
        /*005e*/ 	.short	0x0014


	//----- nvinfo : EIATTR_PARAM_CBANK
	.align		4
        /*0060*/ 	.byte	0x04, 0x0a
        /*0062*/ 	.short	(.L_192 - .L_191)
	.align		4
.L_191:
        /*0064*/ 	.word	index@(.nv.constant0._Z9mark_flagPKiPii)
        /*0068*/ 	.short	0x0380
        /*006a*/ 	.short	0x0014


	//----- nvinfo : EIATTR_SW_WAR
	.align		4
.L_192:
        /*006c*/ 	.byte	0x04, 0x36
        /*006e*/ 	.short	(.L_194 - .L_193)
.L_193:
        /*0070*/ 	.word	0x00000008
.L_194:


//--------------------- .nv.callgraph             --------------------------
	.section	.nv.callgraph,"",@"SHT_CUDA_CALLGRAPH"
	.align	4
	.sectionentsize	8
	.align		4
        /*0000*/ 	.word	0x00000000
	.align		4
        /*0004*/ 	.word	0xffffffff
	.align		4
        /*0008*/ 	.word	0x00000000
	.align		4
        /*000c*/ 	.word	0xfffffffe
	.align		4
        /*0010*/ 	.word	0x00000000
	.align		4
        /*0014*/ 	.word	0xfffffffd
	.align		4
        /*0018*/ 	.word	0x00000000
	.align		4
        /*001c*/ 	.word	0xfffffffc


//--------------------- .nv.constant4             --------------------------
	.section	.nv.constant4,"a",@progbits
	.align	8
	.align		8
.nv.constant4:
        /*0000*/ 	.dword	_ZN34_INTERNAL_b80226a8_4_k_cu_2b4e74664cuda3std3__45__cpo5beginE
	.align		8
        /*0008*/ 	.dword	_ZN34_INTERNAL_b80226a8_4_k_cu_2b4e74664cuda3std3__45__cpo3endE
	.align		8
        /*0010*/ 	.dword	_ZN34_INTERNAL_b80226a8_4_k_cu_2b4e74664cuda3std3__45__cpo6cbeginE
	.align		8
        /*0018*/ 	.dword	_ZN34_INTERNAL_b80226a8_4_k_cu_2b4e74664cuda3std3__45__cpo4cendE
	.align		8
        /*0020*/ 	.dword	_ZN34_INTERNAL_b80226a8_4_k_cu_2b4e74664cuda3std3__45__cpo6rbeginE
	.align		8
        /*0028*/ 	.dword	_ZN34_INTERNAL_b80226a8_4_k_cu_2b4e74664cuda3std3__45__cpo4rendE
	.align		8
        /*0030*/ 	.dword	_ZN34_INTERNAL_b80226a8_4_k_cu_2b4e74664cuda3std3__45__cpo7crbeginE
	.align		8
        /*0038*/ 	.dword	_ZN34_INTERNAL_b80226a8_4_k_cu_2b4e74664cuda3std3__45__cpo5crendE
	.align		8
        /*0040*/ 	.dword	_ZN34_INTERNAL_b80226a8_4_k_cu_2b4e74664cuda3std3__436_GLOBAL__N__b80226a8_4_k_cu_2b4e74666ignoreE
	.align		8
        /*0048*/ 	.dword	_ZN34_INTERNAL_b80226a8_4_k_cu_2b4e74664cuda3std3__419piecewise_constructE
	.align		8
        /*0050*/ 	.dword	_ZN34_INTERNAL_b80226a8_4_k_cu_2b4e74664cuda3std3__48in_placeE
	.align		8
        /*0058*/ 	.dword	_ZN34_INTERNAL_b80226a8_4_k_cu_2b4e74664cuda3std3__420unreachable_sentinelE
	.align		8
        /*0060*/ 	.dword	_ZN34_INTERNAL_b80226a8_4_k_cu_2b4e74664cuda3std3__47nulloptE
	.align		8
        /*0068*/ 	.dword	_ZN34_INTERNAL_b80226a8_4_k_cu_2b4e74664cuda3std3__48unexpectE
	.align		8
        /*0070*/ 	.dword	_ZN34_INTERNAL_b80226a8_4_k_cu_2b4e74664cuda3std6ranges3__45__cpo4swapE
	.align		8
        /*0078*/ 	.dword	_ZN34_INTERNAL_b80226a8_4_k_cu_2b4e74664cuda3std6ranges3__45__cpo9iter_moveE
	.align		8
        /*0080*/ 	.dword	_ZN34_INTERNAL_b80226a8_4_k_cu_2b4e74664cuda3std6ranges3__45__cpo5beginE
	.align		8
        /*0088*/ 	.dword	_ZN34_INTERNAL_b80226a8_4_k_cu_2b4e74664cuda3std6ranges3__45__cpo3endE
	.align		8
        /*0090*/ 	.dword	_ZN34_INTERNAL_b80226a8_4_k_cu_2b4e74664cuda3std6ranges3__45__cpo6cbeginE
	.align		8
        /*0098*/ 	.dword	_ZN34_INTERNAL_b80226a8_4_k_cu_2b4e74664cuda3std6ranges3__45__cpo4cendE
	.align		8
        /*00a0*/ 	.dword	_ZN34_INTERNAL_b80226a8_4_k_cu_2b4e74664cuda3std6ranges3__45__cpo7advanceE
	.align		8
        /*00a8*/ 	.dword	_ZN34_INTERNAL_b80226a8_4_k_cu_2b4e74664cuda3std6ranges3__45__cpo9iter_swapE
	.align		8
        /*00b0*/ 	.dword	_ZN34_INTERNAL_b80226a8_4_k_cu_2b4e74664cuda3std6ranges3__45__cpo4nextE
	.align		8
        /*00b8*/ 	.dword	_ZN34_INTERNAL_b80226a8_4_k_cu_2b4e74664cuda3std6ranges3__45__cpo4prevE
	.align		8
        /*00c0*/ 	.dword	_ZN34_INTERNAL_b80226a8_4_k_cu_2b4e74664cuda3std6ranges3__45__cpo4dataE
	.align		8
        /*00c8*/ 	.dword	_ZN34_INTERNAL_b80226a8_4_k_cu_2b4e74664cuda3std6ranges3__45__cpo5cdataE
	.align		8
        /*00d0*/ 	.dword	_ZN34_INTERNAL_b80226a8_4_k_cu_2b4e74664cuda3std6ranges3__45__cpo4sizeE
	.align		8
        /*00d8*/ 	.dword	_ZN34_INTERNAL_b80226a8_4_k_cu_2b4e74664cuda3std6ranges3__45__cpo5ssizeE
	.align		8
        /*00e0*/ 	.dword	_ZN34_INTERNAL_b80226a8_4_k_cu_2b4e74664cuda3std6ranges3__45__cpo8distanceE
	.align		8
        /*00e8*/ 	.dword	_ZN34_INTERNAL_b80226a8_4_k_cu_2b4e74666thrust24THRUST_300001_SM_1000_NS8cuda_cub3parE
	.align		8
        /*00f0*/ 	.dword	_ZN34_INTERNAL_b80226a8_4_k_cu_2b4e74666thrust24THRUST_300001_SM_1000_NS8cuda_cub10par_nosyncE
	.align		8
        /*00f8*/ 	.dword	_ZN34_INTERNAL_b80226a8_4_k_cu_2b4e74666thrust24THRUST_300001_SM_1000_NS6system6detail10sequential3seqE
	.align		8
        /*0100*/ 	.dword	_ZN34_INTERNAL_b80226a8_4_k_cu_2b4e74666thrust24THRUST_300001_SM_1000_NS12placeholders2_1E
	.align		8
        /*0108*/ 	.dword	_ZN34_INTERNAL_b80226a8_4_k_cu_2b4e74666thrust24THRUST_300001_SM_1000_NS12placeholders2_2E
	.align		8
        /*0110*/ 	.dword	_ZN34_INTERNAL_b80226a8_4_k_cu_2b4e74666thrust24THRUST_300001_SM_1000_NS12placeholders2_3E
	.align		8
        /*0118*/ 	.dword	_ZN34_INTERNAL_b80226a8_4_k_cu_2b4e74666thrust24THRUST_300001_SM_1000_NS12placeholders2_4E
	.align		8
        /*0120*/ 	.dword	_ZN34_INTERNAL_b80226a8_4_k_cu_2b4e74666thrust24THRUST_300001_SM_1000_NS12placeholders2_5E
	.align		8
        /*0128*/ 	.dword	_ZN34_INTERNAL_b80226a8_4_k_cu_2b4e74666thrust24THRUST_300001_SM_1000_NS12placeholders2_6E
	.align		8
        /*0130*/ 	.dword	_ZN34_INTERNAL_b80226a8_4_k_cu_2b4e74666thrust24THRUST_300001_SM_1000_NS12placeholders2_7E
	.align		8
        /*0138*/ 	.dword	_ZN34_INTERNAL_b80226a8_4_k_cu_2b4e74666thrust24THRUST_300001_SM_1000_NS12placeholders2_8E
	.align		8
        /*0140*/ 	.dword	_ZN34_INTERNAL_b80226a8_4_k_cu_2b4e74666thrust24THRUST_300001_SM_1000_NS12placeholders2_9E
	.align		8
        /*0148*/ 	.dword	_ZN34_INTERNAL_b80226a8_4_k_cu_2b4e74666thrust24THRUST_300001_SM_1000_NS12placeholders3_10E
	.align		8
        /*0150*/ 	.dword	_ZN34_INTERNAL_b80226a8_4_k_cu_2b4e74666thrust24THRUST_300001_SM_1000_NS3seqE


//--------------------- .text._ZN3cub18CUB_300001_SM_10006detail4scan16DeviceScanKernelINS2_10policy_hubIiiimN4cuda3std3__44plusIvEEE10Policy1000EN6thrust24THRUST_300001_SM_1000_NS10device_ptrIiEESF_NS0_13ScanTileStateIiLb1EEES9_NS1_10InputValueIiPiEEmiLb0EiEEvT0_T1_T2_iT3_T4_T5_ --------------------------
	.section	.text._ZN3cub18CUB_300001_SM_10006detail4scan16DeviceScanKernelINS2_10policy_hubIiiimN4cuda3std3__44plusIvEEE10Policy1000EN6thrust24THRUST_300001_SM_1000_NS10device_ptrIiEESF_NS0_13ScanTileStateIiLb1EEES9_NS1_10InputValueIiPiEEmiLb0EiEEvT0_T1_T2_iT3_T4_T5_,"ax",@progbits
	.align	128
        .global         _ZN3cub18CUB_300001_SM_10006detail4scan16DeviceScanKernelINS2_10policy_hubIiiimN4cuda3std3__44plusIvEEE10Policy1000EN6thrust24THRUST_300001_SM_1000_NS10device_ptrIiEESF_NS0_13ScanTileStateIiLb1EEES9_NS1_10InputValueIiPiEEmiLb0EiEEvT0_T1_T2_iT3_T4_T5_
        .type           _ZN3cub18CUB_300001_SM_10006detail4scan16DeviceScanKernelINS2_10policy_hubIiiimN4cuda3std3__44plusIvEEE10Policy1000EN6thrust24THRUST_300001_SM_1000_NS10device_ptrIiEESF_NS0_13ScanTileStateIiLb1EEES9_NS1_10InputValueIiPiEEmiLb0EiEEvT0_T1_T2_iT3_T4_T5_,@function
        .size           _ZN3cub18CUB_300001_SM_10006detail4scan16DeviceScanKernelINS2_10policy_hubIiiimN4cuda3std3__44plusIvEEE10Policy1000EN6thrust24THRUST_300001_SM_1000_NS10device_ptrIiEESF_NS0_13ScanTileStateIiLb1EEES9_NS1_10InputValueIiPiEEmiLb0EiEEvT0_T1_T2_iT3_T4_T5_,(.L_x_192 - _ZN3cub18CUB_300001_SM_10006detail4scan16DeviceScanKernelINS2_10policy_hubIiiimN4cuda3std3__44plusIvEEE10Policy1000EN6thrust24THRUST_300001_SM_1000_NS10device_ptrIiEESF_NS0_13ScanTileStateIiLb1EEES9_NS1_10InputValueIiPiEEmiLb0EiEEvT0_T1_T2_iT3_T4_T5_)
        .other          _ZN3cub18CUB_300001_SM_10006detail4scan16DeviceScanKernelINS2_10policy_hubIiiimN4cuda3std3__44plusIvEEE10Policy1000EN6thrust24THRUST_300001_SM_1000_NS10device_ptrIiEESF_NS0_13ScanTileStateIiLb1EEES9_NS1_10InputValueIiPiEEmiLb0EiEEvT0_T1_T2_iT3_T4_T5_,@"STO_CUDA_ENTRY STV_DEFAULT"
_ZN3cub18CUB_300001_SM_10006detail4scan16DeviceScanKernelINS2_10policy_hubIiiimN4cuda3std3__44plusIvEEE10Policy1000EN6thrust24THRUST_300001_SM_1000_NS10device_ptrIiEESF_NS0_13ScanTileStateIiLb1EEES9_NS1_10InputValueIiPiEEmiLb0EiEEvT0_T1_T2_iT3_T4_T5_:
.text._ZN3cub18CUB_300001_SM_10006detail4scan16DeviceScanKernelINS2_10policy_hubIiiimN4cuda3std3__44plusIvEEE10Policy1000EN6thrust24THRUST_300001_SM_1000_NS10device_ptrIiEESF_NS0_13ScanTileStateIiLb1EEES9_NS1_10InputValueIiPiEEmiLb0EiEEvT0_T1_T2_iT3_T4_T5_:
[----:B------:R-:W-:Y:S01]  /*0000*/  LDC R1, c[0x0][0x37c] ;  /* 0x0000df00ff017b82 */ /* 0x000fe20000000800 */
[----:B------:R-:W0:Y:S01]  /*0010*/  LDCU UR4, c[0x0][0x3a0] ;  /* 0x00007400ff0477ac */ /* 0x000e220008000800 */
[----:B------:R-:W1:Y:S06]  /*0020*/  LDCU.64 UR12, c[0x0][0x358] ;  /* 0x00006b00ff0c77ac */ /* 0x000e6c0008000a00 */
[----:B------:R-:W2:Y:S01]  /*0030*/  S2UR UR6, SR_CTAID.X ;  /* 0x00000000000679c3 */ /* 0x000ea20000002500 */
[----:B------:R-:W3:Y:S01]  /*0040*/  LDCU.64 UR8, c[0x0][0x3b0] ;  /* 0x00007600ff0877ac */ /* 0x000ee20008000a00 */
[----:B0-----:R-:W-:-:S06]  /*0050*/  UPRMT UR4, UR4, 0x7770, URZ ;  /* 0x0000777004047896 */ /* 0x001fcc00080000ff */
[----:B------:R-:W-:-:S05]  /*0060*/  ISETP.NE.AND P0, PT, RZ, UR4, PT ;  /* 0x00000004ff007c0c */ /* 0x000fca000bf05270 */
[----:B------:R-:W2:Y:S08]  /*0070*/  LDCU UR4, c[0x0][0x398] ;  /* 0x00007300ff0477ac */ /* 0x000eb00008000800 */
[----:B------:R-:W1:Y:S02]  /*0080*/  @P0 LDC.64 R2, c[0x0][0x3a8] ;  /* 0x0000ea00ff020b82 */ /* 0x000e640000000a00 */
[----:B-1----:R0:W5:Y:S01]  /*0090*/  @P0 LDG.E R39, desc[UR12][R2.64] ;  /* 0x0000000c02270981 */ /* 0x002162000c1e1900 */
[----:B--2---:R-:W-:-:S04]  /*00a0*/  UIADD3 UR6, UPT, UPT, UR6, UR4, URZ ;  /* 0x0000000406067290 */ /* 0x004fc8000fffe0ff */
[----:B------:R-:W-:-:S04]  /*00b0*/  UIMAD.WIDE UR10, UR6, 0x1ee0, URZ ;  /* 0x00001ee0060a78a5 */ /* 0x000fc8000f8e02ff */
[----:B---3--:R-:W-:-:S04]  /*00c0*/  UIADD3 UR7, UP0, UPT, -UR10, UR8, URZ ;  /* 0x000000080a077290 */ /* 0x008fc8000ff1e1ff */
[----:B------:R-:W-:Y:S02]  /*00d0*/  UIADD3.X UR4, UPT, UPT, ~UR11, UR9, URZ, UP0, !UPT ;  /* 0x000000090b047290 */ /* 0x000fe400087fe5ff */
[----:B------:R-:W-:-:S04]  /*00e0*/  UISETP.GE.U32.AND UP0, UPT, UR7, 0x1ee1, UPT ;  /* 0x00001ee10700788c */ /* 0x000fc8000bf06070 */
[----:B------:R-:W-:Y:S01]  /*00f0*/  UISETP.GE.U32.AND.EX UP0, UPT, UR4, URZ, UPT, UP0 ;  /* 0x000000ff0400728c */ /* 0x000fe2000bf06100 */
[----:B------:R-:W1:Y:S08]  /*0100*/  @!P0 LDC R39, c[0x0][0x3a8] ;  /* 0x0000ea00ff278b82 */ /* 0x000e700000000800 */
[----:B0-----:R-:W-:Y:S05]  /*0110*/  BRA.U !UP0, `(.L_x_0) ;  /* 0x0000001908f47547 */ /* 0x001fea000b800000 */
[----:B------:R-:W0:Y:S01]  /*0120*/  S2R R35, SR_TID.X ;  /* 0x0000000000237919 */ /* 0x000e220000002100 */
[----:B------:R-:W2:Y:S01]  /*0130*/  LDCU.64 UR4, c[0x0][0x380] ;  /* 0x00007000ff0477ac */ /* 0x000ea20008000a00 */
[C---:B0-----:R-:W-:Y:S02]  /*0140*/  LOP3.LUT R0, R35.reuse, 0x1f, RZ, 0xc0, !PT ;  /* 0x0000001f23007812 */ /* 0x041fe400078ec0ff */
[----:B------:R-:W-:-:S05]  /*0150*/  LOP3.LUT R3, R35, 0x3e0, RZ, 0xc0, !PT ;  /* 0x000003e023037812 */ /* 0x000fca00078ec0ff */
[----:B------:R-:W-:-:S05]  /*0160*/  IMAD R0, R3, 0x13, R0 ;  /* 0x0000001303007824 */ /* 0x000fca00078e0200 */
[----:B------:R-:W-:-:S05]  /*0170*/  IADD3 R0, P0, PT, R0, UR10, RZ ;  /* 0x0000000a00007c10 */ /* 0x000fca000ff1e0ff */
[----:B------:R-:W-:Y:S02]  /*0180*/  IMAD.X R3, RZ, RZ, UR11, P0 ;  /* 0x0000000bff037e24 */ /* 0x000fe400080e06ff */
[----:B------:R-:W-:-:S03]  /*0190*/  IMAD.SHL.U32 R31, R0, 0x4, RZ ;  /* 0x00000004001f7824 */ /* 0x000fc600078e00ff */
[----:B------:R-:W-:Y:S02]  /*01a0*/  SHF.L.U64.HI R30, R0, 0x2, R3 ;  /* 0x00000002001e7819 */ /* 0x000fe40000010203 */
[----:B--2---:R-:W-:-:S04]  /*01b0*/  IADD3 R2, P0, PT, R31, UR4, RZ ;  /* 0x000000041f027c10 */ /* 0x004fc8000ff1e0ff */
[----:B------:R-:W-:-:S05]  /*01c0*/  IADD3.X R3, PT, PT, R30, UR5, RZ, P0, !PT ;  /* 0x000000051e037c10 */ /* 0x000fca00087fe4ff */
[----:B------:R-:W2:Y:S04]  /*01d0*/  LDG.E R5, desc[UR12][R2.64] ;  /* 0x0000000c02057981 */ /* 0x000ea8000c1e1900 */
[----:B------:R-:W3:Y:S04]  /*01e0*/  LDG.E R7, desc[UR12][R2.64+0x80] ;  /* 0x0000800c02077981 */ /* 0x000ee8000c1e1900 */
[----:B------:R-:W4:Y:S04]  /*01f0*/  LDG.E R9, desc[UR12][R2.64+0x100] ;  /* 0x0001000c02097981 */ /* 0x000f28000c1e1900 */
        /* <DEDUP_REMOVED lines=15> */
[----:B------:R-:W4:Y:S01]  /*02f0*/  LDG.E R8, desc[UR12][R2.64+0x900] ;  /* 0x0009000c02087981 */ /* 0x000f22000c1e1900 */
[----:B------:R-:W0:Y:S01]  /*0300*/  S2UR UR5, SR_CgaCtaId ;  /* 0x00000000000579c3 */ /* 0x000e220000008800 */
[----:B------:R-:W-:Y:S01]  /*0310*/  SHF.R.U32.HI R36, RZ, 0x5, R35 ;  /* 0x00000005ff247819 */ /* 0x000fe20000011623 */
[----:B------:R-:W-:Y:S01]  /*0320*/  UMOV UR4, 0x400 ;  /* 0x0000040000047882 */ /* 0x000fe20000000000 */
[----:B------:R-:W1:Y:S01]  /*0330*/  S2R R37, SR_LANEID ;  /* 0x0000000000257919 */ /* 0x000e620000000000 */
[----:B------:R-:W-:Y:S01]  /*0340*/  UISETP.NE.AND UP0, UPT, UR6, URZ, UPT ;  /* 0x000000ff0600728c */ /* 0x000fe2000bf05270 */
[----:B------:R-:W-:Y:S01]  /*0350*/  BSSY.RECONVERGENT B0, `(.L_x_1) ;  /* 0x0000148000007945 */ /* 0x000fe20003800200 */
[----:B0-----:R-:W-:Y:S01]  /*0360*/  ULEA UR4, UR5, UR4, 0x18 ;  /* 0x0000000405047291 */ /* 0x001fe2000f8ec0ff */
[----:B-1----:R-:W-:-:S05]  /*0370*/  IMAD R34, R36, 0x260, R37 ;  /* 0x0000026024227824 */ /* 0x002fca00078e0225 */
[----:B------:R-:W-:-:S05]  /*0380*/  LEA R34, R34, UR4, 0x2 ;  /* 0x0000000422227c11 */ /* 0x000fca000f8e10ff */
[----:B------:R-:W-:Y:S01]  /*0390*/  IMAD R33, R37, 0x48, R34 ;  /* 0x0000004825217824 */ /* 0x000fe200078e0222 */
[----:B--2---:R0:W-:Y:S04]  /*03a0*/  STS [R34], R5 ;  /* 0x0000000522007388 */ /* 0x0041e80000000800 */
[----:B---3--:R0:W-:Y:S04]  /*03b0*/  STS [R34+0x80], R7 ;  /* 0x0000800722007388 */ /* 0x0081e80000000800 */
[----:B----4-:R0:W-:Y:S04]  /*03c0*/  STS [R34+0x100], R9 ;  /* 0x0001000922007388 */ /* 0x0101e80000000800 */
[----:B------:R0:W-:Y:S04]  /*03d0*/  STS [R34+0x180], R11 ;  /* 0x0001800b22007388 */ /* 0x0001e80000000800 */
        /* <DEDUP_REMOVED lines=14> */
[----:B------:R0:W-:Y:S01]  /*04c0*/  STS [R34+0x900], R8 ;  /* 0x0009000822007388 */ /* 0x0001e20000000800 */
[----:B------:R-:W-:-:S03]  /*04d0*/  NOP ;  /* 0x0000000000007918 */ /* 0x000fc60000000000 */
[----:B------:R0:W1:Y:S04]  /*04e0*/  LDS R32, [R33] ;  /* 0x0000000021207984 */ /* 0x0000680000000800 */
[----:B------:R0:W2:Y:S04]  /*04f0*/  LDS R29, [R33+0x4] ;  /* 0x00000400211d7984 */ /* 0x0000a80000000800 */
[----:B------:R0:W3:Y:S04]  /*0500*/  LDS R28, [R33+0x8] ;  /* 0x00000800211c7984 */ /* 0x0000e80000000800 */
[----:B------:R0:W4:Y:S04]  /*0510*/  LDS R27, [R33+0xc] ;  /* 0x00000c00211b7984 */ /* 0x0001280000000800 */
[----:B------:R0:W0:Y:S04]  /*0520*/  LDS R26, [R33+0x10] ;  /* 0x00001000211a7984 */ /* 0x0000280000000800 */
        /* <DEDUP_REMOVED lines=13> */
[----:B------:R0:W0:Y:S01]  /*0600*/  LDS R9, [R33+0x48] ;  /* 0x0000480021097984 */ /* 0x0000220000000800 */
[----:B------:R-:W-:Y:S06]  /*0610*/  BAR.SYNC.DEFER_BLOCKING 0x0 ;  /* 0x0000000000007b1d */ /* 0x000fec0000010000 */
[----:B-1234-:R-:W-:Y:S05]  /*0620*/  BRA.U UP0, `(.L_x_2) ;  /* 0x0000000500247547 */ /* 0x01efea000b800000 */
[----:B0-----:R-:W-:Y:S02]  /*0630*/  IADD3 R8, PT, PT, R28, R29, R32 ;  /* 0x0000001d1c087210 */ /* 0x001fe40007ffe020 */
[C---:B------:R-:W-:Y:S02]  /*0640*/  ISETP.NE.AND P1, PT, R37.reuse, 0x1f, PT ;  /* 0x0000001f2500780c */ /* 0x040fe40003f25270 */
[----:B------:R-:W-:Y:S02]  /*0650*/  IADD3 R8, PT, PT, R26, R27, R8 ;  /* 0x0000001b1a087210 */ /* 0x000fe40007ffe008 */
[----:B------:R-:W-:Y:S02]  /*0660*/  ISETP.NE.AND P2, PT, R37, RZ, PT ;  /* 0x000000ff2500720c */ /* 0x000fe40003f45270 */
[----:B------:R-:W-:-:S04]  /*0670*/  IADD3 R8, PT, PT, R24, R25, R8 ;  /* 0x0000001918087210 */ /* 0x000fc80007ffe008 */
[----:B------:R-:W-:-:S03]  /*0680*/  IADD3 R8, PT, PT, R22, R23, R8 ;  /* 0x0000001716087210 */ /* 0x000fc60007ffe008 */
[----:B------:R-:W-:Y:S02]  /*0690*/  @!P1 LEA R42, R36, UR4, 0x2 ;  /* 0x00000004242a9c11 */ /* 0x000fe4000f8e10ff */
[----:B------:R-:W-:-:S04]  /*06a0*/  IADD3 R8, PT, PT, R20, R21, R8 ;  /* 0x0000001514087210 */ /* 0x000fc80007ffe008 */
[----:B------:R-:W-:-:S04]  /*06b0*/  IADD3 R8, PT, PT, R6, R7, R8 ;  /* 0x0000000706087210 */ /* 0x000fc80007ffe008 */
[----:B------:R-:W-:-:S04]  /*06c0*/  IADD3 R8, PT, PT, R4, R5, R8 ;  /* 0x0000000504087210 */ /* 0x000fc80007ffe008 */
[----:B------:R-:W-:-:S04]  /*06d0*/  IADD3 R8, PT, PT, R2, R3, R8 ;  /* 0x0000000302087210 */ /* 0x000fc80007ffe008 */
[----:B------:R-:W-:-:S05]  /*06e0*/  IADD3 R38, PT, PT, R9, R0, R8 ;  /* 0x0000000009267210 */ /* 0x000fca0007ffe008 */
[----:B------:R-:W0:Y:S02]  /*06f0*/  SHFL.UP P0, R9, R38, 0x1, RZ ;  /* 0x0420000026097989 */ /* 0x000e2400000000ff */
[----:B0-----:R-:W-:-:S05]  /*0700*/  @P0 IMAD.IADD R9, R38, 0x1, R9 ;  /* 0x0000000126090824 */ /* 0x001fca00078e0209 */
[----:B------:R-:W0:Y:S02]  /*0710*/  SHFL.UP P0, R12, R9, 0x2, RZ ;  /* 0x04400000090c7989 */ /* 0x000e2400000000ff */
[----:B0-----:R-:W-:-:S05]  /*0720*/  @P0 IMAD.IADD R12, R9, 0x1, R12 ;  /* 0x00000001090c0824 */ /* 0x001fca00078e020c */
[----:B------:R-:W0:Y:S02]  /*0730*/  SHFL.UP P0, R17, R12, 0x4, RZ ;  /* 0x048000000c117989 */ /* 0x000e2400000000ff */
[----:B0-----:R-:W-:-:S05]  /*0740*/  @P0 IMAD.IADD R17, R12, 0x1, R17 ;  /* 0x000000010c110824 */ /* 0x001fca00078e0211 */
[----:B------:R-:W0:Y:S02]  /*0750*/  SHFL.UP P0, R40, R17, 0x8, RZ ;  /* 0x0500000011287989 */ /* 0x000e2400000000ff */
[----:B0-----:R-:W-:-:S05]  /*0760*/  @P0 IMAD.IADD R40, R17, 0x1, R40 ;  /* 0x0000000111280824 */ /* 0x001fca00078e0228 */
[----:B------:R-:W0:Y:S02]  /*0770*/  SHFL.UP P0, R41, R40, 0x10, RZ ;  /* 0x0600000028297989 */ /* 0x000e2400000000ff */
[----:B0-----:R-:W-:Y:S01]  /*0780*/  @P0 IMAD.IADD R41, R40, 0x1, R41 ;  /* 0x0000000128290824 */ /* 0x001fe200078e0229 */
[----:B------:R-:W-:-:S03]  /*0790*/  ISETP.NE.AND P0, PT, R36, 0x2, PT ;  /* 0x000000022400780c */ /* 0x000fc60003f05270 */
[----:B------:R-:W-:Y:S01]  /*07a0*/  IMAD.IADD R38, R41, 0x1, -R38 ;  /* 0x0000000129267824 */ /* 0x000fe200078e0a26 */
[----:B------:R-:W-:Y:S01]  /*07b0*/  @!P1 STS [R42+0x10], R41 ;  /* 0x000010292a009388 */ /* 0x000fe20000000800 */
[----:B------:R-:W-:Y:S01]  /*07c0*/  BAR.SYNC.DEFER_BLOCKING 0x0 ;  /* 0x0000000000007b1d */ /* 0x000fe20000010000 */
[----:B------:R-:W-:Y:S02]  /*07d0*/  ISETP.NE.AND P1, PT, R36, 0xc, PT ;  /* 0x0000000c2400780c */ /* 0x000fe40003f25270 */
[----:B------:R-:W-:-:S03]  /*07e0*/  SEL R38, R38, RZ, P2 ;  /* 0x000000ff26267207 */ /* 0x000fc60001000000 */
[----:B------:R-:W0:Y:S04]  /*07f0*/  LDS.128 R8, [UR4+0x10] ;  /* 0x00001004ff087984 */ /* 0x000e280008000c00 */
[----:B------:R-:W1:Y:S04]  /*0800*/  LDS.128 R12, [UR4+0x20] ;  /* 0x00002004ff0c7984 */ /* 0x000e680008000c00 */
[----:B------:R-:W2:Y:S01]  /*0810*/  LDS.128 R16, [UR4+0x30] ;  /* 0x00003004ff107984 */ /* 0x000ea20008000c00 */
[----:B0-----:R-:W-:-:S04]  /*0820*/  IMAD.IADD R9, R8, 0x1, R9 ;  /* 0x0000000108097824 */ /* 0x001fc800078e0209 */
[----:B------:R-:W-:Y:S01]  /*0830*/  IMAD.IADD R10, R10, 0x1, R9 ;  /* 0x000000010a0a7824 */ /* 0x000fe200078e0209 */
[----:B------:R-:W-:Y:S02]  /*0840*/  SEL R8, R9, R8, !P0 ;  /* 0x0000000809087207 */ /* 0x000fe40004000000 */
[----:B------:R-:W-:Y:S01]  /*0850*/  ISETP.NE.AND P0, PT, R36, 0x3, PT ;  /* 0x000000032400780c */ /* 0x000fe20003f05270 */
[----:B------:R-:W-:-:S03]  /*0860*/  IMAD.IADD R11, R11, 0x1, R10 ;  /* 0x000000010b0b7824 */ /* 0x000fc600078e020a */
[----:B------:R-:W-:Y:S01]  /*0870*/  SEL R8, R10, R8, !P0 ;  /* 0x000000080a087207 */ /* 0x000fe20004000000 */
[----:B-1----:R-:W-:Y:S01]  /*0880*/  IMAD.IADD R12, R11, 0x1, R12 ;  /* 0x000000010b0c7824 */ /* 0x002fe200078e020c */
[----:B------:R-:W-:-:S03]  /*0890*/  ISETP.NE.AND P0, PT, R36, 0x4, PT ;  /* 0x000000042400780c */ /* 0x000fc60003f05270 */
[----:B------:R-:W-:Y:S01]  /*08a0*/  IMAD.IADD R13, R13, 0x1, R12 ;  /* 0x000000010d0d7824 */ /* 0x000fe200078e020c */
[----:B------:R-:W-:Y:S02]  /*08b0*/  SEL R8, R11, R8, !P0 ;  /* 0x000000080b087207 */ /* 0x000fe40004000000 */
[----:B------:R-:W-:Y:S01]  /*08c0*/  ISETP.NE.AND P0, PT, R36, 0x5, PT ;  /* 0x000000052400780c */ /* 0x000fe20003f05270 */
[----:B------:R-:W-:-:S03]  /*08d0*/  IMAD.IADD R14, R14, 0x1, R13 ;  /* 0x000000010e0e7824 */ /* 0x000fc600078e020d */
[----:B------:R-:W-:Y:S01]  /*08e0*/  SEL R8, R12, R8, !P0 ;  /* 0x000000080c087207 */ /* 0x000fe20004000000 */
[----:B------:R-:W-:Y:S01]  /*08f0*/  IMAD.IADD R15, R15, 0x1, R14 ;  /* 0x000000010f0f7824 */ /* 0x000fe200078e020e */
[----:B------:R-:W-:-:S03]  /*0900*/  ISETP.NE.AND P0, PT, R36, 0x6, PT ;  /* 0x000000062400780c */ /* 0x000fc60003f05270 */
[----:B--2---:R-:W-:Y:S01]  /*0910*/  IMAD.IADD R16, R15, 0x1, R16 ;  /* 0x000000010f107824 */ /* 0x004fe200078e0210 */
[----:B------:R-:W-:Y:S02]  /*0920*/  SEL R9, R13, R8, !P0 ;  /* 0x000000080d097207 */ /* 0x000fe40004000000 */
[----:B------:R-:W-:Y:S01]  /*0930*/  ISETP.NE.AND P0, PT, R36, 0x7, PT ;  /* 0x000000072400780c */ /* 0x000fe20003f05270 */
[----:B------:R-:W0:Y:S01]  /*0940*/  LDS R8, [UR4+0x40] ;  /* 0x00004004ff087984 */ /* 0x000e220008000800 */
[----:B------:R-:W-:Y:S02]  /*0950*/  IMAD.IADD R17, R17, 0x1, R16 ;  /* 0x0000000111117824 */ /* 0x000fe400078e0210 */
[----:B------:R-:W-:Y:S02]  /*0960*/  SEL R9, R14, R9, !P0 ;  /* 0x000000090e097207 */ /* 0x000fe40004000000 */
[----:B------:R-:W-:Y:S01]  /*0970*/  ISETP.NE.AND P0, PT, R36, 0x8, PT ;  /* 0x000000082400780c */ /* 0x000fe20003f05270 */
[----:B------:R-:W-:-:S03]  /*0980*/  IMAD.IADD R18, R18, 0x1, R17 ;  /* 0x0000000112127824 */ /* 0x000fc600078e0211 */
[----:B------:R-:W-:Y:S02]  /*0990*/  SEL R9, R15, R9, !P0 ;  /* 0x000000090f097207 */ /* 0x000fe40004000000 */
[----:B------:R-:W-:-:S04]  /*09a0*/  ISETP.NE.AND P0, PT, R36, 0x9, PT ;  /* 0x000000092400780c */ /* 0x000fc80003f05270 */
[----:B------:R-:W-:Y:S02]  /*09b0*/  SEL R9, R16, R9, !P0 ;  /* 0x0000000910097207 */ /* 0x000fe40004000000 */
[----:B------:R-:W-:-:S04]  /*09c0*/  ISETP.NE.AND P0, PT, R36, 0xa, PT ;  /* 0x0000000a2400780c */ /* 0x000fc80003f05270 */
[----:B------:R-:W-:Y:S02]  /*09d0*/  SEL R9, R17, R9, !P0 ;  /* 0x0000000911097207 */ /* 0x000fe40004000000 */
[----:B------:R-:W-:-:S04]  /*09e0*/  ISETP.NE.AND P0, PT, R36, 0xb, PT ;  /* 0x0000000b2400780c */ /* 0x000fc80003f05270 */
[----:B------:R-:W-:Y:S01]  /*09f0*/  SEL R9, R18, R9, !P0 ;  /* 0x0000000912097207 */ /* 0x000fe20004000000 */
[----:B------:R-:W-:Y:S01]  /*0a00*/  IMAD.IADD R18, R19, 0x1, R18 ;  /* 0x0000000113127824 */ /* 0x000fe200078e0212 */
[----:B------:R-:W-:-:S04]  /*0a10*/  ISETP.GE.U32.AND P0, PT, R35, 0x20, PT ;  /* 0x000000202300780c */ /* 0x000fc80003f06070 */
[C---:B------:R-:W-:Y:S02]  /*0a20*/  SEL R9, R18.reuse, R9, !P1 ;  /* 0x0000000912097207 */ /* 0x040fe40004800000 */
[----:B------:R-:W-:Y:S02]  /*0a30*/  ISETP.NE.AND P1, PT, R35, RZ, PT ;  /* 0x000000ff2300720c */ /* 0x000fe40003f25270 */
[----:B------:R-:W-:Y:S02]  /*0a40*/  SEL R10, R9, RZ, P0 ;  /* 0x000000ff090a7207 */ /* 0x000fe40000000000 */
[--C-:B0----5:R-:W-:Y:S02]  /*0a50*/  IADD3 R9, PT, PT, R18, R8, R39.reuse ;  /* 0x0000000812097210 */ /* 0x121fe40007ffe027 */
[----:B------:R-:W-:-:S07]  /*0a60*/  IADD3 R38, PT, PT, R10, R38, R39 ;  /* 0x000000260a267210 */ /* 0x000fce0007ffe027 */
[----:B------:R-:W-:Y:S05]  /*0a70*/  @P1 BRA `(.L_x_3) ;  /* 0x0000000c00541947 */ /* 0x000fea0003800000 */
[----:B------:R-:W0:Y:S01]  /*0a80*/  LDC.64 R10, c[0x0][0x390] ;  /* 0x0000e400ff0a7b82 */ /* 0x000e220000000a00 */
[----:B------:R-:W-:-:S05]  /*0a90*/  IMAD.MOV.U32 R8, RZ, RZ, 0x65 ;  /* 0x00000065ff087424 */ /* 0x000fca00078e00ff */
[----:B0-----:R0:W-:Y:S01]  /*0aa0*/  ST.E.64.STRONG.GPU desc[UR12][R10.64+0x100], R8 ;  /* 0x000100080a007985 */ /* 0x0011e2000c10fb0c */
[----:B------:R-:W-:Y:S05]  /*0ab0*/  BRA `(.L_x_3) ;  /* 0x0000000c00447947 */ /* 0x000fea0003800000 */
.L_x_2:
        /* <DEDUP_REMOVED lines=20> */
[----:B-----5:R-:W0:Y:S02]  /*0c00*/  SHFL.UP P0, R39, R40, 0x10, RZ ;  /* 0x0600000028277989 */ /* 0x020e2400000000ff */
[----:B0-----:R-:W-:Y:S01]  /*0c10*/  @P0 IMAD.IADD R39, R40, 0x1, R39 ;  /* 0x0000000128270824 */ /* 0x001fe200078e0227 */
[----:B------:R-:W-:-:S04]  /*0c20*/  ISETP.NE.AND P0, PT, R36, 0x2, PT ;  /* 0x000000022400780c */ /* 0x000fc80003f05270 */
[----:B------:R-:W-:Y:S01]  /*0c30*/  @!P1 STS [R42+0x10], R39 ;  /* 0x000010272a009388 */ /* 0x000fe20000000800 */
[----:B------:R-:W-:Y:S01]  /*0c40*/  BAR.SYNC.DEFER_BLOCKING 0x0 ;  /* 0x0000000000007b1d */ /* 0x000fe20000010000 */
[----:B------:R-:W-:-:S05]  /*0c50*/  ISETP.NE.AND P1, PT, R36, 0xc, PT ;  /* 0x0000000c2400780c */ /* 0x000fca0003f25270 */
[----:B------:R-:W0:Y:S04]  /*0c60*/  LDS.128 R8, [UR4+0x10] ;  /* 0x00001004ff087984 */ /* 0x000e280008000c00 */
[----:B------:R-:W1:Y:S04]  /*0c70*/  LDS.128 R12, [UR4+0x20] ;  /* 0x00002004ff0c7984 */ /* 0x000e680008000c00 */
[----:B------:R-:W2:Y:S01]  /*0c80*/  LDS.128 R16, [UR4+0x30] ;  /* 0x00003004ff107984 */ /* 0x000ea20008000c00 */
[----:B0-----:R-:W-:-:S04]  /*0c90*/  IMAD.IADD R9, R8, 0x1, R9 ;  /* 0x0000000108097824 */ /* 0x001fc800078e0209 */
[----:B------:R-:W-:Y:S01]  /*0ca0*/  IMAD.IADD R10, R10, 0x1, R9 ;  /* 0x000000010a0a7824 */ /* 0x000fe200078e0209 */
[----:B------:R-:W-:Y:S02]  /*0cb0*/  SEL R8, R9, R8, !P0 ;  /* 0x0000000809087207 */ /* 0x000fe40004000000 */
[----:B------:R-:W-:Y:S01]  /*0cc0*/  ISETP.NE.AND P0, PT, R36, 0x3, PT ;  /* 0x000000032400780c */ /* 0x000fe20003f05270 */
[----:B------:R-:W-:Y:S01]  /*0cd0*/  IMAD.IADD R11, R11, 0x1, R10 ;  /* 0x000000010b0b7824 */ /* 0x000fe200078e020a */
[----:B------:R-:W0:Y:S02]  /*0ce0*/  LDS R9, [UR4+0x40] ;  /* 0x00004004ff097984 */ /* 0x000e240008000800 */
        /* <DEDUP_REMOVED lines=13> */
[----:B------:R-:W-:-:S03]  /*0dc0*/  IMAD.IADD R17, R17, 0x1, R16 ;  /* 0x0000000111117824 */ /* 0x000fc600078e0210 */
[----:B------:R-:W-:Y:S01]  /*0dd0*/  SEL R8, R14, R8, !P0 ;  /* 0x000000080e087207 */ /* 0x000fe20004000000 */
[----:B------:R-:W-:Y:S01]  /*0de0*/  IMAD.IADD R18, R18, 0x1, R17 ;  /* 0x0000000112127824 */ /* 0x000fe200078e0211 */
[----:B------:R-:W-:-:S03]  /*0df0*/  ISETP.NE.AND P0, PT, R36, 0x8, PT ;  /* 0x000000082400780c */ /* 0x000fc60003f05270 */
[----:B------:R-:W-:Y:S01]  /*0e00*/  IMAD.IADD R19, R19, 0x1, R18 ;  /* 0x0000000113137824 */ /* 0x000fe200078e0212 */
[----:B------:R-:W-:Y:S02]  /*0e10*/  SEL R8, R15, R8, !P0 ;  /* 0x000000080f087207 */ /* 0x000fe40004000000 */
[----:B------:R-:W-:-:S04]  /*0e20*/  ISETP.NE.AND P0, PT, R36, 0x9, PT ;  /* 0x000000092400780c */ /* 0x000fc80003f05270 */
[----:B------:R-:W-:Y:S02]  /*0e30*/  SEL R8, R16, R8, !P0 ;  /* 0x0000000810087207 */ /* 0x000fe40004000000 */
[----:B------:R-:W-:Y:S01]  /*0e40*/  ISETP.NE.AND P0, PT, R36, 0xa, PT ;  /* 0x0000000a2400780c */ /* 0x000fe20003f05270 */
[----:B0-----:R-:W-:-:S03]  /*0e50*/  IMAD.IADD R9, R19, 0x1, R9 ;  /* 0x0000000113097824 */ /* 0x001fc600078e0209 */
[----:B------:R-:W-:Y:S01]  /*0e60*/  SEL R8, R17, R8, !P0 ;  /* 0x0000000811087207 */ /* 0x000fe20004000000 */
[----:B------:R-:W-:Y:S01]  /*0e70*/  IMAD.IADD R17, R39, 0x1, -R38 ;  /* 0x0000000127117824 */ /* 0x000fe200078e0a26 */
[----:B------:R-:W-:-:S04]  /*0e80*/  ISETP.NE.AND P0, PT, R36, 0xb, PT ;  /* 0x0000000b2400780c */ /* 0x000fc80003f05270 */
[----:B------:R-:W-:Y:S02]  /*0e90*/  SEL R8, R18, R8, !P0 ;  /* 0x0000000812087207 */ /* 0x000fe40004000000 */
[----:B------:R-:W-:Y:S02]  /*0ea0*/  ISETP.GT.U32.AND P0, PT, R35, 0x1f, PT ;  /* 0x0000001f2300780c */ /* 0x000fe40003f04070 */
[----:B------:R-:W-:Y:S02]  /*0eb0*/  SEL R11, R17, RZ, P2 ;  /* 0x000000ff110b7207 */ /* 0x000fe40001000000 */
[----:B------:R-:W-:Y:S02]  /*0ec0*/  SEL R8, R19, R8, !P1 ;  /* 0x0000000813087207 */ /* 0x000fe40004800000 */
[----:B------:R-:W-:-:S03]  /*0ed0*/  ISETP.GE.U32.AND P1, PT, R35, 0x20, PT ;  /* 0x000000202300780c */ /* 0x000fc60003f26070 */
[----:B------:R-:W-:-:S05]  /*0ee0*/  IMAD.IADD R38, R8, 0x1, R11 ;  /* 0x0000000108267824 */ /* 0x000fca00078e020b */
[----:B------:R-:W-:Y:S01]  /*0ef0*/  SEL R17, R17, R38, !P1 ;  /* 0x0000002611117207 */ /* 0x000fe20004800000 */
[----:B------:R-:W-:Y:S06]  /*0f00*/  @P0 BRA `(.L_x_4) ;  /* 0x00000008000c0947 */ /* 0x000fec0003800000 */
[----:B------:R-:W0:Y:S01]  /*0f10*/  LDC.64 R14, c[0x0][0x390] ;  /* 0x0000e400ff0e7b82 */ /* 0x000e220000000a00 */
[----:B------:R-:W-:Y:S01]  /*0f20*/  ISETP.NE.AND P1, PT, R35, RZ, PT ;  /* 0x000000ff2300720c */ /* 0x000fe20003f25270 */
[----:B------:R-:W-:Y:S01]  /*0f30*/  IMAD.U32 R45, RZ, RZ, UR6 ;  /* 0x00000006ff2d7e24 */ /* 0x000fe2000f8e00ff */
[----:B------:R-:W-:-:S05]  /*0f40*/  LOP3.LUT R18, RZ, R35, RZ, 0x33, !PT ;  /* 0x00000023ff127212 */ /* 0x000fca00078e33ff */
[----:B------:R-:W-:-:S06]  /*0f50*/  VIADD R18, R18, UR6 ;  /* 0x0000000612127c36 */ /* 0x000fcc0008000000 */
[----:B------:R-:W-:Y:S01]  /*0f60*/  @!P1 IMAD.MOV.U32 R8, RZ, RZ, 0x64 ;  /* 0x00000064ff089424 */ /* 0x000fe200078e00ff */
[----:B------:R1:W-:Y:S01]  /*0f70*/  @!P1 STS [UR4+0xc], R9 ;  /* 0x00000c09ff009988 */ /* 0x0003e20008000804 */
[----:B0-----:R-:W-:-:S04]  /*0f80*/  IMAD.WIDE R44, R45, 0x8, R14 ;  /* 0x000000082d2c7825 */ /* 0x001fc800078e020e */
[----:B------:R-:W-:Y:S01]  /*0f90*/  IMAD.WIDE R14, R18, 0x8, R14 ;  /* 0x00000008120e7825 */ /* 0x000fe200078e020e */
[----:B------:R1:W-:Y:S01]  /*0fa0*/  @!P1 ST.E.64.STRONG.GPU desc[UR12][R44.64+0x100], R8 ;  /* 0x000100082c009985 */ /* 0x0003e2000c10fb0c */
[----:B------:R-:W-:Y:S05]  /*0fb0*/  NANOSLEEP 0x226 ;  /* 0x000002260000795d */ /* 0x000fea0003800000 */
[----:B------:R-:W2:Y:S01]  /*0fc0*/  LD.E.64.STRONG.GPU R12, desc[UR12][R14.64+0x100] ;  /* 0x0001000c0e0c7980 */ /* 0x000ea2000c10fb00 */
[----:B------:R-:W-:Y:S01]  /*0fd0*/  UMOV UR5, 0xffffffff ;  /* 0xffffffff00057882 */ /* 0x000fe20000000000 */
[----:B--2---:R-:W-:Y:S02]  /*0fe0*/  ISETP.NE.AND P0, PT, R12, 0x63, PT ;  /* 0x000000630c00780c */ /* 0x004fe40003f05270 */
[----:B-1----:R-:W-:Y:S11]  /*0ff0*/  BRA.DIV UR5, `(.L_x_5) ;  /* 0x0000002e05bc7947 */ /* 0x002ff6000b800000 */
[----:B------:R-:W-:-:S13]  /*1000*/  VOTE.ANY P0, !P0 ;  /* 0x0000000000ff7806 */ /* 0x000fda0004000100 */
.L_x_34:
[----:B------:R-:W-:Y:S05]  /*1010*/  @!P0 BRA `(.L_x_6) ;  /* 0x0000000000248947 */ /* 0x000fea0003800000 */
[----:B------:R-:W-:-:S07]  /*1020*/  IMAD.MOV.U32 R8, RZ, RZ, 0x1de ;  /* 0x000001deff087424 */ /* 0x000fce00078e00ff */
.L_x_8:
[----:B------:R-:W-:Y:S05]  /*1030*/  NANOSLEEP R8 ;  /* 0x000000080000735d */ /* 0x000fea0003800000 */
[----:B------:R-:W2:Y:S01]  /*1040*/  LD.E.64.STRONG.GPU R12, desc[UR12][R14.64+0x100] ;  /* 0x0001000c0e0c7980 */ /* 0x000ea2000c10fb00 */
[----:B------:R-:W-:Y:S01]  /*1050*/  UMOV UR5, 0xffffffff ;  /* 0xffffffff00057882 */ /* 0x000fe20000000000 */
[----:B------:R-:W-:Y:S02]  /*1060*/  SHF.R.U32.HI R8, RZ, 0x1, R8 ;  /* 0x00000001ff087819 */ /* 0x000fe40000011608 */
[----:B--2---:R-:W-:Y:S01]  /*1070*/  ISETP.NE.AND P0, PT, R12, 0x63, PT ;  /* 0x000000630c00780c */ /* 0x004fe20003f05270 */
[----:B------:R-:W-:-:S12]  /*1080*/  BRA.DIV UR5, `(.L_x_7) ;  /* 0x0000002e05b87947 */ /* 0x000fd8000b800000 */
[----:B------:R-:W-:-:S13]  /*1090*/  VOTE.ANY P0, !P0 ;  /* 0x0000000000ff7806 */ /* 0x000fda0004000100 */
.L_x_37:
[----:B------:R-:W-:Y:S05]  /*10a0*/  @P0 BRA `(.L_x_8) ;  /* 0xfffffffc00e00947 */ /* 0x000fea000383ffff */
.L_x_6:
[----:B------:R-:W-:Y:S01]  /*10b0*/  UMOV UR5, 0xffffffff ;  /* 0xffffffff00057882 */ /* 0x000fe20000000000 */
[----:B------:R-:W-:Y:S02]  /*10c0*/  ISETP.NE.AND P0, PT, R12, 0x65, PT ;  /* 0x000000650c00780c */ /* 0x000fe40003f05270 */
[----:B------:R-:W-:Y:S11]  /*10d0*/  BRA.DIV UR5, `(.L_x_9) ;  /* 0x0000002e05c47947 */ /* 0x000ff6000b800000 */
[----:B------:R-:W0:Y:S01]  /*10e0*/  S2R R8, SR_GEMASK ;  /* 0x0000000000087919 */ /* 0x000e220000003c00 */
[----:B------:R-:W-:Y:S01]  /*10f0*/  VOTE.ANY R10, PT, !P0 ;  /* 0x00000000000a7806 */ /* 0x000fe200040e0100 */
[C---:B------:R-:W-:Y:S02]  /*1100*/  VIADD R38, R37.reuse, 0x2 ;  /* 0x0000000225267836 */ /* 0x040fe40000000000 */
[----:B------:R-:W-:Y:S01]  /*1110*/  VIADD R39, R37, 0x10 ;  /* 0x0000001025277836 */ /* 0x000fe20000000000 */
[----:B0-----:R-:W-:-:S05]  /*1120*/  LOP3.LUT R10, R10, 0x80000000, R8, 0xec, !PT ;  /* 0x800000000a0a7812 */ /* 0x001fca00078eec08 */
[----:B------:R-:W-:-:S05]  /*1130*/  VIADD R11, R10, 0xffffffff ;  /* 0xffffffff0a0b7836 */ /* 0x000fca0000000000 */
[----:B------:R-:W-:-:S04]  /*1140*/  LOP3.LUT R11, R10, R11, RZ, 0xc, !PT ;  /* 0x0000000b0a0b7212 */ /* 0x000fc800078e0cff */
[----:B------:R-:W0:Y:S02]  /*1150*/  POPC R15, R11 ;  /* 0x0000000b000f7309 */ /* 0x000e240000000000 */
[----:B0-----:R-:W0:Y:S01]  /*1160*/  SHFL.DOWN PT, R16, R13, 0x1, R15 ;  /* 0x082000000d107989 */ /* 0x001e2200000e000f */
[-C--:B------:R-:W-:Y:S02]  /*1170*/  ISETP.GE.AND P0, PT, R37, R15.reuse, PT ;  /* 0x0000000f2500720c */ /* 0x080fe40003f06270 */
[-C--:B------:R-:W-:Y:S02]  /*1180*/  ISETP.GT.AND P2, PT, R39, R15.reuse, PT ;  /* 0x0000000f2700720c */ /* 0x080fe40003f44270 */
[----:B0-----:R-:W-:Y:S02]  /*1190*/  SEL R16, R16, RZ, !P0 ;  /* 0x000000ff10107207 */ /* 0x001fe40004000000 */
[----:B------:R-:W-:-:S03]  /*11a0*/  ISETP.GT.AND P0, PT, R38, R15, PT ;  /* 0x0000000f2600720c */ /* 0x000fc60003f04270 */
[----:B------:R-:W-:-:S05]  /*11b0*/  IMAD.IADD R36, R16, 0x1, R13 ;  /* 0x0000000110247824 */ /* 0x000fca00078e020d */
[----:B------:R-:W0:Y:S02]  /*11c0*/  SHFL.DOWN PT, R16, R36, 0x2, R15 ;  /* 0x0840000024107989 */ /* 0x000e2400000e000f */
[----:B0-----:R-:W-:-:S05]  /*11d0*/  SEL R19, R16, RZ, !P0 ;  /* 0x000000ff10137207 */ /* 0x001fca0004000000 */
[----:B------:R-:W-:Y:S02]  /*11e0*/  IMAD.IADD R40, R36, 0x1, R19 ;  /* 0x0000000124287824 */ /* 0x000fe400078e0213 */
[C---:B------:R-:W-:Y:S02]  /*11f0*/  VIADD R19, R37.reuse, 0x4 ;  /* 0x0000000425137836 */ /* 0x040fe40000000000 */
[----:B------:R-:W-:Y:S01]  /*1200*/  VIADD R36, R37, 0x8 ;  /* 0x0000000825247836 */ /* 0x000fe20000000000 */
[----:B------:R-:W0:Y:S02]  /*1210*/  SHFL.DOWN PT, R16, R40, 0x4, R15 ;  /* 0x0880000028107989 */ /* 0x000e2400000e000f */
[----:B------:R-:W-:-:S04]  /*1220*/  ISETP.GT.AND P0, PT, R19, R15, PT ;  /* 0x0000000f1300720c */ /* 0x000fc80003f04270 */
[----:B0-----:R-:W-:Y:S02]  /*1230*/  SEL R11, R16, RZ, !P0 ;  /* 0x000000ff100b7207 */ /* 0x001fe40004000000 */
[----:B------:R-:W-:-:S03]  /*1240*/  ISETP.GT.AND P0, PT, R36, R15, PT ;  /* 0x0000000f2400720c */ /* 0x000fc60003f04270 */
[----:B------:R-:W-:Y:S02]  /*1250*/  IMAD.IADD R42, R40, 0x1, R11 ;  /* 0x00000001282a7824 */ /* 0x000fe400078e020b */
[----:B------:R-:W0:Y:S03]  /*1260*/  LDC.64 R10, c[0x0][0x390] ;  /* 0x0000e400ff0a7b82 */ /* 0x000e260000000a00 */
[----:B------:R-:W1:Y:S02]  /*1270*/  SHFL.DOWN PT, R16, R42, 0x8, R15 ;  /* 0x090000002a107989 */ /* 0x000e6400000e000f */
[----:B-1----:R-:W-:Y:S02]  /*1280*/  SEL R41, R16, RZ, !P0 ;  /* 0x000000ff10297207 */ /* 0x002fe40004000000 */
[----:B------:R-:W-:-:S03]  /*1290*/  ISETP.NE.AND P0, PT, R12, 0x65, PT ;  /* 0x000000650c00780c */ /* 0x000fc60003f05270 */
[----:B------:R-:W-:Y:S01]  /*12a0*/  IMAD.IADD R41, R42, 0x1, R41 ;  /* 0x000000012a297824 */ /* 0x000fe200078e0229 */
[----:B0-----:R-:W-:-:S04]  /*12b0*/  IADD3 R42, P3, PT, R10, 0x100, RZ ;  /* 0x000001000a2a7810 */ /* 0x001fc80007f7e0ff */
[----:B------:R-:W0:Y:S01]  /*12c0*/  SHFL.DOWN PT, R16, R41, 0x10, R15 ;  /* 0x0a00000029107989 */ /* 0x000e2200000e000f */
[----:B------:R-:W-:-:S04]  /*12d0*/  IMAD.X R43, RZ, RZ, R11, P3 ;  /* 0x000000ffff2b7224 */ /* 0x000fc800018e060b */
[----:B------:R-:W-:Y:S02]  /*12e0*/  VOTE.ALL P0, P0 ;  /* 0x0000000000ff7806 */ /* 0x000fe40000000000 */
[----:B0-----:R-:W-:-:S05]  /*12f0*/  SEL R16, R16, RZ, !P2 ;  /* 0x000000ff10107207 */ /* 0x001fca0005000000 */
[----:B------:R-:W-:-:S07]  /*1300*/  IMAD.IADD R40, R41, 0x1, R16 ;  /* 0x0000000129287824 */ /* 0x000fce00078e0210 */
.L_x_46:
[----:B------:R-:W-:Y:S05]  /*1310*/  @!P0 BRA `(.L_x_10) ;  /* 0x0000000000cc8947 */ /* 0x000fea0003800000 */
[----:B------:R-:W-:-:S07]  /*1320*/  IMAD.MOV.U32 R11, RZ, RZ, 0x1de ;  /* 0x000001deff0b7424 */ /* 0x000fce00078e00ff */
.L_x_16:
[----:B------:R-:W-:-:S05]  /*1330*/  IMAD.WIDE R14, R18, 0x8, R42 ;  /* 0x00000008120e7825 */ /* 0x000fca00078e022a */
[----:B------:R-:W2:Y:S01]  /*1340*/  LD.E.64.STRONG.GPU R12, desc[UR12][R14.64+-0x100] ;  /* 0xffff000c0e0c7980 */ /* 0x000ea2000c10fb00 */
[----:B------:R-:W-:Y:S05]  /*1350*/  YIELD ;  /* 0x0000000000007946 */ /* 0x000fea0003800000 */
[----:B------:R-:W-:Y:S01]  /*1360*/  UMOV UR5, 0xffffffff ;  /* 0xffffffff00057882 */ /* 0x000fe20000000000 */
[----:B------:R-:W-:Y:S02]  /*1370*/  SHF.R.U32.HI R11, RZ, 0x1, R11 ;  /* 0x00000001ff0b7819 */ /* 0x000fe4000001160b */
[----:B--2---:R-:W-:Y:S01]  /*1380*/  ISETP.NE.AND P0, PT, R12, 0x63, PT ;  /* 0x000000630c00780c */ /* 0x004fe20003f05270 */
[----:B------:R-:W-:-:S12]  /*1390*/  BRA.DIV UR5, `(.L_x_11) ;  /* 0x0000003205147947 */ /* 0x000fd8000b800000 */
[----:B------:R-:W-:-:S13]  /*13a0*/  VOTE.ANY P0, !P0 ;  /* 0x0000000000ff7806 */ /* 0x000fda0004000100 */
.L_x_49:
[----:B------:R-:W-:Y:S05]  /*13b0*/  @!P0 BRA `(.L_x_12) ;  /* 0x0000000000248947 */ /* 0x000fea0003800000 */
[----:B------:R-:W-:-:S07]  /*13c0*/  IMAD.MOV.U32 R16, RZ, RZ, R11 ;  /* 0x000000ffff107224 */ /* 0x000fce00078e000b */
.L_x_14:
[----:B------:R-:W-:Y:S05]  /*13d0*/  NANOSLEEP R16 ;  /* 0x000000100000735d */ /* 0x000fea0003800000 */
[----:B------:R-:W2:Y:S01]  /*13e0*/  LD.E.64.STRONG.GPU R12, desc[UR12][R14.64+-0x100] ;  /* 0xffff000c0e0c7980 */ /* 0x000ea2000c10fb00 */
[----:B------:R-:W-:Y:S01]  /*13f0*/  UMOV UR5, 0xffffffff ;  /* 0xffffffff00057882 */ /* 0x000fe20000000000 */
[----:B------:R-:W-:Y:S02]  /*1400*/  SHF.R.U32.HI R16, RZ, 0x1, R16 ;  /* 0x00000001ff107819 */ /* 0x000fe40000011610 */
[----:B--2---:R-:W-:Y:S01]  /*1410*/  ISETP.NE.AND P0, PT, R12, 0x63, PT ;  /* 0x000000630c00780c */ /* 0x004fe20003f05270 */
[----:B------:R-:W-:-:S12]  /*1420*/  BRA.DIV UR5, `(.L_x_13) ;  /* 0x0000003205107947 */ /* 0x000fd8000b800000 */
[----:B------:R-:W-:-:S13]  /*1430*/  VOTE.ANY P0, !P0 ;  /* 0x0000000000ff7806 */ /* 0x000fda0004000100 */
.L_x_52:
[----:B------:R-:W-:Y:S05]  /*1440*/  @P0 BRA `(.L_x_14) ;  /* 0xfffffffc00e00947 */ /* 0x000fea000383ffff */
.L_x_12:
[----:B------:R-:W-:Y:S01]  /*1450*/  UMOV UR5, 0xffffffff ;  /* 0xffffffff00057882 */ /* 0x000fe20000000000 */
[----:B------:R-:W-:Y:S02]  /*1460*/  ISETP.NE.AND P0, PT, R12, 0x65, PT ;  /* 0x000000650c00780c */ /* 0x000fe40003f05270 */
[----:B------:R-:W-:Y:S11]  /*1470*/  BRA.DIV UR5, `(.L_x_15) ;  /* 0x00000032051c7947 */ /* 0x000ff6000b800000 */
[----:B------:R-:W-:Y:S01]  /*1480*/  VOTE.ANY R10, PT, !P0 ;  /* 0x00000000000a7806 */ /* 0x000fe200040e0100 */
[----:B------:R-:W-:-:S03]  /*1490*/  VIADD R18, R18, 0xffffffe0 ;  /* 0xffffffe012127836 */ /* 0x000fc60000000000 */
[----:B------:R-:W-:-:S05]  /*14a0*/  LOP3.LUT R10, R10, 0x80000000, R8, 0xec, !PT ;  /* 0x800000000a0a7812 */ /* 0x000fca00078eec08 */
[----:B------:R-:W-:-:S05]  /*14b0*/  VIADD R15, R10, 0xffffffff ;  /* 0xffffffff0a0f7836 */ /* 0x000fca0000000000 */
[----:B------:R-:W-:-:S06]  /*14c0*/  LOP3.LUT R15, R10, R15, RZ, 0xc, !PT ;  /* 0x0000000f0a0f7212 */ /* 0x000fcc00078e0cff */
        /* <DEDUP_REMOVED lines=17> */
[----:B------:R-:W-:-:S03]  /*15e0*/  ISETP.NE.AND P0, PT, R12, 0x65, PT ;  /* 0x000000650c00780c */ /* 0x000fc60003f05270 */
[----:B------:R-:W-:-:S05]  /*15f0*/  IMAD.IADD R41, R13, 0x1, R16 ;  /* 0x000000010d297824 */ /* 0x000fca00078e0210 */
[----:B------:R-:W0:Y:S05]  /*1600*/  SHFL.DOWN PT, R16, R41, 0x10, R15 ;  /* 0x0a00000029107989 */ /* 0x000e2a00000e000f */
[----:B------:R-:W-:Y:S02]  /*1610*/  VOTE.ALL P0, P0 ;  /* 0x0000000000ff7806 */ /* 0x000fe40000000000 */
[----:B0-----:R-:W-:-:S04]  /*1620*/  SEL R16, R16, RZ, !P2 ;  /* 0x000000ff10107207 */ /* 0x001fc80005000000 */
[----:B------:R-:W-:-:S07]  /*1630*/  IADD3 R40, PT, PT, R41, R16, R40 ;  /* 0x0000001029287210 */ /* 0x000fce0007ffe028 */
.L_x_61:
[----:B------:R-:W-:Y:S05]  /*1640*/  @P0 BRA `(.L_x_16) ;  /* 0xfffffffc00380947 */ /* 0x000fea000383ffff */
.L_x_10:
[----:B------:R-:W-:Y:S01]  /*1650*/  ISETP.NE.AND P0, PT, R37, RZ, PT ;  /* 0x000000ff2500720c */ /* 0x000fe20003f05270 */
[----:B------:R-:W0:Y:S01]  /*1660*/  @!P1 S2R R11, SR_CgaCtaId ;  /* 0x00000000000b9919 */ /* 0x000e220000008800 */
[----:B------:R-:W-:Y:S01]  /*1670*/  @!P1 MOV R10, 0x400 ;  /* 0x00000400000a9802 */ /* 0x000fe20000000f00 */
[----:B------:R-:W-:Y:S02]  /*1680*/  @!P1 IMAD.IADD R9, R9, 0x1, R40 ;  /* 0x0000000109099824 */ /* 0x000fe400078e0228 */
[----:B------:R-:W-:Y:S02]  /*1690*/  @!P1 IMAD.MOV.U32 R8, RZ, RZ, 0x65 ;  /* 0x00000065ff089424 */ /* 0x000fe400078e00ff */
[----:B------:R-:W-:-:S03]  /*16a0*/  IMAD.MOV.U32 R38, RZ, RZ, R17 ;  /* 0x000000ffff267224 */ /* 0x000fc600078e0011 */
[----:B------:R1:W-:Y:S03]  /*16b0*/  @!P1 ST.E.64.STRONG.GPU desc[UR12][R44.64+0x100], R8 ;  /* 0x000100082c009985 */ /* 0x0003e6000c10fb0c */
[----:B------:R-:W-:Y:S01]  /*16c0*/  @!P0 MOV R12, 0x400 ;  /* 0x00000400000c8802 */ /* 0x000fe20000000f00 */
[----:B------:R-:W2:Y:S01]  /*16d0*/  @!P0 S2R R13, SR_CgaCtaId ;  /* 0x00000000000d8919 */ /* 0x000ea20000008800 */
[----:B------:R-:W-:Y:S01]  /*16e0*/  @!P0 IMAD.MOV.U32 R38, RZ, RZ, R40 ;  /* 0x000000ffff268224 */ /* 0x000fe200078e0028 */
[----:B0-----:R-:W-:-:S05]  /*16f0*/  @!P1 LEA R10, R11, R10, 0x18 ;  /* 0x0000000a0b0a9211 */ /* 0x001fca00078ec0ff */
[----:B------:R1:W-:Y:S04]  /*1700*/  @!P1 STS [R10+0x8], R9 ;  /* 0x000008090a009388 */ /* 0x0003e80000000800 */
[----:B------:R1:W-:Y:S01]  /*1710*/  @!P1 STS [R10+0x4], R40 ;  /* 0x000004280a009388 */ /* 0x0003e20000000800 */
[----:B--2---:R-:W-:-:S05]  /*1720*/  @!P0 LEA R13, R13, R12, 0x18 ;  /* 0x0000000c0d0d8211 */ /* 0x004fca00078ec0ff */
[----:B------:R1:W-:Y:S02]  /*1730*/  @!P0 STS [R13+0x54], R40 ;  /* 0x000054280d008388 */ /* 0x0003e40000000800 */
.L_x_4:
[----:B------:R-:W-:Y:S05]  /*1740*/  WARPSYNC.ALL ;  /* 0x0000000000007948 */ /* 0x000fea0003800000 */
[----:B------:R-:W0:Y:S08]  /*1750*/  S2UR UR7, SR_CgaCtaId ;  /* 0x00000000000779c3 */ /* 0x000e300000008800 */
[----:B------:R-:W-:Y:S01]  /*1760*/  BAR.SYNC.DEFER_BLOCKING 0x0 ;  /* 0x0000000000007b1d */ /* 0x000fe20000010000 */
[----:B------:R-:W-:-:S05]  /*1770*/  ISETP.NE.AND P0, PT, R35, RZ, PT ;  /* 0x000000ff2300720c */ /* 0x000fca0003f05270 */
[----:B------:R-:W-:Y:S02]  /*1780*/  UMOV UR5, 0x400 ;  /* 0x0000040000057882 */ /* 0x000fe40000000000 */
[----:B0-----:R-:W-:-:S09]  /*1790*/  ULEA UR5, UR7, UR5, 0x18 ;  /* 0x0000000507057291 */ /* 0x001fd2000f8ec0ff */
[----:B-1----:R-:W0:Y:S02]  /*17a0*/  LDS R8, [UR5+0x54] ;  /* 0x00005405ff087984 */ /* 0x002e240008000800 */
[----:B0-----:R-:W-:-:S05]  /*17b0*/  SEL R9, R8, RZ, P0 ;  /* 0x000000ff08097207 */ /* 0x001fca0000000000 */
[----:B------:R-:W-:-:S07]  /*17c0*/  IMAD.IADD R38, R9, 0x1, R38 ;  /* 0x0000000109267824 */ /* 0x000fce00078e0226 */
.L_x_3:
[----:B------:R-:W-:Y:S05]  /*17d0*/  BSYNC.RECONVERGENT B0 ;  /* 0x0000000000007941 */ /* 0x000fea0003800200 */
.L_x_1:
[----:B------:R-:W-:Y:S01]  /*17e0*/  IMAD.IADD R32, R32, 0x1, R38 ;  /* 0x0000000120207824 */ /* 0x000fe200078e0226 */
[----:B------:R-:W-:Y:S03]  /*17f0*/  BAR.SYNC.DEFER_BLOCKING 0x0 ;  /* 0x0000000000007b1d */ /* 0x000fe60000010000 */
[----:B------:R-:W-:-:S03]  /*1800*/  IMAD.IADD R29, R29, 0x1, R32 ;  /* 0x000000011d1d7824 */ /* 0x000fc600078e0220 */
[----:B------:R-:W1:Y:S01]  /*1810*/  LDCU.64 UR8, c[0x0][0x388] ;  /* 0x00007100ff0877ac */ /* 0x000e620008000a00 */
[----:B------:R-:W-:-:S04]  /*1820*/  IMAD.IADD R28, R28, 0x1, R29 ;  /* 0x000000011c1c7824 */ /* 0x000fc800078e021d */
[----:B------:R-:W-:-:S04]  /*1830*/  IMAD.IADD R27, R27, 0x1, R28 ;  /* 0x000000011b1b7824 */ /* 0x000fc800078e021c */
[----:B------:R-:W-:-:S04]  /*1840*/  IMAD.IADD R26, R26, 0x1, R27 ;  /* 0x000000011a1a7824 */ /* 0x000fc800078e021b */
[----:B------:R-:W-:-:S04]  /*1850*/  IMAD.IADD R25, R25, 0x1, R26 ;  /* 0x0000000119197824 */ /* 0x000fc800078e021a */
[----:B------:R-:W-:Y:S01]  /*1860*/  IMAD.IADD R24, R24, 0x1, R25 ;  /* 0x0000000118187824 */ /* 0x000fe200078e0219 */
[----:B------:R-:W-:Y:S03]  /*1870*/  STS [R33], R38 ;  /* 0x0000002621007388 */ /* 0x000fe60000000800 */
[----:B------:R-:W-:Y:S01]  /*1880*/  IMAD.IADD R23, R23, 0x1, R24 ;  /* 0x0000000117177824 */ /* 0x000fe200078e0218 */
[----:B------:R-:W-:Y:S03]  /*1890*/  STS [R33+0x4], R32 ;  /* 0x0000042021007388 */ /* 0x000fe60000000800 */
        /* <DEDUP_REMOVED lines=19> */
[----:B------:R-:W-:Y:S04]  /*19d0*/  STS [R33+0x2c], R20 ;  /* 0x00002c1421007388 */ /* 0x000fe80000000800 */
[----:B------:R-:W-:Y:S04]  /*19e0*/  STS [R33+0x30], R7 ;  /* 0x0000300721007388 */ /* 0x000fe80000000800 */
[----:B------:R-:W-:Y:S04]  /*19f0*/  STS [R33+0x34], R6 ;  /* 0x0000340621007388 */ /* 0x000fe80000000800 */
[----:B------:R-:W-:Y:S04]  /*1a00*/  STS [R33+0x38], R5 ;  /* 0x0000380521007388 */ /* 0x000fe80000000800 */
[----:B------:R-:W-:Y:S04]  /*1a10*/  STS [R33+0x3c], R4 ;  /* 0x00003c0421007388 */ /* 0x000fe80000000800 */
[----:B------:R-:W-:Y:S04]  /*1a20*/  STS [R33+0x40], R3 ;  /* 0x0000400321007388 */ /* 0x000fe80000000800 */
[----:B------:R1:W-:Y:S04]  /*1a30*/  STS [R33+0x44], R2 ;  /* 0x0000440221007388 */ /* 0x0003e80000000800 */
[----:B------:R-:W-:Y:S01]  /*1a40*/  STS [R33+0x48], R0 ;  /* 0x0000480021007388 */ /* 0x000fe20000000800 */
[----:B------:R-:W-:-:S03]  /*1a50*/  NOP ;  /* 0x0000000000007918 */ /* 0x000fc60000000000 */
[----:B0-----:R-:W0:Y:S01]  /*1a60*/  LDS R9, [R34] ;  /* 0x0000000022097984 */ /* 0x001e220000000800 */
[----:B-1----:R-:W-:-:S03]  /*1a70*/  IADD3 R2, P0, PT, R31, UR8, RZ ;  /* 0x000000081f027c10 */ /* 0x002fc6000ff1e0ff */
[----:B------:R-:W1:Y:S01]  /*1a80*/  LDS R7, [R34+0x80] ;  /* 0x0000800022077984 */ /* 0x000e620000000800 */
[----:B------:R-:W-:-:S03]  /*1a90*/  IADD3.X R3, PT, PT, R30, UR9, RZ, P0, !PT ;  /* 0x000000091e037c10 */ /* 0x000fc600087fe4ff */
[----:B------:R-:W2:Y:S04]  /*1aa0*/  LDS R11, [R34+0x100] ;  /* 0x00010000220b7984 */ /* 0x000ea80000000800 */
[----:B------:R-:W3:Y:S04]  /*1ab0*/  LDS R13, [R34+0x180] ;  /* 0x00018000220d7984 */ /* 0x000ee80000000800 */
[----:B------:R-:W4:Y:S04]  /*1ac0*/  LDS R5, [R34+0x200] ;  /* 0x0002000022057984 */ /* 0x000f280000000800 */
[----:B------:R-:W5:Y:S04]  /*1ad0*/  LDS R15, [R34+0x280] ;  /* 0x00028000220f7984 */ /* 0x000f680000000800 */
        /* <DEDUP_REMOVED lines=13> */
[----:B0-----:R-:W-:Y:S04]  /*1bb0*/  STG.E desc[UR12][R2.64], R9 ;  /* 0x0000000902007986 */ /* 0x001fe8000c10190c */
[----:B-1----:R-:W-:Y:S04]  /*1bc0*/  STG.E desc[UR12][R2.64+0x80], R7 ;  /* 0x0000800702007986 */ /* 0x002fe8000c10190c */
[----:B--2---:R-:W-:Y:S04]  /*1bd0*/  STG.E desc[UR12][R2.64+0x100], R11 ;  /* 0x0001000b02007986 */ /* 0x004fe8000c10190c */
[----:B---3--:R-:W-:Y:S04]  /*1be0*/  STG.E desc[UR12][R2.64+0x180], R13 ;  /* 0x0001800d02007986 */ /* 0x008fe8000c10190c */
[----:B----4-:R-:W-:Y:S04]  /*1bf0*/  STG.E desc[UR12][R2.64+0x200], R5 ;  /* 0x0002000502007986 */ /* 0x010fe8000c10190c */
[----:B-----5:R-:W-:Y:S04]  /*1c00*/  STG.E desc[UR12][R2.64+0x280], R15 ;  /* 0x0002800f02007986 */ /* 0x020fe8000c10190c */
[----:B------:R-:W-:Y:S04]  /*1c10*/  STG.E desc[UR12][R2.64+0x300], R17 ;  /* 0x0003001102007986 */ /* 0x000fe8000c10190c */
        /* <DEDUP_REMOVED lines=11> */
[----:B------:R-:W-:Y:S01]  /*1cd0*/  STG.E desc[UR12][R2.64+0x900], R43 ;  /* 0x0009002b02007986 */ /* 0x000fe2000c10190c */
[----:B------:R-:W-:Y:S05]  /*1ce0*/  EXIT ;  /* 0x000000000000794d */ /* 0x000fea0003800000 */
.L_x_0:
[----:B------:R-:W-:-:S04]  /*1cf0*/  ISETP.NE.U32.AND P0, PT, RZ, UR7, PT ;  /* 0x00000007ff007c0c */ /* 0x000fc8000bf05070 */
[----:B------:R-:W-:-:S13]  /*1d00*/  ISETP.NE.AND.EX P0, PT, RZ, UR4, PT, P0 ;  /* 0x00000004ff007c0c */ /* 0x000fda000bf05300 */
[----:B------:R-:W-:Y:S05]  /*1d10*/  @!P0 EXIT ;  /* 0x000000000000894d */ /* 0x000fea0003800000 */
[----:B------:R-:W0:Y:S02]  /*1d20*/  LDCU.64 UR4, c[0x0][0x380] ;  /* 0x00007000ff0477ac */ /* 0x000e240008000a00 */
[----:B0-----:R-:W-:-:S06]  /*1d30*/  UIMAD.WIDE UR4, UR6, 0x7b80, UR4 ;  /* 0x00007b80060478a5 */ /* 0x001fcc000f8e0204 */
[----:B------:R-:W-:Y:S02]  /*1d40*/  IMAD.U32 R2, RZ, RZ, UR4 ;  /* 0x00000004ff027e24 */ /* 0x000fe4000f8e00ff */
[----:B------:R-:W-:-:S05]  /*1d50*/  IMAD.U32 R3, RZ, RZ, UR5 ;  /* 0x00000005ff037e24 */ /* 0x000fca000f8e00ff */
[----:B------:R0:W2:Y:S01]  /*1d60*/  LDG.E R0, desc[UR12][R2.64] ;  /* 0x0000000c02007981 */ /* 0x0000a2000c1e1900 */
[----:B------:R-:W3:Y:S02]  /*1d70*/  S2R R31, SR_TID.X ;  /* 0x00000000001f7919 */ /* 0x000ee40000002100 */
[C---:B---3--:R-:W-:Y:S02]  /*1d80*/  LOP3.LUT R30, R31.reuse, 0x1f, RZ, 0xc0, !PT ;  /* 0x0000001f1f1e7812 */ /* 0x048fe400078ec0ff */
[----:B------:R-:W-:-:S05]  /*1d90*/  LOP3.LUT R5, R31, 0x3e0, RZ, 0xc0, !PT ;  /* 0x000003e01f057812 */ /* 0x000fca00078ec0ff */
[----:B------:R-:W-:-:S04]  /*1da0*/  IMAD R30, R5, 0x13, R30 ;  /* 0x00000013051e7824 */ /* 0x000fc800078e021e */
[C---:B------:R-:W-:Y:S01]  /*1db0*/  VIADD R4, R30.reuse, 0x20 ;  /* 0x000000201e047836 */ /* 0x040fe20000000000 */
[C---:B------:R-:W-:Y:S01]  /*1dc0*/  ISETP.GE.U32.AND P1, PT, R30.reuse, UR7, PT ;  /* 0x000000071e007c0c */ /* 0x040fe2000bf26070 */
[C---:B------:R-:W-:Y:S01]  /*1dd0*/  VIADD R5, R30.reuse, 0x40 ;  /* 0x000000401e057836 */ /* 0x040fe20000000000 */
[C---:B0-----:R-:W-:Y:S01]  /*1de0*/  LEA R2, P0, R30.reuse, UR4, 0x2 ;  /* 0x000000041e027c11 */ /* 0x041fe2000f8010ff */
[----:B------:R-:W-:Y:S01]  /*1df0*/  VIADD R3, R30, 0x80 ;  /* 0x000000801e037836 */ /* 0x000fe20000000000 */
[----:B------:R-:W-:Y:S01]  /*1e00*/  ISETP.GE.U32.AND P2, PT, R4, UR7, PT ;  /* 0x0000000704007c0c */ /* 0x000fe2000bf46070 */
[C---:B------:R-:W-:Y:S01]  /*1e10*/  VIADD R4, R30.reuse, 0xa0 ;  /* 0x000000a01e047836 */ /* 0x040fe20000000000 */
[----:B------:R-:W-:Y:S01]  /*1e20*/  ISETP.GE.U32.AND P3, PT, R5, UR7, PT ;  /* 0x0000000705007c0c */ /* 0x000fe2000bf66070 */
[----:B------:R-:W-:Y:S01]  /*1e30*/  VIADD R5, R30, 0xc0 ;  /* 0x000000c01e057836 */ /* 0x000fe20000000000 */
[----:B------:R-:W-:Y:S01]  /*1e40*/  ISETP.GE.U32.AND P5, PT, R3, UR7, PT ;  /* 0x0000000703007c0c */ /* 0x000fe2000bfa6070 */
[----:B------:R-:W-:Y:S01]  /*1e50*/  IMAD.X R3, RZ, RZ, UR5, P0 ;  /* 0x00000005ff037e24 */ /* 0x000fe200080e06ff */
[----:B------:R-:W-:Y:S01]  /*1e60*/  ISETP.GE.U32.AND P6, PT, R4, UR7, PT ;  /* 0x0000000704007c0c */ /* 0x000fe2000bfc6070 */
[C---:B------:R-:W-:Y:S01]  /*1e70*/  VIADD R6, R30.reuse, 0x60 ;  /* 0x000000601e067836 */ /* 0x040fe20000000000 */
[----:B------:R-:W-:Y:S01]  /*1e80*/  ISETP.GE.U32.AND P0, PT, R5, UR7, PT ;  /* 0x0000000705007c0c */ /* 0x000fe2000bf06070 */
[----:B------:R-:W-:-:S02]  /*1e90*/  VIADD R5, R30, 0xe0 ;  /* 0x000000e01e057836 */ /* 0x000fc40000000000 */
[----:B------:R-:W-:Y:S01]  /*1ea0*/  VIADD R37, R30, 0x100 ;  /* 0x000001001e257836 */ /* 0x000fe20000000000 */
[----:B------:R-:W-:Y:S01]  /*1eb0*/  ISETP.GE.U32.AND P4, PT, R6, UR7, PT ;  /* 0x0000000706007c0c */ /* 0x000fe2000bf86070 */
[C---:B------:R-:W-:Y:S02]  /*1ec0*/  VIADD R7, R30.reuse, 0x140 ;  /* 0x000001401e077836 */ /* 0x040fe40000000000 */
[C---:B------:R-:W-:Y:S02]  /*1ed0*/  VIADD R36, R30.reuse, 0x120 ;  /* 0x000001201e247836 */ /* 0x040fe40000000000 */
[C---:B------:R-:W-:Y:S02]  /*1ee0*/  VIADD R35, R30.reuse, 0x220 ;  /* 0x000002201e237836 */ /* 0x040fe40000000000 */
[----:B------:R-:W-:Y:S02]  /*1ef0*/  VIADD R34, R30, 0x240 ;  /* 0x000002401e227836 */ /* 0x000fe40000000000 */
[----:B--2---:R-:W-:-:S02]  /*1f00*/  IMAD.MOV.U32 R4, RZ, RZ, R0 ;  /* 0x000000ffff047224 */ /* 0x004fc400078e0000 */
[----:B------:R-:W2:Y:S02]  /*1f10*/  @!P1 LDG.E R0, desc[UR12][R2.64] ;  /* 0x0000000c02009981 */ /* 0x000ea4000c1e1900 */
[--C-:B------:R-:W-:Y:S01]  /*1f20*/  IMAD.MOV.U32 R12, RZ, RZ, R4.reuse ;  /* 0x000000ffff0c7224 */ /* 0x100fe200078e0004 */
[----:B------:R-:W-:Y:S01]  /*1f30*/  ISETP.GE.U32.AND P1, PT, R5, UR7, PT ;  /* 0x0000000705007c0c */ /* 0x000fe2000bf26070 */
[--C-:B------:R-:W-:Y:S02]  /*1f40*/  IMAD.MOV.U32 R8, RZ, RZ, R4.reuse ;  /* 0x000000ffff087224 */ /* 0x100fe400078e0004 */
[C---:B------:R-:W-:Y:S02]  /*1f50*/  VIADD R5, R30.reuse, 0x160 ;  /* 0x000001601e057836 */ /* 0x040fe40000000000 */
[--C-:B------:R-:W-:Y:S01]  /*1f60*/  IMAD.MOV.U32 R6, RZ, RZ, R4.reuse ;  /* 0x000000ffff067224 */ /* 0x100fe200078e0004 */
[----:B------:R-:W3:Y:S01]  /*1f70*/  @!P5 LDG.E R12, desc[UR12][R2.64+0x200] ;  /* 0x0002000c020cd981 */ /* 0x000ee2000c1e1900 */
[--C-:B------:R-:W-:Y:S01]  /*1f80*/  IMAD.MOV.U32 R14, RZ, RZ, R4.reuse ;  /* 0x000000ffff0e7224 */ /* 0x100fe200078e0004 */
[----:B------:R-:W-:Y:S01]  /*1f90*/  ISETP.GE.U32.AND P5, PT, R37, UR7, PT ;  /* 0x0000000725007c0c */ /* 0x000fe2000bfa6070 */
[----:B------:R-:W-:Y:S01]  /*1fa0*/  IMAD.MOV.U32 R16, RZ, RZ, R4 ;  /* 0x000000ffff107224 */ /* 0x000fe200078e0004 */
[----:B------:R-:W4:Y:S01]  /*1fb0*/  @!P3 LDG.E R8, desc[UR12][R2.64+0x100] ;  /* 0x0001000c0208b981 */ /* 0x000f22000c1e1900 */
[----:B------:R-:W-:Y:S01]  /*1fc0*/  ISETP.GE.U32.AND P3, PT, R5, UR7, PT ;  /* 0x0000000705007c0c */ /* 0x000fe2000bf66070 */
[----:B------:R-:W-:-:S02]  /*1fd0*/  VIADD R5, R30, 0x1a0 ;  /* 0x000001a01e057836 */ /* 0x000fc40000000000 */
[----:B------:R-:W4:Y:S01]  /*1fe0*/  @!P2 LDG.E R6, desc[UR12][R2.64+0x80] ;  /* 0x0000800c0206a981 */ /* 0x000f22000c1e1900 */
[----:B------:R-:W-:Y:S01]  /*1ff0*/  ISETP.GE.U32.AND P2, PT, R7, UR7, PT ;  /* 0x0000000707007c0c */ /* 0x000fe2000bf46070 */
[--C-:B------:R-:W-:Y:S02]  /*2000*/  IMAD.MOV.U32 R10, RZ, RZ, R4.reuse ;  /* 0x000000ffff0a7224 */ /* 0x100fe400078e0004 */
[----:B------:R-:W4:Y:S01]  /*2010*/  @!P6 LDG.E R14, desc[UR12][R2.64+0x280] ;  /* 0x0002800c020ee981 */ /* 0x000f22000c1e1900 */
[----:B------:R-:W-:Y:S01]  /*2020*/  ISETP.GE.U32.AND P6, PT, R36, UR7, PT ;  /* 0x0000000724007c0c */ /* 0x000fe2000bfc6070 */
[----:B------:R-:W-:Y:S02]  /*2030*/  IMAD.MOV.U32 R20, RZ, RZ, R4 ;  /* 0x000000ffff147224 */ /* 0x000fe400078e0004 */
[----:B------:R-:W4:Y:S01]  /*2040*/  @!P0 LDG.E R16, desc[UR12][R2.64+0x300] ;  /* 0x0003000c02108981 */ /* 0x000f22000c1e1900 */
[----:B------:R-:W-:Y:S01]  /*2050*/  ISETP.GE.U32.AND P0, PT, R5, UR7, PT ;  /* 0x0000000705007c0c */ /* 0x000fe2000bf06070 */
[----:B------:R-:W-:-:S02]  /*2060*/  VIADD R7, R30, 0x180 ;  /* 0x000001801e077836 */ /* 0x000fc40000000000 */
[C---:B------:R-:W-:Y:S01]  /*2070*/  VIADD R5, R30.reuse, 0x1e0 ;  /* 0x000001e01e057836 */ /* 0x040fe20000000000 */
[----:B------:R-:W4:Y:S01]  /*2080*/  @!P4 LDG.E R10, desc[UR12][R2.64+0x180] ;  /* 0x0001800c020ac981 */ /* 0x000f22000c1e1900 */
[--C-:B------:R-:W-:Y:S01]  /*2090*/  IMAD.MOV.U32 R18, RZ, RZ, R4.reuse ;  /* 0x000000ffff127224 */ /* 0x100fe200078e0004 */
[----:B------:R-:W-:Y:S01]  /*20a0*/  ISETP.GE.U32.AND P4, PT, R7, UR7, PT ;  /* 0x0000000707007c0c */ /* 0x000fe2000bf86070 */
[--C-:B------:R-:W-:Y:S01]  /*20b0*/  IMAD.MOV.U32 R22, RZ, RZ, R4.reuse ;  /* 0x000000ffff167224 */ /* 0x100fe200078e0004 */
[----:B------:R-:W4:Y:S01]  /*20c0*/  @!P5 LDG.E R20, desc[UR12][R2.64+0x400] ;  /* 0x0004000c0214d981 */ /* 0x000f22000c1e1900 */
[--C-:B------:R-:W-:Y:S01]  /*20d0*/  IMAD.MOV.U32 R24, RZ, RZ, R4.reuse ;  /* 0x000000ffff187224 */ /* 0x100fe200078e0004 */
[----:B------:R-:W-:Y:S01]  /*20e0*/  ISETP.GE.U32.AND P5, PT, R5, UR7, PT ;  /* 0x0000000705007c0c */ /* 0x000fe2000bfa6070 */
[----:B------:R-:W-:Y:S01]  /*20f0*/  IMAD.MOV.U32 R26, RZ, RZ, R4 ;  /* 0x000000ffff1a7224 */ /* 0x000fe200078e0004 */
[----:B------:R-:W4:Y:S01]  /*2100*/  @!P1 LDG.E R18, desc[UR12][R2.64+0x380] ;  /* 0x0003800c02129981 */ /* 0x000f22000c1e1900 */
[----:B------:R-:W-:-:S02]  /*2110*/  VIADD R7, R30, 0x1c0 ;  /* 0x000001c01e077836 */ /* 0x000fc40000000000 */
[----:B------:R-:W-:Y:S01]  /*2120*/  VIADD R5, R30, 0x200 ;  /* 0x000002001e057836 */ /* 0x000fe20000000000 */
[----:B------:R-:W4:Y:S02]  /*2130*/  @!P6 LDG.E R22, desc[UR12][R2.64+0x480] ;  /* 0x0004800c0216e981 */ /* 0x000f24000c1e1900 */
[----:B------:R-:W-:Y:S02]  /*2140*/  ISETP.GE.U32.AND P1, PT, R7, UR7, PT ;  /* 0x0000000707007c0c */ /* 0x000fe4000bf26070 */
[----:B------:R-:W4:Y:S01]  /*2150*/  @!P2 LDG.E R24, desc[UR12][R2.64+0x500] ;  /* 0x0005000c0218a981 */ /* 0x000f22000c1e1900 */
[----:B------:R-:W-:Y:S02]  /*2160*/  ISETP.GE.U32.AND P6, PT, R5, UR7, PT ;  /* 0x0000000705007c0c */ /* 0x000fe4000bfc6070 */
[----:B------:R-:W-:Y:S01]  /*2170*/  ISETP.GE.U32.AND P2, PT, R35, UR7, PT ;  /* 0x0000000723007c0c */ /* 0x000fe2000bf46070 */
[----:B------:R-:W4:Y:S01]  /*2180*/  @!P3 LDG.E R26, desc[UR12][R2.64+0x580] ;  /* 0x0005800c021ab981 */ /* 0x000f22000c1e1900 */
[----:B------:R-:W-:Y:S01]  /*2190*/  ISETP.GE.U32.AND P3, PT, R34, UR7, PT ;  /* 0x0000000722007c0c */ /* 0x000fe2000bf66070 */
[----:B------:R-:W-:-:S02]  /*21a0*/  IMAD.MOV.U32 R28, RZ, RZ, R4 ;  /* 0x000000ffff1c7224 */ /* 0x000fc400078e0004 */
[--C-:B------:R-:W-:Y:S02]  /*21b0*/  IMAD.MOV.U32 R40, RZ, RZ, R4.reuse ;  /* 0x000000ffff287224 */ /* 0x100fe400078e0004 */
[--C-:B------:R-:W-:Y:S02]  /*21c0*/  IMAD.MOV.U32 R42, RZ, RZ, R4.reuse ;  /* 0x000000ffff2a7224 */ /* 0x100fe400078e0004 */
[--C-:B------:R-:W-:Y:S01]  /*21d0*/  IMAD.MOV.U32 R44, RZ, RZ, R4.reuse ;  /* 0x000000ffff2c7224 */ /* 0x100fe200078e0004 */
[----:B------:R-:W4:Y:S01]  /*21e0*/  @!P4 LDG.E R28, desc[UR12][R2.64+0x600] ;  /* 0x0006000c021cc981 */ /* 0x000f22000c1e1900 */
[--C-:B------:R-:W-:Y:S02]  /*21f0*/  IMAD.MOV.U32 R5, RZ, RZ, R4.reuse ;  /* 0x000000ffff057224 */ /* 0x100fe400078e0004 */
[----:B------:R-:W-:Y:S01]  /*2200*/  IMAD.MOV.U32 R7, RZ, RZ, R4 ;  /* 0x000000ffff077224 */ /* 0x000fe200078e0004 */
[----:B------:R-:W4:Y:S04]  /*2210*/  @!P0 LDG.E R40, desc[UR12][R2.64+0x680] ;  /* 0x0006800c02288981 */ /* 0x000f28000c1e1900 */
[----:B------:R-:W4:Y:S04]  /*2220*/  @!P1 LDG.E R42, desc[UR12][R2.64+0x700] ;  /* 0x0007000c022a9981 */ /* 0x000f28000c1e1900 */
[----:B------:R-:W4:Y:S04]  /*2230*/  @!P5 LDG.E R44, desc[UR12][R2.64+0x780] ;  /* 0x0007800c022cd981 */ /* 0x000f28000c1e1900 */
[----:B------:R-:W4:Y:S04]  /*2240*/  @!P6 LDG.E R5, desc[UR12][R2.64+0x800] ;  /* 0x0008000c0205e981 */ /* 0x000f28000c1e1900 */
[----:B------:R-:W4:Y:S04]  /*2250*/  @!P2 LDG.E R7, desc[UR12][R2.64+0x880] ;  /* 0x0008800c0207a981 */ /* 0x000f28000c1e1900 */
[----:B------:R-:W4:Y:S01]  /*2260*/  @!P3 LDG.E R4, desc[UR12][R2.64+0x900] ;  /* 0x0009000c0204b981 */ /* 0x000f22000c1e1900 */
[----:B------:R-:W0:Y:S01]  /*2270*/  S2R R38, SR_LANEID ;  /* 0x0000000000267919 */ /* 0x000e220000000000 */
[----:B------:R-:W1:Y:S01]  /*2280*/  S2UR UR5, SR_CgaCtaId ;  /* 0x00000000000579c3 */ /* 0x000e620000008800 */
[----:B------:R-:W-:Y:S01]  /*2290*/  SHF.R.U32.HI R41, RZ, 0x5, R31 ;  /* 0x00000005ff297819 */ /* 0x000fe2000001161f */
[----:B------:R-:W-:-:S02]  /*22a0*/  UMOV UR4, 0x400 ;  /* 0x0000040000047882 */ /* 0x000fc40000000000 */
[----:B-1----:R-:W-:Y:S02]  /*22b0*/  ULEA UR4, UR5, UR4, 0x18 ;  /* 0x0000000405047291 */ /* 0x002fe4000f8ec0ff */
[----:B0-----:R-:W-:-:S05]  /*22c0*/  IMAD R29, R41, 0x260, R38 ;  /* 0x00000260291d7824 */ /* 0x001fca00078e0226 */
[----:B------:R-:W-:Y:S01]  /*22d0*/  LEA R29, R29, UR4, 0x2 ;  /* 0x000000041d1d7c11 */ /* 0x000fe2000f8e10ff */
[----:B------:R-:W-:-:S04]  /*22e0*/  UISETP.NE.AND UP0, UPT, UR6, URZ, UPT ;  /* 0x000000ff0600728c */ /* 0x000fc8000bf05270 */
[----:B--2---:R-:W-:Y:S04]  /*22f0*/  STS [R29], R0 ;  /* 0x000000001d007388 */ /* 0x004fe80000000800 */
[----:B---3--:R-:W-:Y:S04]  /*2300*/  STS [R29+0x200], R12 ;  /* 0x0002000c1d007388 */ /* 0x008fe80000000800 */
[----:B----4-:R0:W-:Y:S04]  /*2310*/  STS [R29+0x100], R8 ;  /* 0x000100081d007388 */ /* 0x0101e80000000800 */
[----:B------:R1:W-:Y:S01]  /*2320*/  STS [R29+0x80], R6 ;  /* 0x000080061d007388 */ /* 0x0003e20000000800 */
[----:B0-----:R-:W-:-:S03]  /*2330*/  IMAD R8, R38, 0x48, R29 ;  /* 0x0000004826087824 */ /* 0x001fc600078e021d */
        /* <DEDUP_REMOVED lines=16> */
[----:B------:R1:W0:Y:S04]  /*2440*/  LDS R32, [R8] ;  /* 0x0000000008207984 */ /* 0x0002280000000800 */
        /* <DEDUP_REMOVED lines=19> */
[----:B--234-:R-:W-:Y:S05]  /*2580*/  BRA.U UP0, `(.L_x_17) ;  /* 0x0000000500047547 */ /* 0x01cfea000b800000 */
[----:B01----:R-:W-:Y:S02]  /*2590*/  IADD3 R8, PT, PT, R28, R33, R32 ;  /* 0x000000211c087210 */ /* 0x003fe40007ffe020 */
[----:B------:R-:W-:Y:S02]  /*25a0*/  ISETP.NE.AND P1, PT, R38, 0x1f, PT ;  /* 0x0000001f2600780c */ /* 0x000fe40003f25270 */
[----:B------:R-:W-:Y:S02]  /*25b0*/  IADD3 R8, PT, PT, R26, R27, R8 ;  /* 0x0000001b1a087210 */ /* 0x000fe40007ffe008 */
[----:B------:R-:W-:Y:S02]  /*25c0*/  ISETP.NE.AND P2, PT, R41, 0xc, PT ;  /* 0x0000000c2900780c */ /* 0x000fe40003f45270 */
        /* <DEDUP_REMOVED lines=47> */
[----:B------:R-:W-:-:S04]  /*28c0*/  ISETP.NE.AND P0, PT, R41, 0x8, PT ;  /* 0x000000082900780c */ /* 0x000fc80003f05270 */
[----:B------:R-:W-:Y:S02]  /*28d0*/  SEL R8, R15, R8, !P0 ;  /* 0x000000080f087207 */ /* 0x000fe40004000000 */
[C---:B------:R-:W-:Y:S02]  /*28e0*/  ISETP.NE.AND P0, PT, R41.reuse, 0xa, PT ;  /* 0x0000000a2900780c */ /* 0x040fe40003f05270 */
[----:B------:R-:W-:Y:S02]  /*28f0*/  SEL R8, R16, R8, !P1 ;  /* 0x0000000810087207 */ /* 0x000fe40004800000 */
[----:B------:R-:W-:Y:S02]  /*2900*/  ISETP.NE.AND P1, PT, R41, 0xb, PT ;  /* 0x0000000b2900780c */ /* 0x000fe40003f25270 */
[----:B------:R-:W-:Y:S02]  /*2910*/  SEL R8, R17, R8, !P0 ;  /* 0x0000000811087207 */ /* 0x000fe40004000000 */
[----:B------:R-:W-:-:S02]  /*2920*/  ISETP.GE.U32.AND P0, PT, R31, 0x20, PT ;  /* 0x000000201f00780c */ /* 0x000fc40003f06070 */
[----:B------:R-:W-:Y:S01]  /*2930*/  SEL R8, R18, R8, !P1 ;  /* 0x0000000812087207 */ /* 0x000fe20004800000 */
[----:B------:R-:W-:Y:S01]  /*2940*/  @!P2 IMAD.IADD R8, R19, 0x1, R18 ;  /* 0x000000011308a824 */ /* 0x000fe200078e0212 */
[----:B------:R-:W-:-:S04]  /*2950*/  ISETP.NE.AND P1, PT, R38, RZ, PT ;  /* 0x000000ff2600720c */ /* 0x000fc80003f25270 */
[----:B------:R-:W-:Y:S02]  /*2960*/  SEL R40, R40, RZ, P1 ;  /* 0x000000ff28287207 */ /* 0x000fe40000800000 */
[----:B------:R-:W-:-:S04]  /*2970*/  SEL R8, R8, RZ, P0 ;  /* 0x000000ff08087207 */ /* 0x000fc80000000000 */
[----:B-----5:R-:W-:Y:S01]  /*2980*/  IADD3 R39, PT, PT, R8, R40, R39 ;  /* 0x0000002808277210 */ /* 0x020fe20007ffe027 */
[----:B------:R-:W-:Y:S06]  /*2990*/  BRA `(.L_x_18) ;  /* 0x0000000c00547947 */ /* 0x000fec0003800000 */
.L_x_17:
[----:B01----:R-:W-:Y:S02]  /*29a0*/  IADD3 R8, PT, PT, R28, R33, R32 ;  /* 0x000000211c087210 */ /* 0x003fe40007ffe020 */
[----:B------:R-:W-:Y:S02]  /*29b0*/  ISETP.NE.AND P1, PT, R38, 0x1f, PT ;  /* 0x0000001f2600780c */ /* 0x000fe40003f25270 */
        /* <DEDUP_REMOVED lines=9> */
[----:B-----5:R-:W-:-:S05]  /*2a50*/  IADD3 R39, PT, PT, R9, R0, R8 ;  /* 0x0000000009277210 */ /* 0x020fca0007ffe008 */
        /* <DEDUP_REMOVED lines=28> */
[----:B------:R-:W-:Y:S01]  /*2c20*/  IMAD.IADD R14, R14, 0x1, R13 ;  /* 0x000000010e0e7824 */ /* 0x000fe200078e020d */
[----:B------:R-:W0:Y:S02]  /*2c30*/  LDS R11, [UR4+0x40] ;  /* 0x00004004ff0b7984 */ /* 0x000e240008000800 */
        /* <DEDUP_REMOVED lines=14> */
[----:B------:R-:W-:-:S04]  /*2d20*/  ISETP.NE.AND P0, PT, R41, 0xa, PT ;  /* 0x0000000a2900780c */ /* 0x000fc80003f05270 */
[----:B------:R-:W-:Y:S01]  /*2d30*/  SEL R8, R17, R8, !P0 ;  /* 0x0000000811087207 */ /* 0x000fe20004000000 */
[----:B------:R-:W-:Y:S01]  /*2d40*/  IMAD.IADD R17, R40, 0x1, -R39 ;  /* 0x0000000128117824 */ /* 0x000fe200078e0a27 */
[----:B------:R-:W-:-:S04]  /*2d50*/  ISETP.NE.AND P0, PT, R41, 0xb, PT ;  /* 0x0000000b2900780c */ /* 0x000fc80003f05270 */
[----:B------:R-:W-:Y:S02]  /*2d60*/  SEL R8, R18, R8, !P0 ;  /* 0x0000000812087207 */ /* 0x000fe40004000000 */
[----:B------:R-:W-:Y:S01]  /*2d70*/  ISETP.GT.U32.AND P0, PT, R31, 0x1f, PT ;  /* 0x0000001f1f00780c */ /* 0x000fe20003f04070 */
[----:B0-----:R-:W-:Y:S01]  /*2d80*/  IMAD.IADD R11, R19, 0x1, R11 ;  /* 0x00000001130b7824 */ /* 0x001fe200078e020b */
        /* <DEDUP_REMOVED lines=22> */
.L_x_64:
[----:B------:R-:W-:Y:S05]  /*2ef0*/  @!P0 BRA `(.L_x_21) ;  /* 0x0000000000248947 */ /* 0x000fea0003800000 */
[----:B------:R-:W-:-:S07]  /*2f00*/  IMAD.MOV.U32 R14, RZ, RZ, 0x1de ;  /* 0x000001deff0e7424 */ /* 0x000fce00078e00ff */
.L_x_23:
[----:B------:R-:W-:Y:S05]  /*2f10*/  NANOSLEEP R14 ;  /* 0x0000000e0000735d */ /* 0x000fea0003800000 */
[----:B------:R-:W2:Y:S01]  /*2f20*/  LD.E.64.STRONG.GPU R8, desc[UR12][R12.64+0x100] ;  /* 0x0001000c0c087980 */ /* 0x000ea2000c10fb00 */
[----:B------:R-:W-:Y:S01]  /*2f30*/  UMOV UR5, 0xffffffff ;  /* 0xffffffff00057882 */ /* 0x000fe20000000000 */
[----:B------:R-:W-:Y:S02]  /*2f40*/  SHF.R.U32.HI R14, RZ, 0x1, R14 ;  /* 0x00000001ff0e7819 */ /* 0x000fe4000001160e */
[----:B--2---:R-:W-:Y:S01]  /*2f50*/  ISETP.NE.AND P0, PT, R8, 0x63, PT ;  /* 0x000000630800780c */ /* 0x004fe20003f05270 */
[----:B------:R-:W-:-:S12]  /*2f60*/  BRA.DIV UR5, `(.L_x_22) ;  /* 0x0000001a05607947 */ /* 0x000fd8000b800000 */
[----:B------:R-:W-:-:S13]  /*2f70*/  VOTE.ANY P0, !P0 ;  /* 0x0000000000ff7806 */ /* 0x000fda0004000100 */
.L_x_67:
[----:B------:R-:W-:Y:S05]  /*2f80*/  @P0 BRA `(.L_x_23) ;  /* 0xfffffffc00e00947 */ /* 0x000fea000383ffff */
.L_x_21:
[----:B------:R-:W-:Y:S01]  /*2f90*/  UMOV UR5, 0xffffffff ;  /* 0xffffffff00057882 */ /* 0x000fe20000000000 */
[----:B------:R-:W-:Y:S02]  /*2fa0*/  ISETP.NE.AND P2, PT, R8, 0x65, PT ;  /* 0x000000650800780c */ /* 0x000fe40003f45270 */
[----:B------:R-:W-:Y:S11]  /*2fb0*/  BRA.DIV UR5, `(.L_x_24) ;  /* 0x0000001a056c7947 */ /* 0x000ff6000b800000 */
[----:B------:R-:W0:Y:S01]  /*2fc0*/  S2R R19, SR_GEMASK ;  /* 0x0000000000137919 */ /* 0x000e220000003c00 */
[----:B------:R-:W-:-:S04]  /*2fd0*/  VOTE.ANY R10, PT, !P2 ;  /* 0x00000000000a7806 */ /* 0x000fc800050e0100 */
[----:B0-----:R-:W-:-:S05]  /*2fe0*/  LOP3.LUT R10, R10, 0x80000000, R19, 0xec, !PT ;  /* 0x800000000a0a7812 */ /* 0x001fca00078eec13 */
[----:B------:R-:W-:-:S05]  /*2ff0*/  VIADD R13, R10, 0xffffffff ;  /* 0xffffffff0a0d7836 */ /* 0x000fca0000000000 */
[----:B------:R-:W-:Y:S01]  /*3000*/  LOP3.LUT R13, R10, R13, RZ, 0xc, !PT ;  /* 0x0000000d0a0d7212 */ /* 0x000fe200078e0cff */
[----:B------:R-:W-:-:S03]  /*3010*/  VIADD R10, R38, 0x2 ;  /* 0x00000002260a7836 */ /* 0x000fc60000000000 */
[----:B------:R-:W0:Y:S02]  /*3020*/  POPC R15, R13 ;  /* 0x0000000d000f7309 */ /* 0x000e240000000000 */
[----:B0-----:R-:W0:Y:S01]  /*3030*/  SHFL.DOWN PT, R16, R9, 0x1, R15 ;  /* 0x0820000009107989 */ /* 0x001e2200000e000f */
[----:B------:R-:W-:-:S04]  /*3040*/  ISETP.GE.AND P0, PT, R38, R15, PT ;  /* 0x0000000f2600720c */ /* 0x000fc80003f06270 */
[----:B0-----:R-:W-:Y:S02]  /*3050*/  SEL R16, R16, RZ, !P0 ;  /* 0x000000ff10107207 */ /* 0x001fe40004000000 */
[----:B------:R-:W-:Y:S01]  /*3060*/  ISETP.GT.AND P0, PT, R10, R15, PT ;  /* 0x0000000f0a00720c */ /* 0x000fe20003f04270 */
[----:B------:R-:W-:Y:S02]  /*3070*/  VIADD R10, R38, 0x4 ;  /* 0x00000004260a7836 */ /* 0x000fe40000000000 */
[----:B------:R-:W-:-:S05]  /*3080*/  IMAD.IADD R12, R16, 0x1, R9 ;  /* 0x00000001100c7824 */ /* 0x000fca00078e0209 */
[----:B------:R-:W0:Y:S02]  /*3090*/  SHFL.DOWN PT, R16, R12, 0x2, R15 ;  /* 0x084000000c107989 */ /* 0x000e2400000e000f */
[----:B0-----:R-:W-:Y:S02]  /*30a0*/  SEL R39, R16, RZ, !P0 ;  /* 0x000000ff10277207 */ /* 0x001fe40004000000 */
[----:B------:R-:W-:Y:S01]  /*30b0*/  ISETP.GT.AND P0, PT, R10, R15, PT ;  /* 0x0000000f0a00720c */ /* 0x000fe20003f04270 */
[----:B------:R-:W-:Y:S02]  /*30c0*/  VIADD R10, R38, 0x8 ;  /* 0x00000008260a7836 */ /* 0x000fe40000000000 */
[----:B------:R-:W-:Y:S02]  /*30d0*/  IMAD.IADD R40, R12, 0x1, R39 ;  /* 0x000000010c287824 */ /* 0x000fe400078e0227 */
[----:B------:R-:W0:Y:S03]  /*30e0*/  LDC.64 R12, c[0x0][0x390] ;  /* 0x0000e400ff0c7b82 */ /* 0x000e260000000a00 */
[----:B------:R-:W1:Y:S02]  /*30f0*/  SHFL.DOWN PT, R16, R40, 0x4, R15 ;  /* 0x0880000028107989 */ /* 0x000e6400000e000f */
[----:B-1----:R-:W-:-:S02]  /*3100*/  SEL R9, R16, RZ, !P0 ;  /* 0x000000ff10097207 */ /* 0x002fc40004000000 */
[----:B------:R-:W-:-:S03]  /*3110*/  ISETP.GT.AND P0, PT, R10, R15, PT ;  /* 0x0000000f0a00720c */ /* 0x000fc60003f04270 */
[----:B------:R-:W-:Y:S01]  /*3120*/  IMAD.IADD R9, R40, 0x1, R9 ;  /* 0x0000000128097824 */ /* 0x000fe200078e0209 */
[----:B0-----:R-:W-:-:S04]  /*3130*/  IADD3 R40, P3, PT, R12, 0x100, RZ ;  /* 0x000001000c287810 */ /* 0x001fc80007f7e0ff */
[----:B------:R-:W0:Y:S01]  /*3140*/  SHFL.DOWN PT, R16, R9, 0x8, R15 ;  /* 0x0900000009107989 */ /* 0x000e2200000e000f */
[----:B------:R-:W-:Y:S01]  /*3150*/  IMAD.X R41, RZ, RZ, R13, P3 ;  /* 0x000000ffff297224 */ /* 0x000fe200018e060d */
[----:B0-----:R-:W-:Y:S02]  /*3160*/  SEL R16, R16, RZ, !P0 ;  /* 0x000000ff10107207 */ /* 0x001fe40004000000 */
[----:B------:R-:W-:Y:S01]  /*3170*/  ISETP.NE.AND P0, PT, R8, 0x65, PT ;  /* 0x000000650800780c */ /* 0x000fe20003f05270 */
[----:B------:R-:W-:Y:S02]  /*3180*/  VIADD R8, R38, 0x10 ;  /* 0x0000001026087836 */ /* 0x000fe40000000000 */
[----:B------:R-:W-:-:S03]  /*3190*/  IMAD.IADD R44, R9, 0x1, R16 ;  /* 0x00000001092c7824 */ /* 0x000fc600078e0210 */
[----:B------:R-:W-:Y:S02]  /*31a0*/  ISETP.GT.AND P2, PT, R8, R15, PT ;  /* 0x0000000f0800720c */ /* 0x000fe40003f44270 */
[----:B------:R-:W0:Y:S05]  /*31b0*/  SHFL.DOWN PT, R16, R44, 0x10, R15 ;  /* 0x0a0000002c107989 */ /* 0x000e2a00000e000f */
[----:B------:R-:W-:Y:S02]  /*31c0*/  VOTE.ALL P0, P0 ;  /* 0x0000000000ff7806 */ /* 0x000fe40000000000 */
[----:B0-----:R-:W-:-:S05]  /*31d0*/  SEL R9, R16, RZ, !P2 ;  /* 0x000000ff10097207 */ /* 0x001fca0005000000 */
[----:B------:R-:W-:-:S07]  /*31e0*/  IMAD.IADD R12, R44, 0x1, R9 ;  /* 0x000000012c0c7824 */ /* 0x000fce00078e0209 */
.L_x_76:
[----:B------:R-:W-:Y:S05]  /*31f0*/  @!P0 BRA `(.L_x_25) ;  /* 0x0000000000dc8947 */ /* 0x000fea0003800000 */
[----:B------:R-:W-:-:S07]  /*3200*/  IMAD.MOV.U32 R39, RZ, RZ, 0x1de ;  /* 0x000001deff277424 */ /* 0x000fce00078e00ff */
.L_x_31:
        /* <DEDUP_REMOVED lines=8> */
.L_x_79:
[----:B------:R-:W-:Y:S05]  /*3290*/  @!P0 BRA `(.L_x_27) ;  /* 0x0000000000248947 */ /* 0x000fea0003800000 */
[----:B------:R-:W-:-:S07]  /*32a0*/  IMAD.MOV.U32 R13, RZ, RZ, R39 ;  /* 0x000000ffff0d7224 */ /* 0x000fce00078e0027 */
.L_x_29:
[----:B------:R-:W-:Y:S05]  /*32b0*/  NANOSLEEP R13 ;  /* 0x0000000d0000735d */ /* 0x000fea0003800000 */
[----:B------:R-:W2:Y:S01]  /*32c0*/  LD.E.64.STRONG.GPU R8, desc[UR12][R14.64+-0x100] ;  /* 0xffff000c0e087980 */ /* 0x000ea2000c10fb00 */
[----:B------:R-:W-:Y:S01]  /*32d0*/  UMOV UR5, 0xffffffff ;  /* 0xffffffff00057882 */ /* 0x000fe20000000000 */
[----:B------:R-:W-:Y:S02]  /*32e0*/  SHF.R.U32.HI R13, RZ, 0x1, R13 ;  /* 0x00000001ff0d7819 */ /* 0x000fe4000001160d */
[----:B--2---:R-:W-:Y:S01]  /*32f0*/  ISETP.NE.AND P0, PT, R8, 0x63, PT ;  /* 0x000000630800780c */ /* 0x004fe20003f05270 */
[----:B------:R-:W-:-:S12]  /*3300*/  BRA.DIV UR5, `(.L_x_28) ;  /* 0x0000001a05bc7947 */ /* 0x000fd8000b800000 */
[----:B------:R-:W-:-:S13]  /*3310*/  VOTE.ANY P0, !P0 ;  /* 0x0000000000ff7806 */ /* 0x000fda0004000100 */
.L_x_82:
[----:B------:R-:W-:Y:S05]  /*3320*/  @P0 BRA `(.L_x_29) ;  /* 0xfffffffc00e00947 */ /* 0x000fea000383ffff */
.L_x_27:
[----:B------:R-:W-:Y:S01]  /*3330*/  UMOV UR5, 0xffffffff ;  /* 0xffffffff00057882 */ /* 0x000fe20000000000 */
[----:B------:R-:W-:Y:S02]  /*3340*/  ISETP.NE.AND P0, PT, R8, 0x65, PT ;  /* 0x000000650800780c */ /* 0x000fe40003f05270 */
[----:B------:R-:W-:Y:S11]  /*3350*/  BRA.DIV UR5, `(.L_x_30) ;  /* 0x0000001a05c87947 */ /* 0x000ff6000b800000 */
[----:B------:R-:W-:Y:S01]  /*3360*/  VOTE.ANY R10, PT, !P0 ;  /* 0x00000000000a7806 */ /* 0x000fe200040e0100 */
[----:B------:R-:W-:-:S03]  /*3370*/  VIADD R18, R18, 0xffffffe0 ;  /* 0xffffffe012127836 */ /* 0x000fc60000000000 */
[----:B------:R-:W-:-:S05]  /*3380*/  LOP3.LUT R10, R10, 0x80000000, R19, 0xec, !PT ;  /* 0x800000000a0a7812 */ /* 0x000fca00078eec13 */
        /* <DEDUP_REMOVED lines=14> */
[----:B------:R-:W-:-:S05]  /*3470*/  IMAD.IADD R45, R44, 0x1, R45 ;  /* 0x000000012c2d7824 */ /* 0x000fca00078e022d */
[----:B------:R-:W0:Y:S02]  /*3480*/  SHFL.DOWN PT, R16, R45, 0x4, R15 ;  /* 0x088000002d107989 */ /* 0x000e2400000e000f */
[----:B0-----:R-:W-:Y:S02]  /*3490*/  SEL R16, R16, RZ, !P0 ;  /* 0x000000ff10107207 */ /* 0x001fe40004000000 */
[----:B------:R-:W-:-:S03]  /*34a0*/  ISETP.GT.AND P0, PT, R10, R15, PT ;  /* 0x0000000f0a00720c */ /* 0x000fc60003f04270 */
[----:B------:R-:W-:-:S05]  /*34b0*/  IMAD.IADD R9, R45, 0x1, R16 ;  /* 0x000000012d097824 */ /* 0x000fca00078e0210 */
[----:B------:R-:W0:Y:S02]  /*34c0*/  SHFL.DOWN PT, R16, R9, 0x8, R15 ;  /* 0x0900000009107989 */ /* 0x000e2400000e000f */
[----:B0-----:R-:W-:Y:S02]  /*34d0*/  SEL R16, R16, RZ, !P0 ;  /* 0x000000ff10107207 */ /* 0x001fe40004000000 */
[----:B------:R-:W-:Y:S01]  /*34e0*/  ISETP.NE.AND P0, PT, R8, 0x65, PT ;  /* 0x000000650800780c */ /* 0x000fe20003f05270 */
[----:B------:R-:W-:Y:S02]  /*34f0*/  VIADD R8, R38, 0x10 ;  /* 0x0000001026087836 */ /* 0x000fe40000000000 */
[----:B------:R-:W-:-:S03]  /*3500*/  IMAD.IADD R44, R9, 0x1, R16 ;  /* 0x00000001092c7824 */ /* 0x000fc600078e0210 */
[----:B------:R-:W-:Y:S02]  /*3510*/  ISETP.GT.AND P2, PT, R8, R15, PT ;  /* 0x0000000f0800720c */ /* 0x000fe40003f44270 */
[----:B------:R-:W0:Y:S05]  /*3520*/  SHFL.DOWN PT, R16, R44, 0x10, R15 ;  /* 0x0a0000002c107989 */ /* 0x000e2a00000e000f */
[----:B------:R-:W-:Y:S02]  /*3530*/  VOTE.ALL P0, P0 ;  /* 0x0000000000ff7806 */ /* 0x000fe40000000000 */
[----:B0-----:R-:W-:-:S04]  /*3540*/  SEL R13, R16, RZ, !P2 ;  /* 0x000000ff100d7207 */ /* 0x001fc80005000000 */
[----:B------:R-:W-:-:S07]  /*3550*/  IADD3 R12, PT, PT, R44, R13, R12 ;  /* 0x0000000d2c0c7210 */ /* 0x000fce0007ffe00c */
.L_x_91:
[----:B------:R-:W-:Y:S05]  /*3560*/  @P0 BRA `(.L_x_31) ;  /* 0xfffffffc00280947 */ /* 0x000fea000383ffff */
.L_x_25:
[----:B------:R-:W-:Y:S01]  /*3570*/  ISETP.NE.AND P0, PT, R38, RZ, PT ;  /* 0x000000ff2600720c */ /* 0x000fe20003f05270 */
[----:B------:R-:W0:Y:S01]  /*3580*/  @!P1 S2R R9, SR_CgaCtaId ;  /* 0x0000000000099919 */ /* 0x000e220000008800 */
[----:B------:R-:W-:Y:S01]  /*3590*/  @!P1 MOV R8, 0x400 ;  /* 0x0000040000089802 */ /* 0x000fe20000000f00 */
[----:B------:R-:W-:Y:S02]  /*35a0*/  @!P1 IMAD.IADD R11, R11, 0x1, R12 ;  /* 0x000000010b0b9824 */ /* 0x000fe400078e020c */
[----:B------:R-:W-:-:S05]  /*35b0*/  @!P1 IMAD.MOV.U32 R10, RZ, RZ, 0x65 ;  /* 0x00000065ff0a9424 */ /* 0x000fca00078e00ff */
[----:B------:R1:W-:Y:S03]  /*35c0*/  @!P1 ST.E.64.STRONG.GPU desc[UR12][R42.64+0x100], R10 ;  /* 0x0001000a2a009985 */ /* 0x0003e6000c10fb0c */
[----:B------:R-:W-:Y:S01]  /*35d0*/  @!P0 MOV R13, 0x400 ;  /* 0x00000400000d8802 */ /* 0x000fe20000000f00 */
[----:B------:R-:W2:Y:S01]  /*35e0*/  @!P0 S2R R14, SR_CgaCtaId ;  /* 0x00000000000e8919 */ /* 0x000ea20000008800 */
[----:B0-----:R-:W-:Y:S01]  /*35f0*/  @!P1 LEA R9, R9, R8, 0x18 ;  /* 0x0000000809099211 */ /* 0x001fe200078ec0ff */
[----:B------:R-:W-:Y:S02]  /*3600*/  IMAD.MOV.U32 R8, RZ, RZ, R17 ;  /* 0x000000ffff087224 */ /* 0x000fe400078e0011 */
[----:B------:R-:W-:Y:S02]  /*3610*/  @!P0 IMAD.MOV.U32 R8, RZ, RZ, R12 ;  /* 0x000000ffff088224 */ /* 0x000fe400078e000c */
[----:B------:R1:W-:Y:S04]  /*3620*/  @!P1 STS [R9+0x8], R11 ;  /* 0x0000080b09009388 */ /* 0x0003e80000000800 */
[----:B------:R1:W-:Y:S01]  /*3630*/  @!P1 STS [R9+0x4], R12 ;  /* 0x0000040c09009388 */ /* 0x0003e20000000800 */
[----:B--2---:R-:W-:-:S05]  /*3640*/  @!P0 LEA R13, R14, R13, 0x18 ;  /* 0x0000000d0e0d8211 */ /* 0x004fca00078ec0ff */
[----:B------:R1:W-:Y:S02]  /*3650*/  @!P0 STS [R13+0x54], R12 ;  /* 0x0000540c0d008388 */ /* 0x0003e40000000800 */
.L_x_19:
        /* <DEDUP_REMOVED lines=9> */
.L_x_18:
[----:B------:R-:W-:Y:S01]  /*36f0*/  IMAD.IADD R32, R32, 0x1, R39 ;  /* 0x0000000120207824 */ /* 0x000fe200078e0227 */
[----:B------:R-:W0:Y:S01]  /*3700*/  S2R R8, SR_LANEID ;  /* 0x0000000000087919 */ /* 0x000e220000000000 */
[----:B------:R-:W-:Y:S02]  /*3710*/  BAR.SYNC.DEFER_BLOCKING 0x0 ;  /* 0x0000000000007b1d */ /* 0x000fe40000010000 */
[----:B------:R-:W-:Y:S01]  /*3720*/  IMAD.IADD R33, R33, 0x1, R32 ;  /* 0x0000000121217824 */ /* 0x000fe200078e0220 */
[----:B------:R-:W-:Y:S01]  /*3730*/  ISETP.NE.AND P0, PT, R31, RZ, PT ;  /* 0x000000ff1f00720c */ /* 0x000fe20003f05270 */
[----:B------:R-:W-:Y:S02]  /*3740*/  IMAD.U32 R12, RZ, RZ, UR7 ;  /* 0x00000007ff0c7e24 */ /* 0x000fe4000f8e00ff */
[----:B------:R-:W-:Y:S01]  /*3750*/  IMAD.IADD R28, R28, 0x1, R33 ;  /* 0x000000011c1c7824 */ /* 0x000fe200078e0221 */
[----:B------:R-:W1:Y:S03]  /*3760*/  LDCU.64 UR8, c[0x0][0x388] ;  /* 0x00007100ff0877ac */ /* 0x000e660008000a00 */
[----:B------:R-:W-:-:S04]  /*3770*/  IMAD.IADD R27, R27, 0x1, R28 ;  /* 0x000000011b1b7824 */ /* 0x000fc800078e021c */
[----:B------:R-:W-:-:S04]  /*3780*/  IMAD.IADD R26, R26, 0x1, R27 ;  /* 0x000000011a1a7824 */ /* 0x000fc800078e021b */
[----:B------:R-:W-:-:S04]  /*3790*/  IMAD.IADD R25, R25, 0x1, R26 ;  /* 0x0000000119197824 */ /* 0x000fc800078e021a */
[----:B------:R-:W-:-:S04]  /*37a0*/  IMAD.IADD R24, R24, 0x1, R25 ;  /* 0x0000000118187824 */ /* 0x000fc800078e0219 */
[----:B------:R-:W-:Y:S02]  /*37b0*/  IMAD.IADD R23, R23, 0x1, R24 ;  /* 0x0000000117177824 */ /* 0x000fe400078e0218 */
[----:B0-----:R-:W-:Y:S02]  /*37c0*/  IMAD R8, R8, 0x48, R29 ;  /* 0x0000004808087824 */ /* 0x001fe400078e021d */
[----:B------:R-:W-:-:S03]  /*37d0*/  IMAD.IADD R22, R22, 0x1, R23 ;  /* 0x0000000116167824 */ /* 0x000fc600078e0217 */
[----:B------:R-:W-:Y:S01]  /*37e0*/  STS [R8], R39 ;  /* 0x0000002708007388 */ /* 0x000fe20000000800 */
[----:B------:R-:W-:-:S03]  /*37f0*/  IMAD.IADD R21, R21, 0x1, R22 ;  /* 0x0000000115157824 */ /* 0x000fc600078e0216 */
[----:B------:R-:W-:Y:S01]  /*3800*/  STS [R8+0x4], R32 ;  /* 0x0000042008007388 */ /* 0x000fe20000000800 */
        /* <DEDUP_REMOVED lines=15> */
[----:B------:R-:W-:Y:S04]  /*3900*/  STS [R8+0x24], R22 ;  /* 0x0000241608007388 */ /* 0x000fe80000000800 */
        /* <DEDUP_REMOVED lines=8> */
[----:B------:R0:W-:Y:S01]  /*3990*/  STS [R8+0x48], R0 ;  /* 0x0000480008007388 */ /* 0x0001e20000000800 */
[----:B------:R-:W-:-:S03]  /*39a0*/  NOP ;  /* 0x0000000000007918 */ /* 0x000fc60000000000 */
[----:B------:R-:W-:Y:S04]  /*39b0*/  LDS R39, [R29] ;  /* 0x000000001d277984 */ /* 0x000fe80000000800 */
[----:B------:R-:W-:Y:S04]  /*39c0*/  LDS R41, [R29+0x80] ;  /* 0x000080001d297984 */ /* 0x000fe80000000800 */
        /* <DEDUP_REMOVED lines=17> */
[----:B------:R2:W-:Y:S01]  /*3ae0*/  @!P0 STS [UR4+0x7b80], R12 ;  /* 0x007b800cff008988 */ /* 0x0005e20008000804 */
[----:B------:R-:W-:Y:S01]  /*3af0*/  BAR.SYNC.DEFER_BLOCKING 0x0 ;  /* 0x0000000000007b1d */ /* 0x000fe20000010000 */
[----:B0-----:R-:W-:-:S05]  /*3b00*/  IADD3 R0, P0, PT, R30, UR10, RZ ;  /* 0x0000000a1e007c10 */ /* 0x001fca000ff1e0ff */
[----:B------:R-:W0:Y:S01]  /*3b10*/  S2R R2, SR_TID.X ;  /* 0x0000000000027919 */ /* 0x000e220000002100 */
[----:B------:R-:W3:Y:S01]  /*3b20*/  LDS R31, [UR4+0x7b80] ;  /* 0x007b8004ff1f7984 */ /* 0x000ee20008000800 */
[C---:B0-----:R-:W-:Y:S02]  /*3b30*/  LOP3.LUT R3, R2.reuse, 0x3e0, RZ, 0xc0, !PT ;  /* 0x000003e002037812 */ /* 0x041fe400078ec0ff */
[----:B------:R-:W-:-:S05]  /*3b40*/  LOP3.LUT R2, R2, 0x1f, RZ, 0xc0, !PT ;  /* 0x0000001f02027812 */ /* 0x000fca00078ec0ff */
[----:B------:R-:W-:Y:S02]  /*3b50*/  IMAD R8, R3, 0x13, R2 ;  /* 0x0000001303087824 */ /* 0x000fe400078e0202 */
[----:B------:R-:W-:Y:S01]  /*3b60*/  IMAD.X R3, RZ, RZ, UR11, P0 ;  /* 0x0000000bff037e24 */ /* 0x000fe200080e06ff */
[----:B-1----:R-:W-:Y:S01]  /*3b70*/  LEA R2, P0, R0, UR8, 0x2 ;  /* 0x0000000800027c11 */ /* 0x002fe2000f8010ff */
[C---:B------:R-:W-:Y:S02]  /*3b80*/  VIADD R10, R8.reuse, 0x20 ;  /* 0x00000020080a7836 */ /* 0x040fe40000000000 */
[----:B--2---:R-:W-:Y:S01]  /*3b90*/  VIADD R12, R8, 0xa0 ;  /* 0x000000a0080c7836 */ /* 0x004fe20000000000 */
[----:B------:R-:W-:Y:S01]  /*3ba0*/  LEA.HI.X R3, R0, UR9, R3, 0x2, P0 ;  /* 0x0000000900037c11 */ /* 0x000fe200080f1403 */
[----:B------:R-:W-:Y:S01]  /*3bb0*/  VIADD R0, R8, 0x40 ;  /* 0x0000004008007836 */ /* 0x000fe20000000000 */
[-C--:B---3--:R-:W-:Y:S02]  /*3bc0*/  ISETP.GE.AND P1, PT, R30, R31.reuse, PT ;  /* 0x0000001f1e00720c */ /* 0x088fe40003f26270 */
[-C--:B------:R-:W-:Y:S01]  /*3bd0*/  ISETP.GE.AND P2, PT, R10, R31.reuse, PT ;  /* 0x0000001f0a00720c */ /* 0x080fe20003f46270 */
[----:B------:R-:W-:Y:S01]  /*3be0*/  VIADD R10, R8, 0x60 ;  /* 0x00000060080a7836 */ /* 0x000fe20000000000 */
[-C--:B------:R-:W-:Y:S01]  /*3bf0*/  ISETP.GE.AND P3, PT, R0, R31.reuse, PT ;  /* 0x0000001f0000720c */ /* 0x080fe20003f66270 */
[----:B------:R-:W-:Y:S01]  /*3c00*/  VIADD R0, R8, 0x80 ;  /* 0x0000008008007836 */ /* 0x000fe20000000000 */
[----:B------:R-:W-:-:S02]  /*3c10*/  ISETP.GE.AND P6, PT, R12, R31, PT ;  /* 0x0000001f0c00720c */ /* 0x000fc40003fc6270 */
[-C--:B------:R-:W-:Y:S01]  /*3c20*/  ISETP.GE.AND P4, PT, R10, R31.reuse, PT ;  /* 0x0000001f0a00720c */ /* 0x080fe20003f86270 */
[----:B------:R-:W-:Y:S01]  /*3c30*/  VIADD R10, R8, 0xc0 ;  /* 0x000000c0080a7836 */ /* 0x000fe20000000000 */
[-C--:B------:R-:W-:Y:S01]  /*3c40*/  ISETP.GE.AND P5, PT, R0, R31.reuse, PT ;  /* 0x0000001f0000720c */ /* 0x080fe20003fa6270 */
[----:B------:R-:W-:Y:S02]  /*3c50*/  VIADD R0, R8, 0xe0 ;  /* 0x000000e008007836 */ /* 0x000fe40000000000 */
[----:B------:R0:W-:Y:S01]  /*3c60*/  @!P1 STG.E desc[UR12][R2.64], R39 ;  /* 0x0000002702009986 */ /* 0x0001e2000c10190c */
[-C--:B------:R-:W-:Y:S01]  /*3c70*/  ISETP.GE.AND P0, PT, R10, R31.reuse, PT ;  /* 0x0000001f0a00720c */ /* 0x080fe20003f06270 */
[----:B------:R-:W-:Y:S01]  /*3c80*/  VIADD R10, R8, 0x160 ;  /* 0x00000160080a7836 */ /* 0x000fe20000000000 */
[-C--:B------:R-:W-:Y:S01]  /*3c90*/  ISETP.GE.AND P1, PT, R0, R31.reuse, PT ;  /* 0x0000001f0000720c */ /* 0x080fe20003f26270 */
[----:B------:R-:W-:Y:S01]  /*3ca0*/  VIADD R0, R8, 0x140 ;  /* 0x0000014008007836 */ /* 0x000fe20000000000 */
[----:B------:R0:W-:Y:S01]  /*3cb0*/  @!P2 STG.E desc[UR12][R2.64+0x80], R41 ;  /* 0x000080290200a986 */ /* 0x0001e2000c10190c */
[----:B------:R-:W-:-:S03]  /*3cc0*/  ISETP.GE.AND P2, PT, R37, R31, PT ;  /* 0x0000001f2500720c */ /* 0x000fc60003f46270 */
[----:B------:R0:W-:Y:S01]  /*3cd0*/  @!P3 STG.E desc[UR12][R2.64+0x100], R43 ;  /* 0x0001002b0200b986 */ /* 0x0001e2000c10190c */
[----:B------:R-:W-:-:S03]  /*3ce0*/  ISETP.GE.AND P3, PT, R36, R31, PT ;  /* 0x0000001f2400720c */ /* 0x000fc60003f66270 */
[----:B------:R0:W-:Y:S01]  /*3cf0*/  @!P4 STG.E desc[UR12][R2.64+0x180], R45 ;  /* 0x0001802d0200c986 */ /* 0x0001e2000c10190c */
[-C--:B------:R-:W-:Y:S01]  /*3d00*/  ISETP.GE.AND P4, PT, R0, R31.reuse, PT ;  /* 0x0000001f0000720c */ /* 0x080fe20003f86270 */
[----:B------:R-:W-:Y:S02]  /*3d10*/  VIADD R0, R8, 0x180 ;  /* 0x0000018008007836 */ /* 0x000fe40000000000 */
[----:B------:R0:W-:Y:S01]  /*3d20*/  @!P5 STG.E desc[UR12][R2.64+0x200], R4 ;  /* 0x000200040200d986 */ /* 0x0001e2000c10190c */
[-C--:B------:R-:W-:Y:S01]  /*3d30*/  ISETP.GE.AND P5, PT, R10, R31.reuse, PT ;  /* 0x0000001f0a00720c */ /* 0x080fe20003fa6270 */
[----:B------:R-:W-:Y:S02]  /*3d40*/  VIADD R10, R8, 0x1a0 ;  /* 0x000001a0080a7836 */ /* 0x000fe40000000000 */
[----:B------:R0:W-:Y:S01]  /*3d50*/  @!P6 STG.E desc[UR12][R2.64+0x280], R6 ;  /* 0x000280060200e986 */ /* 0x0001e2000c10190c */
[----:B------:R-:W-:Y:S01]  /*3d60*/  ISETP.GE.AND P6, PT, R0, R31, PT ;  /* 0x0000001f0000720c */ /* 0x000fe20003fc6270 */
[----:B------:R-:W-:-:S02]  /*3d70*/  VIADD R0, R8, 0x1c0 ;  /* 0x000001c008007836 */ /* 0x000fc40000000000 */
[----:B------:R0:W-:Y:S01]  /*3d80*/  @!P0 STG.E desc[UR12][R2.64+0x300], R33 ;  /* 0x0003002102008986 */ /* 0x0001e2000c10190c */
[-C--:B------:R-:W-:Y:S01]  /*3d90*/  ISETP.GE.AND P0, PT, R10, R31.reuse, PT ;  /* 0x0000001f0a00720c */ /* 0x080fe20003f06270 */
[C---:B------:R-:W-:Y:S02]  /*3da0*/  VIADD R10, R8.reuse, 0x1e0 ;  /* 0x000001e0080a7836 */ /* 0x040fe40000000000 */
[----:B------:R-:W-:Y:S01]  /*3db0*/  VIADD R8, R8, 0x200 ;  /* 0x0000020008087836 */ /* 0x000fe20000000000 */
[----:B------:R0:W-:Y:S01]  /*3dc0*/  @!P1 STG.E desc[UR12][R2.64+0x380], R25 ;  /* 0x0003801902009986 */ /* 0x0001e2000c10190c */
[----:B------:R-:W-:-:S03]  /*3dd0*/  ISETP.GE.AND P1, PT, R0, R31, PT ;  /* 0x0000001f0000720c */ /* 0x000fc60003f26270 */
        /* <DEDUP_REMOVED lines=8> */
[----:B------:R0:W-:Y:S04]  /*3e60*/  @!P6 STG.E desc[UR12][R2.64+0x600], R15 ;  /* 0x0006000f0200e986 */ /* 0x0001e8000c10190c */
[----:B------:R0:W-:Y:S04]  /*3e70*/  @!P0 STG.E desc[UR12][R2.64+0x680], R13 ;  /* 0x0006800d02008986 */ /* 0x0001e8000c10190c */
[----:B------:R0:W-:Y:S04]  /*3e80*/  @!P1 STG.E desc[UR12][R2.64+0x700], R11 ;  /* 0x0007000b02009986 */ /* 0x0001e8000c10190c */
[----:B------:R0:W-:Y:S04]  /*3e90*/  @!P2 STG.E desc[UR12][R2.64+0x780], R9 ;  /* 0x000780090200a986 */ /* 0x0001e8000c10190c */
[----:B------:R0:W-:Y:S04]  /*3ea0*/  @!P3 STG.E desc[UR12][R2.64+0x800], R7 ;  /* 0x000800070200b986 */ /* 0x0001e8000c10190c */
[----:B------:R0:W-:Y:S01]  /*3eb0*/  @!P4 STG.E desc[UR12][R2.64+0x880], R5 ;  /* 0x000880050200c986 */ /* 0x0001e2000c10190c */
[----:B------:R-:W-:Y:S05]  /*3ec0*/  @P5 EXIT ;  /* 0x000000000000594d */ /* 0x000fea0003800000 */
[----:B------:R-:W-:Y:S01]  /*3ed0*/  STG.E desc[UR12][R2.64+0x900], R27 ;  /* 0x0009001b02007986 */ /* 0x000fe2000c10190c */
[----:B------:R-:W-:Y:S05]  /*3ee0*/  EXIT ;  /* 0x000000000000794d */ /* 0x000fea0003800000 */
.L_x_5:
[----:B------:R-:W-:Y:S01]  /*3ef0*/  BSSY B1, `(.L_x_32) ;  /* 0x0000006000017945 */ /* 0x000fe20003800000 */
[----:B------:R-:W-:Y:S01]  /*3f00*/  PLOP3.LUT P0, PT, P0, PT, PT, 0x8, 0x80 ;  /* 0x000000000080781c */ /* 0x000fe2000070e170 */
[----:B------:R-:W-:-:S12]  /*3f10*/  IMAD.MOV.U32 R10, RZ, RZ, -0x1 ;  /* 0xffffffffff0a7424 */ /* 0x000fd800078e00ff */
[----:B------:R-:W-:Y:S05]  /*3f20*/  WARPSYNC.COLLECTIVE R10, `(.L_x_33) ;  /* 0x000000000a087348 */ /* 0x000fea0003c00000 */
[----:B------:R-:W-:Y:S01]  /*3f30*/  VOTE.ANY P0, P0 ;  /* 0x0000000000ff7806 */ /* 0x000fe20000000100 */
[----:B------:R-:W-:-:S12]  /*3f40*/  ENDCOLLECTIVE ;  /* 0x000000000000791b */ /* 0x000fd80003800000 */
.L_x_33:
[----:B------:R-:W-:Y:S05]  /*3f50*/  BSYNC B1 ;  /* 0x0000000000017941 */ /* 0x000fea0003800000 */
.L_x_32:
[----:B------:R-:W-:Y:S05]  /*3f60*/  BRA `(.L_x_34) ;  /* 0xffffffd000287947 */ /* 0x000fea000383ffff */
.L_x_7:
[----:B------:R-:W-:Y:S01]  /*3f70*/  BSSY B1, `(.L_x_35) ;  /* 0x0000006000017945 */ /* 0x000fe20003800000 */
[----:B------:R-:W-:Y:S01]  /*3f80*/  PLOP3.LUT P0, PT, P0, PT, PT, 0x8, 0x80 ;  /* 0x000000000080781c */ /* 0x000fe2000070e170 */
[----:B------:R-:W-:-:S12]  /*3f90*/  IMAD.MOV.U32 R10, RZ, RZ, -0x1 ;  /* 0xffffffffff0a7424 */ /* 0x000fd800078e00ff */
[----:B------:R-:W-:Y:S05]  /*3fa0*/  WARPSYNC.COLLECTIVE R10, `(.L_x_36) ;  /* 0x000000000a087348 */ /* 0x000fea0003c00000 */
[----:B------:R-:W-:Y:S01]  /*3fb0*/  VOTE.ANY P0, P0 ;  /* 0x0000000000ff7806 */ /* 0x000fe20000000100 */
[----:B------:R-:W-:-:S12]  /*3fc0*/  ENDCOLLECTIVE ;  /* 0x000000000000791b */ /* 0x000fd80003800000 */
.L_x_36:
[----:B------:R-:W-:Y:S05]  /*3fd0*/  BSYNC B1 ;  /* 0x0000000000017941 */ /* 0x000fea0003800000 */
.L_x_35:
[----:B------:R-:W-:Y:S05]  /*3fe0*/  BRA `(.L_x_37) ;  /* 0xffffffd0002c7947 */ /* 0x000fea000383ffff */
.L_x_9:
[----:B------:R-:W0:Y:S01]  /*3ff0*/  S2R R8, SR_GEMASK ;  /* 0x0000000000087919 */ /* 0x000e220000003c00 */
[----:B------:R-:W-:Y:S01]  /*4000*/  BSSY B1, `(.L_x_38) ;  /* 0x0000006000017945 */ /* 0x000fe20003800000 */
[----:B------:R-:W-:Y:S01]  /*4010*/  PLOP3.LUT P2, PT, P0, PT, PT, 0x8, 0x80 ;  /* 0x000000000080781c */ /* 0x000fe2000074e170 */
[----:B------:R-:W-:-:S12]  /*4020*/  IMAD.MOV.U32 R10, RZ, RZ, -0x1 ;  /* 0xffffffffff0a7424 */ /* 0x000fd800078e00ff */
[----:B0-----:R-:W-:Y:S05]  /*4030*/  WARPSYNC.COLLECTIVE R10, `(.L_x_39) ;  /* 0x000000000a087348 */ /* 0x001fea0003c00000 */
[----:B------:R-:W-:Y:S01]  /*4040*/  VOTE.ANY R10, PT, P2 ;  /* 0x00000000000a7806 */ /* 0x000fe200010e0100 */
[----:B0-----:R-:W-:Y:S06]  /*4050*/  ENDCOLLECTIVE ;  /* 0x000000000000791b */ /* 0x001fec0003800000 */
.L_x_39:
[----:B------:R-:W-:Y:S05]  /*4060*/  BSYNC B1 ;  /* 0x0000000000017941 */ /* 0x000fea0003800000 */
.L_x_38:
[----:B------:R-:W-:Y:S01]  /*4070*/  LOP3.LUT R10, R10, 0x80000000, R8, 0xec, !PT ;  /* 0x800000000a0a7812 */ /* 0x000fe200078eec08 */
[----:B------:R-:W-:Y:S01]  /*4080*/  IMAD.MOV.U32 R14, RZ, RZ, 0x1 ;  /* 0x00000001ff0e7424 */ /* 0x000fe200078e00ff */
[----:B------:R-:W-:Y:S01]  /*4090*/  ISETP.NE.AND P0, PT, R12, 0x65, PT ;  /* 0x000000650c00780c */ /* 0x000fe20003f05270 */
[C---:B------:R-:W-:Y:S02]  /*40a0*/  VIADD R38, R37.reuse, 0x2 ;  /* 0x0000000225267836 */ /* 0x040fe40000000000 */
[C---:B------:R-:W-:Y:S02]  /*40b0*/  VIADD R11, R10.reuse, 0xffffffff ;  /* 0xffffffff0a0b7836 */ /* 0x040fe40000000000 */
[C---:B------:R-:W-:Y:S02]  /*40c0*/  VIADD R19, R37.reuse, 0x4 ;  /* 0x0000000425137836 */ /* 0x040fe40000000000 */
[----:B------:R-:W-:Y:S01]  /*40d0*/  VIADD R39, R37, 0x10 ;  /* 0x0000001025277836 */ /* 0x000fe20000000000 */
[----:B------:R-:W-:Y:S01]  /*40e0*/  LOP3.LUT R11, R10, R11, RZ, 0xc, !PT ;  /* 0x0000000b0a0b7212 */ /* 0x000fe200078e0cff */
[----:B------:R-:W-:-:S03]  /*40f0*/  IMAD.MOV.U32 R10, RZ, RZ, -0x1 ;  /* 0xffffffffff0a7424 */ /* 0x000fc600078e00ff */
[----:B------:R0:W1:Y:S04]  /*4100*/  POPC R15, R11 ;  /* 0x0000000b000f7309 */ /* 0x0000680000000000 */
[----:B01----:R-:W-:Y:S05]  /*4110*/  WARPSYNC.COLLECTIVE R10, `(.L_x_40) ;  /* 0x000000000a087348 */ /* 0x003fea0003c00000 */
[----:B-1----:R1:W2:Y:S02]  /*4120*/  SHFL.DOWN P2, R16, R13, R14, R15 ;  /* 0x0800000e0d107389 */ /* 0x0022a4000004000f */
[----:B012---:R-:W-:Y:S05]  /*4130*/  ENDCOLLECTIVE ;  /* 0x000000000000791b */ /* 0x007fea0003800000 */
.L_x_40:
[----:B------:R-:W-:Y:S01]  /*4140*/  IMAD.MOV.U32 R14, RZ, RZ, 0x2 ;  /* 0x00000002ff0e7424 */ /* 0x000fe200078e00ff */
[----:B------:R-:W-:-:S04]  /*4150*/  ISETP.GE.AND P2, PT, R37, R15, PT ;  /* 0x0000000f2500720c */ /* 0x000fc80003f46270 */
[----:B------:R-:W-:-:S05]  /*4160*/  SEL R16, R16, RZ, !P2 ;  /* 0x000000ff10107207 */ /* 0x000fca0005000000 */
[----:B------:R-:W-:-:S04]  /*4170*/  IMAD.IADD R36, R16, 0x1, R13 ;  /* 0x0000000110247824 */ /* 0x000fc800078e020d */
[----:B------:R-:W-:-:S07]  /*4180*/  IMAD.MOV.U32 R13, RZ, RZ, R36 ;  /* 0x000000ffff0d7224 */ /* 0x000fce00078e0024 */
[----:B------:R-:W-:Y:S05]  /*4190*/  WARPSYNC.COLLECTIVE R10, `(.L_x_41) ;  /* 0x000000000a087348 */ /* 0x000fea0003c00000 */
[----:B------:R0:W1:Y:S02]  /*41a0*/  SHFL.DOWN P2, R16, R13, R14, R15 ;  /* 0x0800000e0d107389 */ /* 0x000064000004000f */
[----:B01----:R-:W-:Y:S05]  /*41b0*/  ENDCOLLECTIVE ;  /* 0x000000000000791b */ /* 0x003fea0003800000 */
.L_x_41:
[----:B------:R-:W-:Y:S01]  /*41c0*/  IMAD.MOV.U32 R14, RZ, RZ, 0x4 ;  /* 0x00000004ff0e7424 */ /* 0x000fe200078e00ff */
[----:B------:R-:W-:-:S04]  /*41d0*/  ISETP.GT.AND P2, PT, R38, R15, PT ;  /* 0x0000000f2600720c */ /* 0x000fc80003f44270 */
[----:B------:R-:W-:-:S05]  /*41e0*/  SEL R11, R16, RZ, !P2 ;  /* 0x000000ff100b7207 */ /* 0x000fca0005000000 */
[----:B------:R-:W-:Y:S02]  /*41f0*/  IMAD.IADD R40, R36, 0x1, R11 ;  /* 0x0000000124287824 */ /* 0x000fe400078e020b */
[----:B------:R-:W-:Y:S02]  /*4200*/  VIADD R36, R37, 0x8 ;  /* 0x0000000825247836 */ /* 0x000fe40000000000 */
[----:B------:R-:W-:-:S07]  /*4210*/  IMAD.MOV.U32 R13, RZ, RZ, R40 ;  /* 0x000000ffff0d7224 */ /* 0x000fce00078e0028 */
[----:B------:R-:W-:Y:S05]  /*4220*/  WARPSYNC.COLLECTIVE R10, `(.L_x_42) ;  /* 0x000000000a087348 */ /* 0x000fea0003c00000 */
[----:B------:R0:W1:Y:S02]  /*4230*/  SHFL.DOWN P2, R16, R13, R14, R15 ;  /* 0x0800000e0d107389 */ /* 0x000064000004000f */
[----:B01----:R-:W-:Y:S05]  /*4240*/  ENDCOLLECTIVE ;  /* 0x000000000000791b */ /* 0x003fea0003800000 */
.L_x_42:
[----:B------:R-:W-:Y:S01]  /*4250*/  IMAD.MOV.U32 R14, RZ, RZ, 0x8 ;  /* 0x00000008ff0e7424 */ /* 0x000fe200078e00ff */
[----:B------:R-:W-:-:S04]  /*4260*/  ISETP.GT.AND P2, PT, R19, R15, PT ;  /* 0x0000000f1300720c */ /* 0x000fc80003f44270 */
[----:B------:R-:W-:-:S05]  /*4270*/  SEL R11, R16, RZ, !P2 ;  /* 0x000000ff100b7207 */ /* 0x000fca0005000000 */
[----:B------:R-:W-:-:S04]  /*4280*/  IMAD.IADD R42, R40, 0x1, R11 ;  /* 0x00000001282a7824 */ /* 0x000fc800078e020b */
[----:B------:R-:W-:-:S07]  /*4290*/  IMAD.MOV.U32 R13, RZ, RZ, R42 ;  /* 0x000000ffff0d7224 */ /* 0x000fce00078e002a */
[----:B------:R-:W-:Y:S05]  /*42a0*/  WARPSYNC.COLLECTIVE R10, `(.L_x_43) ;  /* 0x000000000a087348 */ /* 0x000fea0003c00000 */
[----:B------:R0:W1:Y:S02]  /*42b0*/  SHFL.DOWN P2, R16, R13, R14, R15 ;  /* 0x0800000e0d107389 */ /* 0x000064000004000f */
[----:B01----:R-:W-:Y:S05]  /*42c0*/  ENDCOLLECTIVE ;  /* 0x000000000000791b */ /* 0x003fea0003800000 */
.L_x_43:
        /* <DEDUP_REMOVED lines=8> */
.L_x_44:
[----:B------:R-:W-:Y:S05]  /*4350*/  WARPSYNC.COLLECTIVE R10, `(.L_x_45) ;  /* 0x000000000a087348 */ /* 0x000fea0003c00000 */
[----:B------:R-:W-:Y:S01]  /*4360*/  VOTE.ALL P0, P0 ;  /* 0x0000000000ff7806 */ /* 0x000fe20000000000 */
[----:B------:R-:W-:-:S12]  /*4370*/  ENDCOLLECTIVE ;  /* 0x000000000000791b */ /* 0x000fd80003800000 */
.L_x_45:
[----:B------:R-:W0:Y:S01]  /*4380*/  LDC.64 R12, c[0x0][0x390] ;  /* 0x0000e400ff0c7b82 */ /* 0x000e220000000a00 */
[----:B------:R-:W-:-:S04]  /*4390*/  ISETP.GT.AND P2, PT, R39, R15, PT ;  /* 0x0000000f2700720c */ /* 0x000fc80003f44270 */
[----:B------:R-:W-:-:S05]  /*43a0*/  SEL R16, R16, RZ, !P2 ;  /* 0x000000ff10107207 */ /* 0x000fca0005000000 */
[----:B------:R-:W-:Y:S01]  /*43b0*/  IMAD.IADD R40, R41, 0x1, R16 ;  /* 0x0000000129287824 */ /* 0x000fe200078e0210 */
[----:B0-----:R-:W-:-:S05]  /*43c0*/  IADD3 R42, P2, PT, R12, 0x100, RZ ;  /* 0x000001000c2a7810 */ /* 0x001fca0007f5e0ff */
[----:B------:R-:W-:Y:S01]  /*43d0*/  IMAD.X R43, RZ, RZ, R13, P2 ;  /* 0x000000ffff2b7224 */ /* 0x000fe200010e060d */
[----:B------:R-:W-:Y:S07]  /*43e0*/  BRA `(.L_x_46) ;  /* 0xffffffcc00c87947 */ /* 0x000fee000383ffff */
.L_x_11:
[----:B------:R-:W-:Y:S01]  /*43f0*/  BSSY B1, `(.L_x_47) ;  /* 0x0000006000017945 */ /* 0x000fe20003800000 */
[----:B------:R-:W-:Y:S01]  /*4400*/  PLOP3.LUT P0, PT, P0, PT, PT, 0x8, 0x80 ;  /* 0x000000000080781c */ /* 0x000fe2000070e170 */
[----:B------:R-:W-:-:S12]  /*4410*/  IMAD.MOV.U32 R10, RZ, RZ, -0x1 ;  /* 0xffffffffff0a7424 */ /* 0x000fd800078e00ff */
[----:B------:R-:W-:Y:S05]  /*4420*/  WARPSYNC.COLLECTIVE R10, `(.L_x_48) ;  /* 0x000000000a087348 */ /* 0x000fea0003c00000 */
[----:B------:R-:W-:Y:S01]  /*4430*/  VOTE.ANY P0, P0 ;  /* 0x0000000000ff7806 */ /* 0x000fe20000000100 */
[----:B------:R-:W-:-:S12]  /*4440*/  ENDCOLLECTIVE ;  /* 0x000000000000791b */ /* 0x000fd80003800000 */
.L_x_48:
[----:B------:R-:W-:Y:S05]  /*4450*/  BSYNC B1 ;  /* 0x0000000000017941 */ /* 0x000fea0003800000 */
.L_x_47:
[----:B------:R-:W-:Y:S05]  /*4460*/  BRA `(.L_x_49) ;  /* 0xffffffcc00d07947 */ /* 0x000fea000383ffff */
.L_x_13:
[----:B------:R-:W-:Y:S01]  /*4470*/  BSSY B1, `(.L_x_50) ;  /* 0x0000006000017945 */ /* 0x000fe20003800000 */
[----:B------:R-:W-:Y:S01]  /*4480*/  PLOP3.LUT P0, PT, P0, PT, PT, 0x8, 0x80 ;  /* 0x000000000080781c */ /* 0x000fe2000070e170 */
[----:B------:R-:W-:-:S12]  /*4490*/  IMAD.MOV.U32 R10, RZ, RZ, -0x1 ;  /* 0xffffffffff0a7424 */ /* 0x000fd800078e00ff */
[----:B------:R-:W-:Y:S05]  /*44a0*/  WARPSYNC.COLLECTIVE R10, `(.L_x_51) ;  /* 0x000000000a087348 */ /* 0x000fea0003c00000 */
[----:B------:R-:W-:Y:S01]  /*44b0*/  VOTE.ANY P0, P0 ;  /* 0x0000000000ff7806 */ /* 0x000fe20000000100 */
[----:B------:R-:W-:-:S12]  /*44c0*/  ENDCOLLECTIVE ;  /* 0x000000000000791b */ /* 0x000fd80003800000 */
.L_x_51:
[----:B------:R-:W-:Y:S05]  /*44d0*/  BSYNC B1 ;  /* 0x0000000000017941 */ /* 0x000fea0003800000 */
.L_x_50:
[----:B------:R-:W-:Y:S05]  /*44e0*/  BRA `(.L_x_52) ;  /* 0xffffffcc00d47947 */ /* 0x000fea000383ffff */
.L_x_15:
[----:B------:R-:W-:Y:S01]  /*44f0*/  BSSY B1, `(.L_x_53) ;  /* 0x0000006000017945 */ /* 0x000fe20003800000 */
[----:B------:R-:W-:Y:S01]  /*4500*/  PLOP3.LUT P2, PT, P0, PT, PT, 0x8, 0x80 ;  /* 0x000000000080781c */ /* 0x000fe2000074e170 */
[----:B------:R-:W-:-:S12]  /*4510*/  IMAD.MOV.U32 R10, RZ, RZ, -0x1 ;  /* 0xffffffffff0a7424 */ /* 0x000fd800078e00ff */
[----:B------:R-:W-:Y:S05]  /*4520*/  WARPSYNC.COLLECTIVE R10, `(.L_x_54) ;  /* 0x000000000a087348 */ /* 0x000fea0003c00000 */
[----:B------:R-:W-:Y:S01]  /*4530*/  VOTE.ANY R10, PT, P2 ;  /* 0x00000000000a7806 */ /* 0x000fe200010e0100 */
[----:B------:R-:W-:Y:S06]  /*4540*/  ENDCOLLECTIVE ;  /* 0x000000000000791b */ /* 0x000fec0003800000 */
.L_x_54:
[----:B------:R-:W-:Y:S05]  /*4550*/  BSYNC B1 ;  /* 0x0000000000017941 */ /* 0x000fea0003800000 */
.L_x_53:
[----:B------:R-:W-:Y:S01]  /*4560*/  LOP3.LUT R10, R10, 0x80000000, R8, 0xec, !PT ;  /* 0x800000000a0a7812 */ /* 0x000fe200078eec08 */
[----:B------:R-:W-:Y:S02]  /*4570*/  IMAD.MOV.U32 R14, RZ, RZ, 0x1 ;  /* 0x00000001ff0e7424 */ /* 0x000fe400078e00ff */
[----:B------:R-:W-:Y:S02]  /*4580*/  VIADD R18, R18, 0xffffffe0 ;  /* 0xffffffe012127836 */ /* 0x000fe40000000000 */
[----:B------:R-:W-:-:S05]  /*4590*/  VIADD R15, R10, 0xffffffff ;  /* 0xffffffff0a0f7836 */ /* 0x000fca0000000000 */
[----:B------:R-:W-:Y:S01]  /*45a0*/  LOP3.LUT R15, R10, R15, RZ, 0xc, !PT ;  /* 0x0000000f0a0f7212 */ /* 0x000fe200078e0cff */
[----:B------:R-:W-:-:S05]  /*45b0*/  IMAD.MOV.U32 R10, RZ, RZ, -0x1 ;  /* 0xffffffffff0a7424 */ /* 0x000fca00078e00ff */
[----:B------:R-:W0:Y:S02]  /*45c0*/  POPC R15, R15 ;  /* 0x0000000f000f7309 */ /* 0x000e240000000000 */
[----:B0-----:R-:W-:Y:S05]  /*45d0*/  WARPSYNC.COLLECTIVE R10, `(.L_x_55) ;  /* 0x000000000a087348 */ /* 0x001fea0003c00000 */
[----:B0-----:R0:W1:Y:S02]  /*45e0*/  SHFL.DOWN P2, R16, R13, R14, R15 ;  /* 0x0800000e0d107389 */ /* 0x001064000004000f */
[----:B01----:R-:W-:Y:S05]  /*45f0*/  ENDCOLLECTIVE ;  /* 0x000000000000791b */ /* 0x003fea0003800000 */
.L_x_55:
[----:B------:R-:W-:Y:S01]  /*4600*/  ISETP.GE.AND P0, PT, R37, R15, PT ;  /* 0x0000000f2500720c */ /* 0x000fe20003f06270 */
[----:B------:R-:W-:-:S03]  /*4610*/  IMAD.MOV.U32 R14, RZ, RZ, 0x2 ;  /* 0x00000002ff0e7424 */ /* 0x000fc600078e00ff */
[----:B------:R-:W-:Y:S02]  /*4620*/  SEL R16, R16, RZ, !P0 ;  /* 0x000000ff10107207 */ /* 0x000fe40004000000 */
[----:B------:R-:W-:-:S03]  /*4630*/  ISETP.GT.AND P0, PT, R38, R15, PT ;  /* 0x0000000f2600720c */ /* 0x000fc60003f04270 */
[----:B------:R-:W-:-:S04]  /*4640*/  IMAD.IADD R41, R16, 0x1, R13 ;  /* 0x0000000110297824 */ /* 0x000fc800078e020d */
[----:B------:R-:W-:-:S07]  /*4650*/  IMAD.MOV.U32 R13, RZ, RZ, R41 ;  /* 0x000000ffff0d7224 */ /* 0x000fce00078e0029 */
[----:B------:R-:W-:Y:S05]  /*4660*/  WARPSYNC.COLLECTIVE R10, `(.L_x_56) ;  /* 0x000000000a087348 */ /* 0x000fea0003c00000 */
[----:B------:R0:W1:Y:S02]  /*4670*/  SHFL.DOWN P2, R16, R13, R14, R15 ;  /* 0x0800000e0d107389 */ /* 0x000064000004000f */
[----:B01----:R-:W-:Y:S05]  /*4680*/  ENDCOLLECTIVE ;  /* 0x000000000000791b */ /* 0x003fea0003800000 */
.L_x_56:
[----:B------:R-:W-:Y:S01]  /*4690*/  IMAD.MOV.U32 R14, RZ, RZ, 0x4 ;  /* 0x00000004ff0e7424 */ /* 0x000fe200078e00ff */
[----:B------:R-:W-:Y:S02]  /*46a0*/  SEL R16, R16, RZ, !P0 ;  /* 0x000000ff10107207 */ /* 0x000fe40004000000 */
[----:B------:R-:W-:-:S03]  /*46b0*/  ISETP.GT.AND P0, PT, R19, R15, PT ;  /* 0x0000000f1300720c */ /* 0x000fc60003f04270 */
[----:B------:R-:W-:-:S04]  /*46c0*/  IMAD.IADD R41, R41, 0x1, R16 ;  /* 0x0000000129297824 */ /* 0x000fc800078e0210 */
[----:B------:R-:W-:-:S07]  /*46d0*/  IMAD.MOV.U32 R13, RZ, RZ, R41 ;  /* 0x000000ffff0d7224 */ /* 0x000fce00078e0029 */
[----:B------:R-:W-:Y:S05]  /*46e0*/  WARPSYNC.COLLECTIVE R10, `(.L_x_57) ;  /* 0x000000000a087348 */ /* 0x000fea0003c00000 */
[----:B------:R0:W1:Y:S02]  /*46f0*/  SHFL.DOWN P2, R16, R13, R14, R15 ;  /* 0x0800000e0d107389 */ /* 0x000064000004000f */
[----:B01----:R-:W-:Y:S05]  /*4700*/  ENDCOLLECTIVE ;  /* 0x000000000000791b */ /* 0x003fea0003800000 */
.L_x_57:
[----:B------:R-:W-:Y:S01]  /*4710*/  IMAD.MOV.U32 R14, RZ, RZ, 0x8 ;  /* 0x00000008ff0e7424 */ /* 0x000fe200078e00ff */
[----:B------:R-:W-:Y:S02]  /*4720*/  SEL R16, R16, RZ, !P0 ;  /* 0x000000ff10107207 */ /* 0x000fe40004000000 */
[----:B------:R-:W-:-:S03]  /*4730*/  ISETP.GT.AND P0, PT, R36, R15, PT ;  /* 0x0000000f2400720c */ /* 0x000fc60003f04270 */
[----:B------:R-:W-:-:S10]  /*4740*/  IMAD.IADD R13, R41, 0x1, R16 ;  /* 0x00000001290d7824 */ /* 0x000fd400078e0210 */
[----:B------:R-:W-:Y:S05]  /*4750*/  WARPSYNC.COLLECTIVE R10, `(.L_x_58) ;  /* 0x000000000a087348 */ /* 0x000fea0003c00000 */
[----:B------:R0:W1:Y:S02]  /*4760*/  SHFL.DOWN P2, R16, R13, R14, R15 ;  /* 0x0800000e0d107389 */ /* 0x000064000004000f */
[----:B01----:R-:W-:Y:S05]  /*4770*/  ENDCOLLECTIVE ;  /* 0x000000000000791b */ /* 0x003fea0003800000 */
.L_x_58:
        /* <DEDUP_REMOVED lines=8> */
.L_x_59:
[----:B------:R-:W-:Y:S02]  /*4800*/  SEL R16, R16, RZ, !P0 ;  /* 0x000000ff10107207 */ /* 0x000fe40004000000 */
[----:B------:R-:W-:Y:S02]  /*4810*/  ISETP.NE.AND P0, PT, R12, 0x65, PT ;  /* 0x000000650c00780c */ /* 0x000fe40003f05270 */
[----:B------:R-:W-:-:S11]  /*4820*/  IADD3 R40, PT, PT, R41, R16, R40 ;  /* 0x0000001029287210 */ /* 0x000fd60007ffe028 */
[----:B------:R-:W-:Y:S05]  /*4830*/  WARPSYNC.COLLECTIVE R10, `(.L_x_60) ;  /* 0x000000000a087348 */ /* 0x000fea0003c00000 */
[----:B------:R-:W-:Y:S01]  /*4840*/  VOTE.ALL P0, P0 ;  /* 0x0000000000ff7806 */ /* 0x000fe20000000000 */
[----:B------:R-:W-:-:S12]  /*4850*/  ENDCOLLECTIVE ;  /* 0x000000000000791b */ /* 0x000fd80003800000 */
.L_x_60:
[----:B------:R-:W-:Y:S05]  /*4860*/  BRA `(.L_x_61) ;  /* 0xffffffcc00747947 */ /* 0x000fea000383ffff */
.L_x_20:
[----:B------:R-:W-:Y:S01]  /*4870*/  BSSY B0, `(.L_x_62) ;  /* 0x0000006000007945 */ /* 0x000fe20003800000 */
[----:B------:R-:W-:Y:S01]  /*4880*/  PLOP3.LUT P0, PT, P0, PT, PT, 0x8, 0x80 ;  /* 0x000000000080781c */ /* 0x000fe2000070e170 */
[----:B------:R-:W-:-:S12]  /*4890*/  IMAD.MOV.U32 R10, RZ, RZ, -0x1 ;  /* 0xffffffffff0a7424 */ /* 0x000fd800078e00ff */
[----:B------:R-:W-:Y:S05]  /*48a0*/  WARPSYNC.COLLECTIVE R10, `(.L_x_63) ;  /* 0x000000000a087348 */ /* 0x000fea0003c00000 */
[----:B------:R-:W-:Y:S01]  /*48b0*/  VOTE.ANY P0, P0 ;  /* 0x0000000000ff7806 */ /* 0x000fe20000000100 */
[----:B------:R-:W-:-:S12]  /*48c0*/  ENDCOLLECTIVE ;  /* 0x000000000000791b */ /* 0x000fd80003800000 */
.L_x_63:
[----:B------:R-:W-:Y:S05]  /*48d0*/  BSYNC B0 ;  /* 0x0000000000007941 */ /* 0x000fea0003800000 */
.L_x_62:
[----:B------:R-:W-:Y:S05]  /*48e0*/  BRA `(.L_x_64) ;  /* 0xffffffe400807947 */ /* 0x000fea000383ffff */
.L_x_22:
[----:B------:R-:W-:Y:S01]  /*48f0*/  BSSY B0, `(.L_x_65) ;  /* 0x0000006000007945 */ /* 0x000fe20003800000 */
[----:B------:R-:W-:Y:S01]  /*4900*/  PLOP3.LUT P0, PT, P0, PT, PT, 0x8, 0x80 ;  /* 0x000000000080781c */ /* 0x000fe2000070e170 */
[----:B------:R-:W-:-:S12]  /*4910*/  IMAD.MOV.U32 R10, RZ, RZ, -0x1 ;  /* 0xffffffffff0a7424 */ /* 0x000fd800078e00ff */
[----:B------:R-:W-:Y:S05]  /*4920*/  WARPSYNC.COLLECTIVE R10, `(.L_x_66) ;  /* 0x000000000a087348 */ /* 0x000fea0003c00000 */
[----:B------:R-:W-:Y:S01]  /*4930*/  VOTE.ANY P0, P0 ;  /* 0x0000000000ff7806 */ /* 0x000fe20000000100 */
[----:B------:R-:W-:-:S12]  /*4940*/  ENDCOLLECTIVE ;  /* 0x000000000000791b */ /* 0x000fd80003800000 */
.L_x_66:
[----:B------:R-:W-:Y:S05]  /*4950*/  BSYNC B0 ;  /* 0x0000000000007941 */ /* 0x000fea0003800000 */
.L_x_65:
[----:B------:R-:W-:Y:S05]  /*4960*/  BRA `(.L_x_67) ;  /* 0xffffffe400847947 */ /* 0x000fea000383ffff */
.L_x_24:
[----:B------:R-:W0:Y:S01]  /*4970*/  S2R R19, SR_GEMASK ;  /* 0x0000000000137919 */ /* 0x000e220000003c00 */
[----:B------:R-:W-:Y:S01]  /*4980*/  BSSY B0, `(.L_x_68) ;  /* 0x0000007000007945 */ /* 0x000fe20003800000 */
[----:B------:R-:W-:Y:S01]  /*4990*/  ISETP.NE.AND P0, PT, R8, 0x65, PT ;  /* 0x000000650800780c */ /* 0x000fe20003f05270 */
[----:B------:R-:W-:Y:S01]  /*49a0*/  IMAD.MOV.U32 R10, RZ, RZ, -0x1 ;  /* 0xffffffffff0a7424 */ /* 0x000fe200078e00ff */
[----:B------:R-:W-:-:S13]  /*49b0*/  PLOP3.LUT P2, PT, P2, PT, PT, 0x8, 0x80 ;  /* 0x000000000080781c */ /* 0x000fda000174e170 */
[----:B0-----:R-:W-:Y:S05]  /*49c0*/  WARPSYNC.COLLECTIVE R10, `(.L_x_69) ;  /* 0x000000000a087348 */ /* 0x001fea0003c00000 */
[----:B------:R-:W-:Y:S01]  /*49d0*/  VOTE.ANY R10, PT, P2 ;  /* 0x00000000000a7806 */ /* 0x000fe200010e0100 */
[----:B0-----:R-:W-:Y:S06]  /*49e0*/  ENDCOLLECTIVE ;  /* 0x000000000000791b */ /* 0x001fec0003800000 */
.L_x_69:
[----:B------:R-:W-:Y:S05]  /*49f0*/  BSYNC B0 ;  /* 0x0000000000007941 */ /* 0x000fea0003800000 */
.L_x_68:
[----:B------:R-:W-:Y:S01]  /*4a00*/  LOP3.LUT R10, R10, 0x80000000, R19, 0xec, !PT ;  /* 0x800000000a0a7812 */ /* 0x000fe200078eec13 */
[----:B------:R-:W-:-:S04]  /*4a10*/  IMAD.MOV.U32 R14, RZ, RZ, 0x1 ;  /* 0x00000001ff0e7424 */ /* 0x000fc800078e00ff */
[----:B------:R-:W-:-:S05]  /*4a20*/  VIADD R13, R10, 0xffffffff ;  /* 0xffffffff0a0d7836 */ /* 0x000fca0000000000 */
[----:B------:R-:W-:Y:S01]  /*4a30*/  LOP3.LUT R8, R10, R13, RZ, 0xc, !PT ;  /* 0x0000000d0a087212 */ /* 0x000fe200078e0cff */
[----:B------:R-:W-:Y:S02]  /*4a40*/  IMAD.MOV.U32 R13, RZ, RZ, R9 ;  /* 0x000000ffff0d7224 */ /* 0x000fe400078e0009 */
[----:B------:R-:W-:Y:S01]  /*4a50*/  IMAD.MOV.U32 R10, RZ, RZ, -0x1 ;  /* 0xffffffffff0a7424 */ /* 0x000fe200078e00ff */
[----:B------:R0:W1:Y:S02]  /*4a60*/  POPC R15, R8 ;  /* 0x00000008000f7309 */ /* 0x0000640000000000 */
[----:B0-----:R-:W-:-:S07]  /*4a70*/  VIADD R8, R38, 0x4 ;  /* 0x0000000426087836 */ /* 0x001fce0000000000 */
[----:B-1----:R-:W-:Y:S05]  /*4a80*/  WARPSYNC.COLLECTIVE R10, `(.L_x_70) ;  /* 0x000000000a087348 */ /* 0x002fea0003c00000 */
[----:B-1----:R0:W1:Y:S02]  /*4a90*/  SHFL.DOWN P2, R16, R13, R14, R15 ;  /* 0x0800000e0d107389 */ /* 0x002064000004000f */
[----:B01----:R-:W-:Y:S05]  /*4aa0*/  ENDCOLLECTIVE ;  /* 0x000000000000791b */ /* 0x003fea0003800000 */
.L_x_70:
[----:B------:R-:W-:Y:S01]  /*4ab0*/  IMAD.MOV.U32 R14, RZ, RZ, 0x2 ;  /* 0x00000002ff0e7424 */ /* 0x000fe200078e00ff */
[----:B------:R-:W-:-:S04]  /*4ac0*/  ISETP.GE.AND P2, PT, R38, R15, PT ;  /* 0x0000000f2600720c */ /* 0x000fc80003f46270 */
[----:B------:R-:W-:Y:S01]  /*4ad0*/  SEL R12, R16, RZ, !P2 ;  /* 0x000000ff100c7207 */ /* 0x000fe20005000000 */
[----:B------:R-:W-:-:S04]  /*4ae0*/  VIADD R16, R38, 0x2 ;  /* 0x0000000226107836 */ /* 0x000fc80000000000 */
[----:B------:R-:W-:Y:S01]  /*4af0*/  IMAD.IADD R12, R12, 0x1, R9 ;  /* 0x000000010c0c7824 */ /* 0x000fe200078e0209 */
[----:B------:R-:W-:-:S03]  /*4b00*/  ISETP.GT.AND P3, PT, R16, R15, PT ;  /* 0x0000000f1000720c */ /* 0x000fc60003f64270 */
[----:B------:R-:W-:-:S10]  /*4b10*/  IMAD.MOV.U32 R13, RZ, RZ, R12 ;  /* 0x000000ffff0d7224 */ /* 0x000fd400078e000c */
[----:B------:R-:W-:Y:S05]  /*4b20*/  WARPSYNC.COLLECTIVE R10, `(.L_x_71) ;  /* 0x000000000a087348 */ /* 0x000fea0003c00000 */
[----:B------:R0:W1:Y:S02]  /*4b30*/  SHFL.DOWN P2, R16, R13, R14, R15 ;  /* 0x0800000e0d107389 */ /* 0x000064000004000f */
[----:B01----:R-:W-:Y:S05]  /*4b40*/  ENDCOLLECTIVE ;  /* 0x000000000000791b */ /* 0x003fea0003800000 */
.L_x_71:
[----:B------:R-:W-:Y:S01]  /*4b50*/  IMAD.MOV.U32 R14, RZ, RZ, 0x4 ;  /* 0x00000004ff0e7424 */ /* 0x000fe200078e00ff */
[----:B------:R-:W-:Y:S02]  /*4b60*/  SEL R9, R16, RZ, !P3 ;  /* 0x000000ff10097207 */ /* 0x000fe40005800000 */
[----:B------:R-:W-:Y:S01]  /*4b70*/  ISETP.GT.AND P3, PT, R8, R15, PT ;  /* 0x0000000f0800720c */ /* 0x000fe20003f64270 */
[----:B------:R-:W-:Y:S02]  /*4b80*/  VIADD R8, R38, 0x8 ;  /* 0x0000000826087836 */ /* 0x000fe40000000000 */
[----:B------:R-:W-:-:S04]  /*4b90*/  IMAD.IADD R40, R12, 0x1, R9 ;  /* 0x000000010c287824 */ /* 0x000fc800078e0209 */
[----:B------:R-:W-:-:S07]  /*4ba0*/  IMAD.MOV.U32 R13, RZ, RZ, R40 ;  /* 0x000000ffff0d7224 */ /* 0x000fce00078e0028 */
[----:B------:R-:W-:Y:S05]  /*4bb0*/  WARPSYNC.COLLECTIVE R10, `(.L_x_72) ;  /* 0x000000000a087348 */ /* 0x000fea0003c00000 */
[----:B------:R0:W1:Y:S02]  /*4bc0*/  SHFL.DOWN P2, R16, R13, R14, R15 ;  /* 0x0800000e0d107389 */ /* 0x000064000004000f */
[----:B01----:R-:W-:Y:S05]  /*4bd0*/  ENDCOLLECTIVE ;  /* 0x000000000000791b */ /* 0x003fea0003800000 */
.L_x_72:
        /* <DEDUP_REMOVED lines=9> */
.L_x_73:
[----:B------:R-:W-:Y:S01]  /*4c70*/  IMAD.MOV.U32 R14, RZ, RZ, 0x10 ;  /* 0x00000010ff0e7424 */ /* 0x000fe200078e00ff */
[----:B------:R-:W-:-:S05]  /*4c80*/  SEL R16, R16, RZ, !P3 ;  /* 0x000000ff10107207 */ /* 0x000fca0005800000 */
[----:B------:R-:W-:-:S04]  /*4c90*/  IMAD.IADD R44, R9, 0x1, R16 ;  /* 0x00000001092c7824 */ /* 0x000fc800078e0210 */
[----:B------:R-:W-:-:S07]  /*4ca0*/  IMAD.MOV.U32 R13, RZ, RZ, R44 ;  /* 0x000000ffff0d7224 */ /* 0x000fce00078e002c */
[----:B------:R-:W-:Y:S05]  /*4cb0*/  WARPSYNC.COLLECTIVE R10, `(.L_x_74) ;  /* 0x000000000a087348 */ /* 0x000fea0003c00000 */
[----:B------:R0:W1:Y:S02]  /*4cc0*/  SHFL.DOWN P2, R16, R13, R14, R15 ;  /* 0x0800000e0d107389 */ /* 0x000064000004000f */
[----:B01----:R-:W-:Y:S05]  /*4cd0*/  ENDCOLLECTIVE ;  /* 0x000000000000791b */ /* 0x003fea0003800000 */
.L_x_74:
[----:B------:R-:W-:Y:S05]  /*4ce0*/  WARPSYNC.COLLECTIVE R10, `(.L_x_75) ;  /* 0x000000000a087348 */ /* 0x000fea0003c00000 */
[----:B------:R-:W-:Y:S01]  /*4cf0*/  VOTE.ALL P0, P0 ;  /* 0x0000000000ff7806 */ /* 0x000fe20000000000 */
[----:B------:R-:W-:-:S12]  /*4d00*/  ENDCOLLECTIVE ;  /* 0x000000000000791b */ /* 0x000fd80003800000 */
.L_x_75:
[----:B------:R-:W-:-:S04]  /*4d10*/  ISETP.GT.AND P2, PT, R8, R15, PT ;  /* 0x0000000f0800720c */ /* 0x000fc80003f44270 */
[----:B------:R-:W-:-:S05]  /*4d20*/  SEL R9, R16, RZ, !P2 ;  /* 0x000000ff10097207 */ /* 0x000fca0005000000 */
[----:B------:R-:W-:Y:S02]  /*4d30*/  IMAD.IADD R12, R44, 0x1, R9 ;  /* 0x000000012c0c7824 */ /* 0x000fe400078e0209 */
[----:B------:R-:W0:Y:S02]  /*4d40*/  LDC.64 R8, c[0x0][0x390] ;  /* 0x0000e400ff087b82 */ /* 0x000e240000000a00 */
[----:B0-----:R-:W-:-:S05]  /*4d50*/  IADD3 R40, P2, PT, R8, 0x100, RZ ;  /* 0x0000010008287810 */ /* 0x001fca0007f5e0ff */
[----:B------:R-:W-:Y:S01]  /*4d60*/  IMAD.X R41, RZ, RZ, R9, P2 ;  /* 0x000000ffff297224 */ /* 0x000fe200010e0609 */
[----:B------:R-:W-:Y:S07]  /*4d70*/  BRA `(.L_x_76) ;  /* 0xffffffe4001c7947 */ /* 0x000fee000383ffff */
.L_x_26:
[----:B------:R-:W-:Y:S01]  /*4d80*/  BSSY B0, `(.L_x_77) ;  /* 0x0000006000007945 */ /* 0x000fe20003800000 */
[----:B------:R-:W-:Y:S01]  /*4d90*/  PLOP3.LUT P0, PT, P0, PT, PT, 0x8, 0x80 ;  /* 0x000000000080781c */ /* 0x000fe2000070e170 */
[----:B------:R-:W-:-:S12]  /*4da0*/  IMAD.MOV.U32 R10, RZ, RZ, -0x1 ;  /* 0xffffffffff0a7424 */ /* 0x000fd800078e00ff */
[----:B------:R-:W-:Y:S05]  /*4db0*/  WARPSYNC.COLLECTIVE R10, `(.L_x_78) ;  /* 0x000000000a087348 */ /* 0x000fea0003c00000 */
[----:B------:R-:W-:Y:S01]  /*4dc0*/  VOTE.ANY P0, P0 ;  /* 0x0000000000ff7806 */ /* 0x000fe20000000100 */
[----:B------:R-:W-:-:S12]  /*4dd0*/  ENDCOLLECTIVE ;  /* 0x000000000000791b */ /* 0x000fd80003800000 */
.L_x_78:
[----:B------:R-:W-:Y:S05]  /*4de0*/  BSYNC B0 ;  /* 0x0000000000007941 */ /* 0x000fea0003800000 */
.L_x_77:
[----:B------:R-:W-:Y:S05]  /*4df0*/  BRA `(.L_x_79) ;  /* 0xffffffe400247947 */ /* 0x000fea000383ffff */
.L_x_28:
[----:B------:R-:W-:Y:S01]  /*4e00*/  BSSY B0, `(.L_x_80) ;  /* 0x0000006000007945 */ /* 0x000fe20003800000 */
[----:B------:R-:W-:Y:S01]  /*4e10*/  PLOP3.LUT P0, PT, P0, PT, PT, 0x8, 0x80 ;  /* 0x000000000080781c */ /* 0x000fe2000070e170 */
[----:B------:R-:W-:-:S12]  /*4e20*/  IMAD.MOV.U32 R10, RZ, RZ, -0x1 ;  /* 0xffffffffff0a7424 */ /* 0x000fd800078e00ff */
[----:B------:R-:W-:Y:S05]  /*4e30*/  WARPSYNC.COLLECTIVE R10, `(.L_x_81) ;  /* 0x000000000a087348 */ /* 0x000fea0003c00000 */
[----:B------:R-:W-:Y:S01]  /*4e40*/  VOTE.ANY P0, P0 ;  /* 0x0000000000ff7806 */ /* 0x000fe20000000100 */
[----:B------:R-:W-:-:S12]  /*4e50*/  ENDCOLLECTIVE ;  /* 0x000000000000791b */ /* 0x000fd80003800000 */
.L_x_81:
[----:B------:R-:W-:Y:S05]  /*4e60*/  BSYNC B0 ;  /* 0x0000000000007941 */ /* 0x000fea0003800000 */
.L_x_80:
[----:B------:R-:W-:Y:S05]  /*4e70*/  BRA `(.L_x_82) ;  /* 0xffffffe400287947 */ /* 0x000fea000383ffff */
.L_x_30:
[----:B------:R-:W-:Y:S01]  /*4e80*/  BSSY B0, `(.L_x_83) ;  /* 0x0000006000007945 */ /* 0x000fe20003800000 */
[----:B------:R-:W-:Y:S01]  /*4e90*/  PLOP3.LUT P2, PT, P0, PT, PT, 0x8, 0x80 ;  /* 0x000000000080781c */ /* 0x000fe2000074e170 */
[----:B------:R-:W-:-:S12]  /*4ea0*/  IMAD.MOV.U32 R10, RZ, RZ, -0x1 ;  /* 0xffffffffff0a7424 */ /* 0x000fd800078e00ff */
[----:B------:R-:W-:Y:S05]  /*4eb0*/  WARPSYNC.COLLECTIVE R10, `(.L_x_84) ;  /* 0x000000000a087348 */ /* 0x000fea0003c00000 */
[----:B------:R-:W-:Y:S01]  /*4ec0*/  VOTE.ANY R10, PT, P2 ;  /* 0x00000000000a7806 */ /* 0x000fe200010e0100 */
[----:B------:R-:W-:Y:S06]  /*4ed0*/  ENDCOLLECTIVE ;  /* 0x000000000000791b */ /* 0x000fec0003800000 */
.L_x_84:
[----:B------:R-:W-:Y:S05]  /*4ee0*/  BSYNC B0 ;  /* 0x0000000000007941 */ /* 0x000fea0003800000 */
.L_x_83:
[----:B------:R-:W-:Y:S01]  /*4ef0*/  LOP3.LUT R10, R10, 0x80000000, R19, 0xec, !PT ;  /* 0x800000000a0a7812 */ /* 0x000fe200078eec13 */
[----:B------:R-:W-:Y:S02]  /*4f00*/  IMAD.MOV.U32 R14, RZ, RZ, 0x1 ;  /* 0x00000001ff0e7424 */ /* 0x000fe400078e00ff */
[----:B------:R-:W-:Y:S02]  /*4f10*/  VIADD R18, R18, 0xffffffe0 ;  /* 0xffffffe012127836 */ /* 0x000fe40000000000 */
[----:B------:R-:W-:-:S05]  /*4f20*/  VIADD R13, R10, 0xffffffff ;  /* 0xffffffff0a0d7836 */ /* 0x000fca0000000000 */
[----:B------:R-:W-:Y:S01]  /*4f30*/  LOP3.LUT R45, R10, R13, RZ, 0xc, !PT ;  /* 0x0000000d0a2d7212 */ /* 0x000fe200078e0cff */
[----:B------:R-:W-:Y:S02]  /*4f40*/  IMAD.MOV.U32 R13, RZ, RZ, R9 ;  /* 0x000000ffff0d7224 */ /* 0x000fe400078e0009 */
[----:B------:R-:W-:Y:S01]  /*4f50*/  IMAD.MOV.U32 R10, RZ, RZ, -0x1 ;  /* 0xffffffffff0a7424 */ /* 0x000fe200078e00ff */
[----:B------:R0:W1:Y:S06]  /*4f60*/  POPC R15, R45 ;  /* 0x0000002d000f7309 */ /* 0x00006c0000000000 */
[----:B01----:R-:W-:Y:S05]  /*4f70*/  WARPSYNC.COLLECTIVE R10, `(.L_x_85) ;  /* 0x000000000a087348 */ /* 0x003fea0003c00000 */
[----:B-1----:R1:W2:Y:S02]  /*4f80*/  SHFL.DOWN P2, R16, R13, R14, R15 ;  /* 0x0800000e0d107389 */ /* 0x0022a4000004000f */
[----:B012---:R-:W-:Y:S05]  /*4f90*/  ENDCOLLECTIVE ;  /* 0x000000000000791b */ /* 0x007fea0003800000 */
.L_x_85:
[----:B------:R-:W-:Y:S01]  /*4fa0*/  ISETP.GE.AND P0, PT, R38, R15, PT ;  /* 0x0000000f2600720c */ /* 0x000fe20003f06270 */
[----:B------:R-:W-:-:S03]  /*4fb0*/  IMAD.MOV.U32 R14, RZ, RZ, 0x2 ;  /* 0x00000002ff0e7424 */ /* 0x000fc600078e00ff */
[----:B------:R-:W-:-:S05]  /*4fc0*/  SEL R16, R16, RZ, !P0 ;  /* 0x000000ff10107207 */ /* 0x000fca0004000000 */
[----:B------:R-:W-:Y:S02]  /*4fd0*/  IMAD.IADD R44, R16, 0x1, R9 ;  /* 0x00000001102c7824 */ /* 0x000fe400078e0209 */
[----:B------:R-:W-:Y:S02]  /*4fe0*/  VIADD R16, R38, 0x2 ;  /* 0x0000000226107836 */ /* 0x000fe40000000000 */
[----:B------:R-:W-:-:S03]  /*4ff0*/  IMAD.MOV.U32 R13, RZ, RZ, R44 ;  /* 0x000000ffff0d7224 */ /* 0x000fc600078e002c */
[----:B------:R-:W-:-:S13]  /*5000*/  ISETP.GT.AND P0, PT, R16, R15, PT ;  /* 0x0000000f1000720c */ /* 0x000fda0003f04270 */
[----:B------:R-:W-:Y:S05]  /*5010*/  WARPSYNC.COLLECTIVE R10, `(.L_x_86) ;  /* 0x000000000a087348 */ /* 0x000fea0003c00000 */
[----:B------:R0:W1:Y:S02]  /*5020*/  SHFL.DOWN P2, R16, R13, R14, R15 ;  /* 0x0800000e0d107389 */ /* 0x000064000004000f */
[----:B01----:R-:W-:Y:S05]  /*5030*/  ENDCOLLECTIVE ;  /* 0x000000000000791b */ /* 0x003fea0003800000 */
.L_x_86:
[----:B------:R-:W-:Y:S01]  /*5040*/  IMAD.MOV.U32 R14, RZ, RZ, 0x4 ;  /* 0x00000004ff0e7424 */ /* 0x000fe200078e00ff */
        /* <DEDUP_REMOVED lines=8> */
.L_x_87:
[----:B------:R-:W-:Y:S01]  /*50d0*/  IMAD.MOV.U32 R14, RZ, RZ, 0x8 ;  /* 0x00000008ff0e7424 */ /* 0x000fe200078e00ff */
        /* <DEDUP_REMOVED lines=8> */
.L_x_88:
        /* <DEDUP_REMOVED lines=9> */
.L_x_89:
[----:B------:R-:W-:Y:S02]  /*51f0*/  SEL R9, R16, RZ, !P0 ;  /* 0x000000ff10097207 */ /* 0x000fe40004000000 */
[----:B------:R-:W-:Y:S02]  /*5200*/  ISETP.NE.AND P0, PT, R8, 0x65, PT ;  /* 0x000000650800780c */ /* 0x000fe40003f05270 */
[----:B------:R-:W-:-:S11]  /*5210*/  IADD3 R12, PT, PT, R44, R9, R12 ;  /* 0x000000092c0c7210 */ /* 0x000fd60007ffe00c */
[----:B------:R-:W-:Y:S05]  /*5220*/  WARPSYNC.COLLECTIVE R10, `(.L_x_90) ;  /* 0x000000000a087348 */ /* 0x000fea0003c00000 */
[----:B------:R-:W-:Y:S01]  /*5230*/  VOTE.ALL P0, P0 ;  /* 0x0000000000ff7806 */ /* 0x000fe20000000000 */
[----:B------:R-:W-:-:S12]  /*5240*/  ENDCOLLECTIVE ;  /* 0x000000000000791b */ /* 0x000fd80003800000 */
.L_x_90:
[----:B------:R-:W-:Y:S05]  /*5250*/  BRA `(.L_x_91) ;  /* 0xffffffe000c07947 */ /* 0x000fea000383ffff */
.L_x_92:
[----:B------:R-:W-:-:S00]  /*5260*/  BRA `(.L_x_92) ;  /* 0xfffffffc00fc7947 */ /* 0x000fc0000383ffff */
[----:B------:R-:W-:-:S00]  /*5270*/  NOP ;  /* 0x0000000000007918 */ /* 0x000fc00000000000 */
        /* <DEDUP_REMOVED lines=8> */
.L_x_192:


//--------------------- .text._ZN3cub18CUB_300001_SM_10006detail4scan16DeviceScanKernelINS2_10policy_hubIiiijN4cuda3std3__44plusIvEEE10Policy1000EN6thrust24THRUST_300001_SM_1000_NS10device_ptrIiEESF_NS0_13ScanTileStateIiLb1EEES9_NS1_10InputValueIiPiEEjiLb0EiEEvT0_T1_T2_iT3_T4_T5_ --------------------------
	.section	.text._ZN3cub18CUB_300001_SM_10006detail4scan16DeviceScanKernelINS2_10policy_hubIiiijN4cuda3std3__44plusIvEEE10Policy1000EN6thrust24THRUST_300001_SM_1000_NS10device_ptrIiEESF_NS0_13ScanTileStateIiLb1EEES9_NS1_10InputValueIiPiEEjiLb0EiEEvT0_T1_T2_iT3_T4_T5_,"ax",@progbits
	.align	128
        .global         _ZN3cub18CUB_300001_SM_10006detail4scan16DeviceScanKernelINS2_10policy_hubIiiijN4cuda3std3__44plusIvEEE10Policy1000EN6thrust24THRUST_300001_SM_1000_NS10device_ptrIiEESF_NS0_13ScanTileStateIiLb1EEES9_NS1_10InputValueIiPiEEjiLb0EiEEvT0_T1_T2_iT3_T4_T5_
        .type           _ZN3cub18CUB_300001_SM_10006detail4scan16DeviceScanKernelINS2_10policy_hubIiiijN4cuda3std3__44plusIvEEE10Policy1000EN6thrust24THRUST_300001_SM_1000_NS10device_ptrIiEESF_NS0_13ScanTileStateIiLb1EEES9_NS1_10InputValueIiPiEEjiLb0EiEEvT0_T1_T2_iT3_T4_T5_,@function
        .size           _ZN3cub18CUB_300001_SM_10006detail4scan16DeviceScanKernelINS2_10policy_hubIiiijN4cuda3std3__44plusIvEEE10Policy1000EN6thrust24THRUST_300001_SM_1000_NS10device_ptrIiEESF_NS0_13ScanTileStateIiLb1EEES9_NS1_10InputValueIiPiEEjiLb0EiEEvT0_T1_T2_iT3_T4_T5_,(.L_x_193 - _ZN3cub18CUB_300001_SM_10006detail4scan16DeviceScanKernelINS2_10policy_hubIiiijN4cuda3std3__44plusIvEEE10Policy1000EN6thrust24THRUST_300001_SM_1000_NS10device_ptrIiEESF_NS0_13ScanTileStateIiLb1EEES9_NS1_10InputValueIiPiEEjiLb0EiEEvT0_T1_T2_iT3_T4_T5_)
        .other          _ZN3cub18CUB_300001_SM_10006detail4scan16DeviceScanKernelINS2_10policy_hubIiiijN4cuda3std3__44plusIvEEE10Policy1000EN6thrust24THRUST_300001_SM_1000_NS10device_ptrIiEESF_NS0_13ScanTileStateIiLb1EEES9_NS1_10InputValueIiPiEEjiLb0EiEEvT0_T1_T2_iT3_T4_T5_,@"STO_CUDA_ENTRY STV_DEFAULT"
_ZN3cub18CUB_300001_SM_10006detail4scan16DeviceScanKernelINS2_10policy_hubIiiijN4cuda3std3__44plusIvEEE10Policy1000EN6thrust24THRUST_300001_SM_1000_NS10device_ptrIiEESF_NS0_13ScanTileStateIiLb1EEES9_NS1_10InputValueIiPiEEjiLb0EiEEvT0_T1_T2_iT3_T4_T5_:
.text._ZN3cub18CUB_300001_SM_10006detail4scan16DeviceScanKernelINS2_10policy_hubIiiijN4cuda3std3__44plusIvEEE10Policy1000EN6thrust24THRUST_300001_SM_1000_NS10device_ptrIiEESF_NS0_13ScanTileStateIiLb1EEES9_NS1_10InputValueIiPiEEjiLb0EiEEvT0_T1_T2_iT3_T4_T5_:
[----:B------:R-:W-:Y:S01]  /*0000*/  LDC R1, c[0x0][0x37c] ;  /* 0x0000df00ff017b82 */ /* 0x000fe20000000800 */
[----:B------:R-:W0:Y:S07]  /*0010*/  LDCU UR4, c[0x0][0x3a0] ;  /* 0x00007400ff0477ac */ /* 0x000e2e0008000800 */
[----:B------:R-:W1:Y:S01]  /*0020*/  LDC R42, c[0x0][0x398] ;  /* 0x0000e600ff2a7b82 */ /* 0x000e620000000800 */
[----:B------:R-:W2:Y:S01]  /*0030*/  LDCU.64 UR8, c[0x0][0x358] ;  /* 0x00006b00ff0877ac */ /* 0x000ea20008000a00 */
[----:B------:R-:W3:Y:S01]  /*0040*/  LDCU UR5, c[0x0][0x3b0] ;  /* 0x00007600ff0577ac */ /* 0x000ee20008000800 */
[----:B0-----:R-:W-:-:S06]  /*0050*/  UPRMT UR4, UR4, 0x7770, URZ ;  /* 0x0000777004047896 */ /* 0x001fcc00080000ff */
[----:B------:R-:W-:-:S13]  /*0060*/  ISETP.NE.AND P0, PT, RZ, UR4, PT ;  /* 0x00000004ff007c0c */ /* 0x000fda000bf05270 */
[----:B------:R-:W2:Y:S02]  /*0070*/  @P0 LDC.64 R2, c[0x0][0x3a8] ;  /* 0x0000ea00ff020b82 */ /* 0x000ea40000000a00 */
[----:B--2---:R0:W5:Y:S06]  /*0080*/  @P0 LDG.E R44, desc[UR8][R2.64] ;  /* 0x00000008022c0981 */ /* 0x00416c000c1e1900 */
[----:B------:R-:W1:Y:S02]  /*0090*/  S2UR UR4, SR_CTAID.X ;  /* 0x00000000000479c3 */ /* 0x000e640000002500 */
[----:B-1----:R-:W-:-:S04]  /*00a0*/  VIADD R42, R42, UR4 ;  /* 0x000000042a2a7c36 */ /* 0x002fc80008000000 */
[----:B------:R-:W-:-:S05]  /*00b0*/  IMAD R7, R42, 0x2100, RZ ;  /* 0x000021002a077824 */ /* 0x000fca00078e02ff */
[----:B---3--:R-:W-:Y:S01]  /*00c0*/  IADD3 R0, PT, PT, -R7, UR5, RZ ;  /* 0x0000000507007c10 */ /* 0x008fe2000fffe1ff */
[----:B------:R-:W1:Y:S03]  /*00d0*/  @!P0 LDC R44, c[0x0][0x3a8] ;  /* 0x0000ea00ff2c8b82 */ /* 0x000e660000000800 */
[----:B------:R-:W-:-:S13]  /*00e0*/  ISETP.GE.U32.AND P0, PT, R0, 0x2101, PT ;  /* 0x000021010000780c */ /* 0x000fda0003f06070 */
[----:B0-----:R-:W-:Y:S05]  /*00f0*/  @!P0 BRA `(.L_x_93) ;  /* 0x0000001c00ac8947 */ /* 0x001fea0003800000 */
[----:B------:R-:W0:Y:S01]  /*0100*/  S2R R16, SR_TID.X ;  /* 0x0000000000107919 */ /* 0x000e220000002100 */
[----:B------:R-:W2:Y:S01]  /*0110*/  LDCU.64 UR4, c[0x0][0x380] ;  /* 0x00007000ff0477ac */ /* 0x000ea20008000a00 */
[C---:B0-----:R-:W-:Y:S02]  /*0120*/  LOP3.LUT R0, R16.reuse, 0x1f, RZ, 0xc0, !PT ;  /* 0x0000001f10007812 */ /* 0x041fe400078ec0ff */
[----:B------:R-:W-:-:S05]  /*0130*/  LOP3.LUT R3, R16, 0x3e0, RZ, 0xc0, !PT ;  /* 0x000003e010037812 */ /* 0x000fca00078ec0ff */
[----:B------:R-:W-:-:S05]  /*0140*/  IMAD R0, R3, 0x16, R0 ;  /* 0x0000001603007824 */ /* 0x000fca00078e0200 */
[----:B------:R-:W-:-:S05]  /*0150*/  IADD3 R0, P0, PT, R7, R0, RZ ;  /* 0x0000000007007210 */ /* 0x000fca0007f1e0ff */
[----:B------:R-:W-:Y:S02]  /*0160*/  IMAD.X R3, RZ, RZ, RZ, P0 ;  /* 0x000000ffff037224 */ /* 0x000fe400000e06ff */
        /* <DEDUP_REMOVED lines=30> */
[----:B------:R-:W-:Y:S01]  /*0350*/  ISETP.NE.AND P0, PT, R42, RZ, PT ;  /* 0x000000ff2a00720c */ /* 0x000fe20003f05270 */
        /* <DEDUP_REMOVED lines=28> */
[----:B------:R0:W1:Y:S04]  /*0520*/  LDS.64 R36, [R27] ;  /* 0x000000001b247984 */ /* 0x0000680000000a00 */
[----:B------:R0:W2:Y:S04]  /*0530*/  LDS.64 R34, [R27+0x8] ;  /* 0x000008001b227984 */ /* 0x0000a80000000a00 */
[----:B------:R0:W3:Y:S04]  /*0540*/  LDS.64 R32, [R27+0x10] ;  /* 0x000010001b207984 */ /* 0x0000e80000000a00 */
[----:B------:R0:W4:Y:S04]  /*0550*/  LDS.64 R18, [R27+0x18] ;  /* 0x000018001b127984 */ /* 0x0001280000000a00 */
[----:B------:R0:W0:Y:S04]  /*0560*/  LDS.64 R14, [R27+0x20] ;  /* 0x000020001b0e7984 */ /* 0x0000280000000a00 */
[----:B------:R0:W0:Y:S04]  /*0570*/  LDS.64 R12, [R27+0x28] ;  /* 0x000028001b0c7984 */ /* 0x0000280000000a00 */
[----:B------:R0:W0:Y:S04]  /*0580*/  LDS.64 R10, [R27+0x30] ;  /* 0x000030001b0a7984 */ /* 0x0000280000000a00 */
[----:B------:R0:W0:Y:S04]  /*0590*/  LDS.64 R8, [R27+0x38] ;  /* 0x000038001b087984 */ /* 0x0000280000000a00 */
[----:B------:R0:W0:Y:S04]  /*05a0*/  LDS.64 R6, [R27+0x40] ;  /* 0x000040001b067984 */ /* 0x0000280000000a00 */
[----:B------:R0:W0:Y:S04]  /*05b0*/  LDS.64 R4, [R27+0x48] ;  /* 0x000048001b047984 */ /* 0x0000280000000a00 */
[----:B------:R0:W0:Y:S01]  /*05c0*/  LDS.64 R2, [R27+0x50] ;  /* 0x000050001b027984 */ /* 0x0000220000000a00 */
[----:B------:R-:W-:Y:S06]  /*05d0*/  BAR.SYNC.DEFER_BLOCKING 0x0 ;  /* 0x0000000000007b1d */ /* 0x000fec0000010000 */
[----:B-1----:R-:W-:Y:S05]  /*05e0*/  @P0 BRA `(.L_x_95) ;  /* 0x00000004001c0947 */ /* 0x002fea0003800000 */
[----:B0-2---:R-:W-:Y:S02]  /*05f0*/  IADD3 R17, PT, PT, R34, R37, R36 ;  /* 0x0000002522117210 */ /* 0x005fe40007ffe024 */
[C---:B------:R-:W-:Y:S02]  /*0600*/  ISETP.NE.AND P1, PT, R39.reuse, 0x1f, PT ;  /* 0x0000001f2700780c */ /* 0x040fe40003f25270 */
[----:B---3--:R-:W-:Y:S02]  /*0610*/  IADD3 R17, PT, PT, R32, R35, R17 ;  /* 0x0000002320117210 */ /* 0x008fe40007ffe011 */
[----:B------:R-:W-:Y:S02]  /*0620*/  ISETP.NE.AND P2, PT, R39, RZ, PT ;  /* 0x000000ff2700720c */ /* 0x000fe40003f45270 */
[----:B----4-:R-:W-:-:S04]  /*0630*/  IADD3 R17, PT, PT, R18, R33, R17 ;  /* 0x0000002112117210 */ /* 0x010fc80007ffe011 */
[----:B------:R-:W-:-:S03]  /*0640*/  IADD3 R17, PT, PT, R14, R19, R17 ;  /* 0x000000130e117210 */ /* 0x000fc60007ffe011 */
[----:B------:R-:W-:Y:S02]  /*0650*/  @!P1 LEA R43, R40, UR4, 0x2 ;  /* 0x00000004282b9c11 */ /* 0x000fe4000f8e10ff */
[----:B------:R-:W-:-:S04]  /*0660*/  IADD3 R17, PT, PT, R12, R15, R17 ;  /* 0x0000000f0c117210 */ /* 0x000fc80007ffe011 */
[----:B------:R-:W-:-:S04]  /*0670*/  IADD3 R17, PT, PT, R10, R13, R17 ;  /* 0x0000000d0a117210 */ /* 0x000fc80007ffe011 */
[----:B------:R-:W-:-:S04]  /*0680*/  IADD3 R17, PT, PT, R8, R11, R17 ;  /* 0x0000000b08117210 */ /* 0x000fc80007ffe011 */
[----:B------:R-:W-:-:S04]  /*0690*/  IADD3 R17, PT, PT, R6, R9, R17 ;  /* 0x0000000906117210 */ /* 0x000fc80007ffe011 */
[----:B------:R-:W-:-:S04]  /*06a0*/  IADD3 R17, PT, PT, R4, R7, R17 ;  /* 0x0000000704117210 */ /* 0x000fc80007ffe011 */
[----:B------:R-:W-:-:S05]  /*06b0*/  IADD3 R20, PT, PT, R2, R5, R17 ;  /* 0x0000000502147210 */ /* 0x000fca0007ffe011 */
[----:B------:R-:W-:-:S05]  /*06c0*/  IMAD.IADD R3, R3, 0x1, R20 ;  /* 0x0000000103037824 */ /* 0x000fca00078e0214 */
        /* <DEDUP_REMOVED lines=37> */
[----:B------:R-:W-:Y:S02]  /*0920*/  SEL R20, R26, R20, !P0 ;  /* 0x000000141a147207 */ /* 0x000fe40004000000 */
[----:B------:R-:W-:-:S04]  /*0930*/  ISETP.NE.AND P0, PT, R40, 0x8, PT ;  /* 0x000000082800780c */ /* 0x000fc80003f05270 */
[----:B------:R-:W-:Y:S02]  /*0940*/  SEL R20, R27, R20, !P0 ;  /* 0x000000141b147207 */ /* 0x000fe40004000000 */
[----:B------:R-:W-:Y:S02]  /*0950*/  ISETP.NE.AND P0, PT, R40, 0xa, PT ;  /* 0x0000000a2800780c */ /* 0x000fe40003f05270 */
[----:B------:R-:W-:Y:S02]  /*0960*/  SEL R20, R28, R20, !P1 ;  /* 0x000000141c147207 */ /* 0x000fe40004800000 */
[----:B------:R-:W-:Y:S02]  /*0970*/  ISETP.NE.AND P1, PT, R40, 0xb, PT ;  /* 0x0000000b2800780c */ /* 0x000fe40003f25270 */
[----:B------:R-:W-:Y:S01]  /*0980*/  SEL R20, R29, R20, !P0 ;  /* 0x000000141d147207 */ /* 0x000fe20004000000 */
[----:B------:R-:W-:Y:S01]  /*0990*/  IMAD.IADD R29, R30, 0x1, R29 ;  /* 0x000000011e1d7824 */ /* 0x000fe200078e021d */
[----:B------:R-:W-:-:S04]  /*09a0*/  ISETP.GE.U32.AND P0, PT, R16, 0x20, PT ;  /* 0x000000201000780c */ /* 0x000fc80003f06070 */
[----:B------:R-:W-:Y:S02]  /*09b0*/  SEL R20, R29, R20, !P1 ;  /* 0x000000141d147207 */ /* 0x000fe40004800000 */
[----:B------:R-:W-:Y:S02]  /*09c0*/  ISETP.NE.AND P1, PT, R16, RZ, PT ;  /* 0x000000ff1000720c */ /* 0x000fe40003f25270 */
[----:B------:R-:W-:Y:S02]  /*09d0*/  SEL R16, R3, RZ, P2 ;  /* 0x000000ff03107207 */ /* 0x000fe40001000000 */
[----:B------:R-:W-:Y:S02]  /*09e0*/  SEL R3, R20, RZ, P0 ;  /* 0x000000ff14037207 */ /* 0x000fe40000000000 */
[--C-:B-----5:R-:W-:Y:S02]  /*09f0*/  IADD3 R31, PT, PT, R29, R31, R44.reuse ;  /* 0x0000001f1d1f7210 */ /* 0x120fe40007ffe02c */
[----:B------:R-:W-:-:S05]  /*0a00*/  IADD3 R44, PT, PT, R3, R16, R44 ;  /* 0x00000010032c7210 */ /* 0x000fca0007ffe02c */
[----:B------:R-:W-:Y:S05]  /*0a10*/  @P1 BRA `(.L_x_96) ;  /* 0x0000000c00f41947 */ /* 0x000fea0003800000 */
[----:B------:R-:W0:Y:S01]  /*0a20*/  LDC.64 R16, c[0x0][0x390] ;  /* 0x0000e400ff107b82 */ /* 0x000e220000000a00 */
[----:B------:R-:W-:-:S05]  /*0a30*/  IMAD.MOV.U32 R30, RZ, RZ, 0x65 ;  /* 0x00000065ff1e7424 */ /* 0x000fca00078e00ff */
[----:B0-----:R0:W-:Y:S01]  /*0a40*/  ST.E.64.STRONG.GPU desc[UR8][R16.64+0x100], R30 ;  /* 0x0001001e10007985 */ /* 0x0011e2000c10fb08 */
[----:B------:R-:W-:Y:S05]  /*0a50*/  BRA `(.L_x_96) ;  /* 0x0000000c00e47947 */ /* 0x000fea0003800000 */
.L_x_95:
        /* <DEDUP_REMOVED lines=57> */
[----:B------:R-:W-:Y:S02]  /*0df0*/  ISETP.NE.AND P0, PT, R40, 0xa, PT ;  /* 0x0000000a2800780c */ /* 0x000fe40003f05270 */
[----:B------:R-:W-:Y:S02]  /*0e00*/  SEL R20, R28, R20, !P1 ;  /* 0x000000141c147207 */ /* 0x000fe40004800000 */
[----:B------:R-:W-:Y:S02]  /*0e10*/  ISETP.NE.AND P1, PT, R40, 0xb, PT ;  /* 0x0000000b2800780c */ /* 0x000fe40003f25270 */
[----:B------:R-:W-:Y:S02]  /*0e20*/  SEL R20, R29, R20, !P0 ;  /* 0x000000141d147207 */ /* 0x000fe40004000000 */
[----:B------:R-:W-:-:S02]  /*0e30*/  ISETP.GT.U32.AND P0, PT, R16, 0x1f, PT ;  /* 0x0000001f1000780c */ /* 0x000fc40003f04070 */
[----:B------:R-:W-:Y:S02]  /*0e40*/  SEL R20, R30, R20, !P1 ;  /* 0x000000141e147207 */ /* 0x000fe40004800000 */
[----:B------:R-:W-:-:S03]  /*0e50*/  ISETP.GE.U32.AND P1, PT, R16, 0x20, PT ;  /* 0x000000201000780c */ /* 0x000fc60003f26070 */
[----:B------:R-:W-:-:S05]  /*0e60*/  IMAD.IADD R20, R20, 0x1, R17 ;  /* 0x0000000114147824 */ /* 0x000fca00078e0211 */
[----:B------:R-:W-:Y:S01]  /*0e70*/  SEL R23, R3, R20, !P1 ;  /* 0x0000001403177207 */ /* 0x000fe20004800000 */
[----:B------:R-:W-:Y:S06]  /*0e80*/  @P0 BRA `(.L_x_97) ;  /* 0x0000000800b00947 */ /* 0x000fec0003800000 */
[----:B------:R-:W0:Y:S01]  /*0e90*/  LDC.64 R20, c[0x0][0x390] ;  /* 0x0000e400ff147b82 */ /* 0x000e220000000a00 */
[----:B------:R-:W-:Y:S02]  /*0ea0*/  ISETP.NE.AND P1, PT, R16, RZ, PT ;  /* 0x000000ff1000720c */ /* 0x000fe40003f25270 */
[----:B------:R-:W-:-:S05]  /*0eb0*/  LOP3.LUT R3, RZ, R16, RZ, 0x33, !PT ;  /* 0x00000010ff037212 */ /* 0x000fca00078e33ff */
[----:B------:R-:W-:-:S06]  /*0ec0*/  IMAD.IADD R40, R42, 0x1, R3 ;  /* 0x000000012a287824 */ /* 0x000fcc00078e0203 */
        /* <DEDUP_REMOVED lines=11> */
.L_x_127:
[----:B------:R-:W-:Y:S05]  /*0f80*/  @!P0 BRA `(.L_x_99) ;  /* 0x0000000000748947 */ /* 0x000fea0003800000 */
[----:B------:R-:W-:-:S07]  /*0f90*/  IMAD.MOV.U32 R3, RZ, RZ, 0x3b8 ;  /* 0x000003b8ff037424 */ /* 0x000fce00078e00ff */
.L_x_101:
[----:B------:R-:W-:Y:S02]  /*0fa0*/  VIADD R27, R3, 0x1 ;  /* 0x00000001031b7836 */ /* 0x000fe40000000000 */
[----:B------:R-:W-:Y:S02]  /*0fb0*/  IMAD R42, R42, 0x41a7, RZ ;  /* 0x000041a72a2a7824 */ /* 0x000fe400078e02ff */
[----:B------:R-:W0:Y:S01]  /*0fc0*/  I2F.U32.RP R22, R27 ;  /* 0x0000001b00167306 */ /* 0x000e220000209000 */
[----:B------:R-:W-:Y:S01]  /*0fd0*/  IMAD.MOV R29, RZ, RZ, -R27 ;  /* 0x000000ffff1d7224 */ /* 0x000fe200078e0a1b */
[----:B------:R-:W-:Y:S02]  /*0fe0*/  ISETP.NE.U32.AND P2, PT, R27, RZ, PT ;  /* 0x000000ff1b00720c */ /* 0x000fe40003f45070 */
[----:B------:R-:W-:-:S04]  /*0ff0*/  LOP3.LUT R42, R42, 0x7fffffff, RZ, 0xc0, !PT ;  /* 0x7fffffff2a2a7812 */ /* 0x000fc800078ec0ff */
[----:B0-----:R-:W0:Y:S02]  /*1000*/  MUFU.RCP R22, R22 ;  /* 0x0000001600167308 */ /* 0x001e240000001000 */
[----:B0-----:R-:W-:-:S06]  /*1010*/  VIADD R20, R22, 0xffffffe ;  /* 0x0ffffffe16147836 */ /* 0x001fcc0000000000 */
[----:B------:R0:W1:Y:S02]  /*1020*/  F2I.FTZ.U32.TRUNC.NTZ R21, R20 ;  /* 0x0000001400157305 */ /* 0x000064000021f000 */
[----:B0-----:R-:W-:Y:S02]  /*1030*/  IMAD.MOV.U32 R20, RZ, RZ, RZ ;  /* 0x000000ffff147224 */ /* 0x001fe400078e00ff */
[----:B-1----:R-:W-:-:S04]  /*1040*/  IMAD R29, R29, R21, RZ ;  /* 0x000000151d1d7224 */ /* 0x002fc800078e02ff */
[----:B------:R-:W-:-:S06]  /*1050*/  IMAD.HI.U32 R21, R21, R29, R20 ;  /* 0x0000001d15157227 */ /* 0x000fcc00078e0014 */
[----:B------:R-:W-:-:S04]  /*1060*/  IMAD.HI.U32 R21, R21, R42, RZ ;  /* 0x0000002a15157227 */ /* 0x000fc800078e00ff */
[----:B------:R-:W-:-:S04]  /*1070*/  IMAD.MOV R21, RZ, RZ, -R21 ;  /* 0x000000ffff157224 */ /* 0x000fc800078e0a15 */
[----:B------:R-:W-:-:S05]  /*1080*/  IMAD R22, R27, R21, R42 ;  /* 0x000000151b167224 */ /* 0x000fca00078e022a */
[----:B------:R-:W-:-:S13]  /*1090*/  ISETP.GE.U32.AND P0, PT, R22, R27, PT ;  /* 0x0000001b1600720c */ /* 0x000fda0003f06070 */
[----:B------:R-:W-:-:S05]  /*10a0*/  @P0 IMAD.IADD R22, R22, 0x1, -R27 ;  /* 0x0000000116160824 */ /* 0x000fca00078e0a1b */
[----:B------:R-:W-:-:S13]  /*10b0*/  ISETP.GE.U32.AND P0, PT, R22, R27, PT ;  /* 0x0000001b1600720c */ /* 0x000fda0003f06070 */
[----:B------:R-:W-:Y:S01]  /*10c0*/  @P0 IMAD.IADD R22, R22, 0x1, -R27 ;  /* 0x0000000116160824 */ /* 0x000fe200078e0a1b */
[----:B------:R-:W-:-:S04]  /*10d0*/  @!P2 LOP3.LUT R22, RZ, R27, RZ, 0x33, !PT ;  /* 0x0000001bff16a212 */ /* 0x000fc800078e33ff */
[----:B------:R-:W-:Y:S05]  /*10e0*/  NANOSLEEP R22 ;  /* 0x000000160000735d */ /* 0x000fea0003800000 */
[----:B------:R-:W2:Y:S01]  /*10f0*/  LD.E.64.STRONG.GPU R26, desc[UR8][R16.64+0x100] ;  /* 0x00010008101a7980 */ /* 0x000ea2000c10fb00 */
[----:B------:R-:W-:Y:S01]  /*1100*/  UMOV UR5, 0xffffffff ;  /* 0xffffffff00057882 */ /* 0x000fe20000000000 */
[----:B------:R-:W-:Y:S02]  /*1110*/  SHF.R.U32.HI R3, RZ, 0x1, R3 ;  /* 0x00000001ff037819 */ /* 0x000fe40000011603 */
[----:B--2---:R-:W-:Y:S01]  /*1120*/  ISETP.NE.AND P0, PT, R26, 0x63, PT ;  /* 0x000000631a00780c */ /* 0x004fe20003f05270 */
[----:B------:R-:W-:-:S12]  /*1130*/  BRA.DIV UR5, `(.L_x_100) ;  /* 0x0000003605187947 */ /* 0x000fd8000b800000 */
[----:B------:R-:W-:-:S13]  /*1140*/  VOTE.ANY P0, !P0 ;  /* 0x0000000000ff7806 */ /* 0x000fda0004000100 */
.L_x_130:
[----:B------:R-:W-:Y:S05]  /*1150*/  @P0 BRA `(.L_x_101) ;  /* 0xfffffffc00900947 */ /* 0x000fea000383ffff */
.L_x_99:
[----:B------:R-:W-:Y:S01]  /*1160*/  UMOV UR5, 0xffffffff ;  /* 0xffffffff00057882 */ /* 0x000fe20000000000 */
[----:B------:R-:W-:Y:S02]  /*1170*/  ISETP.NE.AND P0, PT, R26, 0x65, PT ;  /* 0x000000651a00780c */ /* 0x000fe40003f05270 */
[----:B------:R-:W-:Y:S11]  /*1180*/  BRA.DIV UR5, `(.L_x_102) ;  /* 0x0000003605247947 */ /* 0x000ff6000b800000 */
[----:B------:R-:W0:Y:S01]  /*1190*/  S2R R30, SR_GEMASK ;  /* 0x00000000001e7919 */ /* 0x000e220000003c00 */
[----:B------:R-:W-:Y:S01]  /*11a0*/  VOTE.ANY R21, PT, !P0 ;  /* 0x0000000000157806 */ /* 0x000fe200040e0100 */
[C---:B------:R-:W-:Y:S02]  /*11b0*/  VIADD R41, R39.reuse, 0x2 ;  /* 0x0000000227297836 */ /* 0x040fe40000000000 */
[C---:B------:R-:W-:Y:S02]  /*11c0*/  VIADD R43, R39.reuse, 0x4 ;  /* 0x00000004272b7836 */ /* 0x040fe40000000000 */
[C---:B------:R-:W-:Y:S02]  /*11d0*/  VIADD R44, R39.reuse, 0x8 ;  /* 0x00000008272c7836 */ /* 0x040fe40000000000 */
[----:B------:R-:W-:Y:S01]  /*11e0*/  VIADD R45, R39, 0x10 ;  /* 0x00000010272d7836 */ /* 0x000fe20000000000 */
[----:B0-----:R-:W-:-:S05]  /*11f0*/  LOP3.LUT R21, R21, 0x80000000, R30, 0xec, !PT ;  /* 0x8000000015157812 */ /* 0x001fca00078eec1e */
[----:B------:R-:W-:-:S05]  /*1200*/  VIADD R16, R21, 0xffffffff ;  /* 0xffffffff15107836 */ /* 0x000fca0000000000 */
[----:B------:R-:W-:-:S04]  /*1210*/  LOP3.LUT R16, R21, R16, RZ, 0xc, !PT ;  /* 0x0000001015107212 */ /* 0x000fc800078e0cff */
[----:B------:R0:W1:Y:S02]  /*1220*/  POPC R20, R16 ;  /* 0x0000001000147309 */ /* 0x0000640000000000 */
[----:B0-----:R-:W0:Y:S01]  /*1230*/  LDC.64 R16, c[0x0][0x390] ;  /* 0x0000e400ff107b82 */ /* 0x001e220000000a00 */
[----:B-1----:R-:W1:Y:S01]  /*1240*/  SHFL.DOWN PT, R22, R27, 0x1, R20 ;  /* 0x082000001b167989 */ /* 0x002e6200000e0014 */
[-C--:B------:R-:W-:Y:S02]  /*1250*/  ISETP.GE.AND P0, PT, R39, R20.reuse, PT ;  /* 0x000000142700720c */ /* 0x080fe40003f06270 */
[----:B------:R-:W-:Y:S02]  /*1260*/  ISETP.GT.AND P2, PT, R45, R20, PT ;  /* 0x000000142d00720c */ /* 0x000fe40003f44270 */
[----:B0-----:R-:W-:Y:S02]  /*1270*/  IADD3 R28, P3, PT, R16, 0x100, RZ ;  /* 0x00000100101c7810 */ /* 0x001fe40007f7e0ff */
[----:B-1----:R-:W-:-:S02]  /*1280*/  SEL R22, R22, RZ, !P0 ;  /* 0x000000ff16167207 */ /* 0x002fc40004000000 */
[----:B------:R-:W-:-:S03]  /*1290*/  ISETP.GT.AND P0, PT, R41, R20, PT ;  /* 0x000000142900720c */ /* 0x000fc60003f04270 */
[----:B------:R-:W-:-:S05]  /*12a0*/  IMAD.IADD R3, R22, 0x1, R27 ;  /* 0x0000000116037824 */ /* 0x000fca00078e021b */
[----:B------:R-:W0:Y:S02]  /*12b0*/  SHFL.DOWN PT, R22, R3, 0x2, R20 ;  /* 0x0840000003167989 */ /* 0x000e2400000e0014 */
[----:B0-----:R-:W-:Y:S02]  /*12c0*/  SEL R22, R22, RZ, !P0 ;  /* 0x000000ff16167207 */ /* 0x001fe40004000000 */
[----:B------:R-:W-:-:S03]  /*12d0*/  ISETP.GT.AND P0, PT, R43, R20, PT ;  /* 0x000000142b00720c */ /* 0x000fc60003f04270 */
[----:B------:R-:W-:Y:S02]  /*12e0*/  IMAD.IADD R29, R3, 0x1, R22 ;  /* 0x00000001031d7824 */ /* 0x000fe400078e0216 */
[----:B------:R-:W-:-:S03]  /*12f0*/  IMAD.X R3, RZ, RZ, R17, P3 ;  /* 0x000000ffff037224 */ /* 0x000fc600018e0611 */
        /* <DEDUP_REMOVED lines=10> */
[----:B0-----:R-:W-:-:S05]  /*13a0*/  SEL R22, R22, RZ, !P2 ;  /* 0x000000ff16167207 */ /* 0x001fca0005000000 */
[----:B------:R-:W-:-:S07]  /*13b0*/  IMAD.IADD R46, R47, 0x1, R22 ;  /* 0x000000012f2e7824 */ /* 0x000fce00078e0216 */
.L_x_139:
[----:B------:R-:W-:Y:S05]  /*13c0*/  @!P0 BRA `(.L_x_103) ;  /* 0x0000000400248947 */ /* 0x000fea0003800000 */
[----:B------:R-:W-:-:S07]  /*13d0*/  IMAD.MOV.U32 R29, RZ, RZ, 0x3b8 ;  /* 0x000003b8ff1d7424 */ /* 0x000fce00078e00ff */
.L_x_109:
[----:B------:R-:W-:Y:S02]  /*13e0*/  IMAD.MOV.U32 R16, RZ, RZ, R28 ;  /* 0x000000ffff107224 */ /* 0x000fe400078e001c */
[----:B------:R-:W-:Y:S02]  /*13f0*/  IMAD.MOV.U32 R17, RZ, RZ, R3 ;  /* 0x000000ffff117224 */ /* 0x000fe400078e0003 */
        /* <DEDUP_REMOVED lines=8> */
.L_x_142:
[----:B------:R-:W-:Y:S05]  /*1480*/  @!P0 BRA `(.L_x_105) ;  /* 0x0000000000748947 */ /* 0x000fea0003800000 */
[----:B------:R-:W-:-:S07]  /*1490*/  IMAD.MOV.U32 R22, RZ, RZ, R29 ;  /* 0x000000ffff167224 */ /* 0x000fce00078e001d */
.L_x_107:
        /* <DEDUP_REMOVED lines=27> */
.L_x_145:
[----:B------:R-:W-:Y:S05]  /*1650*/  @P0 BRA `(.L_x_107) ;  /* 0xfffffffc00900947 */ /* 0x000fea000383ffff */
.L_x_105:
[----:B------:R-:W-:Y:S01]  /*1660*/  UMOV UR5, 0xffffffff ;  /* 0xffffffff00057882 */ /* 0x000fe20000000000 */
[----:B------:R-:W-:Y:S02]  /*1670*/  ISETP.NE.AND P0, PT, R26, 0x65, PT ;  /* 0x000000651a00780c */ /* 0x000fe40003f05270 */
[----:B------:R-:W-:Y:S11]  /*1680*/  BRA.DIV UR5, `(.L_x_108) ;  /* 0x0000003605287947 */ /* 0x000ff6000b800000 */
[----:B------:R-:W-:Y:S01]  /*1690*/  VOTE.ANY R21, PT, !P0 ;  /* 0x0000000000157806 */ /* 0x000fe200040e0100 */
[----:B------:R-:W-:-:S03]  /*16a0*/  VIADD R40, R40, 0xffffffe0 ;  /* 0xffffffe028287836 */ /* 0x000fc60000000000 */
[----:B------:R-:W-:-:S05]  /*16b0*/  LOP3.LUT R21, R21, 0x80000000, R30, 0xec, !PT ;  /* 0x8000000015157812 */ /* 0x000fca00078eec1e */
        /* <DEDUP_REMOVED lines=25> */
.L_x_154:
[----:B------:R-:W-:Y:S05]  /*1850*/  @P0 BRA `(.L_x_109) ;  /* 0xfffffff800e00947 */ /* 0x000fea000383ffff */
.L_x_103:
        /* <DEDUP_REMOVED lines=8> */
[----:B0-----:R-:W-:-:S05]  /*18e0*/  @!P1 LEA R3, R16, R3, 0x18 ;  /* 0x0000000310039211 */ /* 0x001fca00078ec0ff */
[----:B------:R1:W-:Y:S04]  /*18f0*/  @!P1 STS [R3+0x8], R31 ;  /* 0x0000081f03009388 */ /* 0x0003e80000000800 */
[----:B------:R1:W-:Y:S01]  /*1900*/  @!P1 STS [R3+0x4], R46 ;  /* 0x0000042e03009388 */ /* 0x0003e20000000800 */
[----:B--2---:R-:W-:Y:S01]  /*1910*/  @!P0 LEA R17, R20, R17, 0x18 ;  /* 0x0000001114118211 */ /* 0x004fe200078ec0ff */
[----:B------:R-:W-:Y:S02]  /*1920*/  IMAD.MOV.U32 R20, RZ, RZ, R23 ;  /* 0x000000ffff147224 */ /* 0x000fe400078e0017 */
[----:B------:R-:W-:Y:S02]  /*1930*/  @!P0 IMAD.MOV.U32 R20, RZ, RZ, R46 ;  /* 0x000000ffff148224 */ /* 0x000fe400078e002e */
[----:B------:R1:W-:Y:S05]  /*1940*/  @!P0 STS [R17+0x4c], R46 ;  /* 0x00004c2e11008388 */ /* 0x0003ea0000000800 */
.L_x_97:
[----:B------:R-:W-:Y:S05]  /*1950*/  WARPSYNC.ALL ;  /* 0x0000000000007948 */ /* 0x000fea0003800000 */
[----:B------:R-:W0:Y:S08]  /*1960*/  S2UR UR6, SR_CgaCtaId ;  /* 0x00000000000679c3 */ /* 0x000e300000008800 */
[----:B------:R-:W-:Y:S06]  /*1970*/  BAR.SYNC.DEFER_BLOCKING 0x0 ;  /* 0x0000000000007b1d */ /* 0x000fec0000010000 */
[----:B------:R-:W-:Y:S01]  /*1980*/  UMOV UR5, 0x400 ;  /* 0x0000040000057882 */ /* 0x000fe20000000000 */
[----:B------:R-:W2:Y:S01]  /*1990*/  S2R R16, SR_TID.X ;  /* 0x0000000000107919 */ /* 0x000ea20000002100 */
[----:B0-----:R-:W-:-:S09]  /*19a0*/  ULEA UR5, UR6, UR5, 0x18 ;  /* 0x0000000506057291 */ /* 0x001fd2000f8ec0ff */
[----:B-1----:R-:W0:Y:S01]  /*19b0*/  LDS R3, [UR5+0x4c] ;  /* 0x00004c05ff037984 */ /* 0x002e220008000800 */
[----:B--2---:R-:W-:-:S04]  /*19c0*/  ISETP.NE.AND P0, PT, R16, RZ, PT ;  /* 0x000000ff1000720c */ /* 0x004fc80003f05270 */
[----:B0-----:R-:W-:-:S05]  /*19d0*/  SEL R3, R3, RZ, P0 ;  /* 0x000000ff03037207 */ /* 0x001fca0000000000 */
[----:B------:R-:W-:-:S07]  /*19e0*/  IMAD.IADD R44, R3, 0x1, R20 ;  /* 0x00000001032c7824 */ /* 0x000fce00078e0214 */
.L_x_96:
[----:B------:R-:W-:Y:S05]  /*19f0*/  BSYNC.RECONVERGENT B0 ;  /* 0x0000000000007941 */ /* 0x000fea0003800200 */
.L_x_94:
[----:B------:R-:W-:Y:S01]  /*1a00*/  IMAD.IADD R45, R36, 0x1, R44 ;  /* 0x00000001242d7824 */ /* 0x000fe200078e022c */
[----:B------:R-:W1:Y:S01]  /*1a10*/  S2R R3, SR_TID.X ;  /* 0x0000000000037919 */ /* 0x000e620000002100 */
[----:B------:R-:W2:Y:S01]  /*1a20*/  S2UR UR6, SR_CgaCtaId ;  /* 0x00000000000679c3 */ /* 0x000ea20000008800 */
[----:B------:R-:W-:Y:S01]  /*1a30*/  UMOV UR5, 0x400 ;  /* 0x0000040000057882 */ /* 0x000fe20000000000 */
[----:B0-----:R-:W-:Y:S01]  /*1a40*/  IMAD.IADD R16, R37, 0x1, R45 ;  /* 0x0000000125107824 */ /* 0x001fe200078e022d */
[----:B------:R-:W0:Y:S03]  /*1a50*/  S2R R24, SR_LANEID ;  /* 0x0000000000187919 */ /* 0x000e260000000000 */
[----:B------:R-:W-:Y:S02]  /*1a60*/  IMAD.IADD R17, R34, 0x1, R16 ;  /* 0x0000000122117824 */ /* 0x000fe400078e0210 */
[----:B------:R-:W-:Y:S02]  /*1a70*/  BAR.SYNC.DEFER_BLOCKING 0x0 ;  /* 0x0000000000007b1d */ /* 0x000fe40000010000 */
[----:B------:R-:W-:-:S04]  /*1a80*/  IMAD.IADD R22, R35, 0x1, R17 ;  /* 0x0000000123167824 */ /* 0x000fc800078e0211 */
[----:B------:R-:W-:-:S04]  /*1a90*/  IMAD.IADD R23, R32, 0x1, R22 ;  /* 0x0000000120177824 */ /* 0x000fc800078e0216 */
[----:B------:R-:W-:-:S04]  /*1aa0*/  IMAD.IADD R20, R33, 0x1, R23 ;  /* 0x0000000121147824 */ /* 0x000fc800078e0217 */
[----:B------:R-:W-:Y:S01]  /*1ab0*/  IMAD.IADD R21, R18, 0x1, R20 ;  /* 0x0000000112157824 */ /* 0x000fe200078e0214 */
[----:B--2---:R-:W-:-:S03]  /*1ac0*/  ULEA UR5, UR6, UR5, 0x18 ;  /* 0x0000000506057291 */ /* 0x004fc6000f8ec0ff */
[----:B------:R-:W-:Y:S01]  /*1ad0*/  IMAD.IADD R18, R19, 0x1, R21 ;  /* 0x0000000113127824 */ /* 0x000fe200078e0215 */
[----:B------:R-:W2:Y:S03]  /*1ae0*/  LDCU.64 UR6, c[0x0][0x388] ;  /* 0x00007100ff0677ac */ /* 0x000ea60008000a00 */
[----:B------:R-:W-:Y:S01]  /*1af0*/  IMAD.IADD R19, R14, 0x1, R18 ;  /* 0x000000010e137824 */ /* 0x000fe200078e0212 */
[----:B-1----:R-:W-:-:S03]  /*1b00*/  SHF.R.U32.HI R3, RZ, 0x5, R3 ;  /* 0x00000005ff037819 */ /* 0x002fc60000011603 */
[----:B------:R-:W-:Y:S02]  /*1b10*/  IMAD.IADD R14, R15, 0x1, R19 ;  /* 0x000000010f0e7824 */ /* 0x000fe400078e0213 */
[----:B0-----:R-:W-:Y:S02]  /*1b20*/  IMAD R3, R3, 0x2c0, R24 ;  /* 0x000002c003037824 */ /* 0x001fe400078e0218 */
[----:B------:R-:W-:-:S03]  /*1b30*/  IMAD.IADD R15, R12, 0x1, R14 ;  /* 0x000000010c0f7824 */ /* 0x000fc600078e020e */
[----:B------:R-:W-:Y:S01]  /*1b40*/  LEA R49, R3, UR5, 0x2 ;  /* 0x0000000503317c11 */ /* 0x000fe2000f8e10ff */
[----:B------:R-:W-:Y:S01]  /*1b50*/  IMAD.IADD R12, R13, 0x1, R15 ;  /* 0x000000010d0c7824 */ /* 0x000fe200078e020f */
[----:B--2---:R-:W-:-:S03]  /*1b60*/  IADD3 R38, P0, PT, R38, UR6, RZ ;  /* 0x0000000626267c10 */ /* 0x004fc6000ff1e0ff */
[----:B------:R-:W-:Y:S02]  /*1b70*/  IMAD.IADD R13, R10, 0x1, R12 ;  /* 0x000000010a0d7824 */ /* 0x000fe400078e020c */
[----:B------:R-:W-:Y:S01]  /*1b80*/  IMAD R24, R24, 0x54, R49 ;  /* 0x0000005418187824 */ /* 0x000fe200078e0231 */
[----:B------:R-:W-:Y:S01]  /*1b90*/  IADD3.X R39, PT, PT, R0, UR7, RZ, P0, !PT ;  /* 0x0000000700277c10 */ /* 0x000fe200087fe4ff */
[----:B------:R-:W-:-:S03]  /*1ba0*/  IMAD.IADD R10, R11, 0x1, R13 ;  /* 0x000000010b0a7824 */ /* 0x000fc600078e020d */
[----:B------:R-:W-:Y:S01]  /*1bb0*/  STS.64 [R24], R44 ;  /* 0x0000002c18007388 */ /* 0x000fe20000000a00 */
[----:B------:R-:W-:-:S03]  /*1bc0*/  IMAD.IADD R11, R8, 0x1, R10 ;  /* 0x00000001080b7824 */ /* 0x000fc600078e020a */
[----:B------:R-:W-:Y:S01]  /*1bd0*/  STS.64 [R24+0x8], R16 ;  /* 0x0000081018007388 */ /* 0x000fe20000000a00 */
        /* <DEDUP_REMOVED lines=11> */
[----:B------:R-:W-:Y:S04]  /*1c90*/  STS.64 [R24+0x38], R10 ;  /* 0x0000380a18007388 */ /* 0x000fe80000000a00 */
[----:B------:R-:W-:Y:S04]  /*1ca0*/  STS.64 [R24+0x40], R8 ;  /* 0x0000400818007388 */ /* 0x000fe80000000a00 */
[----:B------:R-:W-:Y:S04]  /*1cb0*/  STS.64 [R24+0x48], R6 ;  /* 0x0000480618007388 */ /* 0x000fe80000000a00 */
[----:B------:R-:W-:Y:S01]  /*1cc0*/  STS.64 [R24+0x50], R4 ;  /* 0x0000500418007388 */ /* 0x000fe20000000a00 */
[----:B------:R-:W-:-:S03]  /*1cd0*/  NOP ;  /* 0x0000000000007918 */ /* 0x000fc60000000000 */
[----:B------:R-:W0:Y:S04]  /*1ce0*/  LDS R3, [R49] ;  /* 0x0000000031037984 */ /* 0x000e280000000800 */
[----:B------:R-:W1:Y:S04]  /*1cf0*/  LDS R17, [R49+0x80] ;  /* 0x0000800031117984 */ /* 0x000e680000000800 */
        /* <DEDUP_REMOVED lines=43> */
.L_x_93:
[----:B------:R-:W-:-:S13]  /*1fb0*/  ISETP.NE.AND P0, PT, R0, RZ, PT ;  /* 0x000000ff0000720c */ /* 0x000fda0003f05270 */
[----:B------:R-:W-:Y:S05]  /*1fc0*/  @!P0 EXIT ;  /* 0x000000000000894d */ /* 0x000fea0003800000 */
[----:B------:R-:W0:Y:S02]  /*1fd0*/  LDC.64 R4, c[0x0][0x380] ;  /* 0x0000e000ff047b82 */ /* 0x000e240000000a00 */
[----:B0-----:R-:W-:-:S05]  /*1fe0*/  IMAD.WIDE.U32 R4, R7, 0x4, R4 ;  /* 0x0000000407047825 */ /* 0x001fca00078e0004 */
[----:B------:R0:W2:Y:S01]  /*1ff0*/  LDG.E R6, desc[UR8][R4.64] ;  /* 0x0000000804067981 */ /* 0x0000a2000c1e1900 */
[----:B------:R-:W3:Y:S02]  /*2000*/  S2R R2, SR_TID.X ;  /* 0x0000000000027919 */ /* 0x000ee40000002100 */
[C---:B---3--:R-:W-:Y:S02]  /*2010*/  LOP3.LUT R3, R2.reuse, 0x1f, RZ, 0xc0, !PT ;  /* 0x0000001f02037812 */ /* 0x048fe400078ec0ff */
[----:B------:R-:W-:-:S05]  /*2020*/  LOP3.LUT R8, R2, 0x3e0, RZ, 0xc0, !PT ;  /* 0x000003e002087812 */ /* 0x000fca00078ec0ff */
[----:B------:R-:W-:-:S04]  /*2030*/  IMAD R3, R8, 0x16, R3 ;  /* 0x0000001608037824 */ /* 0x000fc800078e0203 */
[C---:B------:R-:W-:Y:S01]  /*2040*/  VIADD R7, R3.reuse, 0x20 ;  /* 0x0000002003077836 */ /* 0x040fe20000000000 */
[C---:B------:R-:W-:Y:S01]  /*2050*/  ISETP.GE.U32.AND P6, PT, R3.reuse, R0, PT ;  /* 0x000000000300720c */ /* 0x040fe20003fc6070 */
[C---:B------:R-:W-:Y:S01]  /*2060*/  VIADD R9, R3.reuse, 0x40 ;  /* 0x0000004003097836 */ /* 0x040fe20000000000 */
[C---:B0-----:R-:W-:Y:S01]  /*2070*/  LEA R4, P1, R3.reuse, R4, 0x2 ;  /* 0x0000000403047211 */ /* 0x041fe200078210ff */
[----:B------:R-:W-:Y:S01]  /*2080*/  VIADD R11, R3, 0x60 ;  /* 0x00000060030b7836 */ /* 0x000fe20000000000 */
[-C--:B------:R-:W-:Y:S01]  /*2090*/  ISETP.GE.U32.AND P5, PT, R7, R0.reuse, PT ;  /* 0x000000000700720c */ /* 0x080fe20003fa6070 */
[----:B------:R-:W-:Y:S01]  /*20a0*/  VIADD R7, R3, 0x80 ;  /* 0x0000008003077836 */ /* 0x000fe20000000000 */
[-C--:B------:R-:W-:Y:S01]  /*20b0*/  ISETP.GE.U32.AND P0, PT, R9, R0.reuse, PT ;  /* 0x000000000900720c */ /* 0x080fe20003f06070 */
[----:B------:R-:W-:Y:S01]  /*20c0*/  IMAD.X R5, RZ, RZ, R5, P1 ;  /* 0x000000ffff057224 */ /* 0x000fe200008e0605 */
[-C--:B------:R-:W-:Y:S01]  /*20d0*/  ISETP.GE.U32.AND P4, PT, R11, R0.reuse, PT ;  /* 0x000000000b00720c */ /* 0x080fe20003f86070 */
[----:B------:R-:W-:Y:S01]  /*20e0*/  VIADD R9, R3, 0xa0 ;  /* 0x000000a003097836 */ /* 0x000fe20000000000 */
[----:B------:R-:W-:Y:S01]  /*20f0*/  ISETP.GE.U32.AND P3, PT, R7, R0, PT ;  /* 0x000000000700720c */ /* 0x000fe20003f66070 */
[----:B------:R-:W-:-:S03]  /*2100*/  VIADD R7, R3, 0xc0 ;  /* 0x000000c003077836 */ /* 0x000fc60000000000 */
[-C--:B------:R-:W-:Y:S01]  /*2110*/  ISETP.GE.U32.AND P2, PT, R9, R0.reuse, PT ;  /* 0x000000000900720c */ /* 0x080fe20003f46070 */
[----:B------:R-:W-:Y:S01]  /*2120*/  VIADD R9, R3, 0x100 ;  /* 0x0000010003097836 */ /* 0x000fe20000000000 */
[-C--:B------:R-:W-:Y:S01]  /*2130*/  ISETP.GE.U32.AND P1, PT, R7, R0.reuse, PT ;  /* 0x000000000700720c */ /* 0x080fe20003f26070 */
[C---:B------:R-:W-:Y:S02]  /*2140*/  VIADD R7, R3.reuse, 0xe0 ;  /* 0x000000e003077836 */ /* 0x040fe40000000000 */
[----:B------:R-:W-:Y:S02]  /*2150*/  VIADD R39, R3, 0x2a0 ;  /* 0x000002a003277836 */ /* 0x000fe40000000000 */
[----:B--2---:R-:W-:Y:S02]  /*2160*/  IMAD.MOV.U32 R16, RZ, RZ, R6 ;  /* 0x000000ffff107224 */ /* 0x004fe400078e0006 */
[----:B------:R-:W2:Y:S01]  /*2170*/  @!P6 LDG.E R6, desc[UR8][R4.64] ;  /* 0x000000080406e981 */ /* 0x000ea2000c1e1900 */
[----:B------:R-:W-:Y:S01]  /*2180*/  ISETP.GE.U32.AND P6, PT, R7, R0, PT ;  /* 0x000000000700720c */ /* 0x000fe20003fc6070 */
[----:B------:R-:W-:-:S02]  /*2190*/  IMAD.MOV.U32 R10, RZ, RZ, R16 ;  /* 0x000000ffff0a7224 */ /* 0x000fc400078e0010 */
[----:B------:R-:W-:Y:S02]  /*21a0*/  VIADD R7, R3, 0x120 ;  /* 0x0000012003077836 */ /* 0x000fe40000000000 */
[--C-:B------:R-:W-:Y:S02]  /*21b0*/  IMAD.MOV.U32 R12, RZ, RZ, R16.reuse ;  /* 0x000000ffff0c7224 */ /* 0x100fe400078e0010 */
[----:B------:R-:W3:Y:S01]  /*21c0*/  @!P0 LDG.E R10, desc[UR8][R4.64+0x100] ;  /* 0x00010008040a8981 */ /* 0x000ee2000c1e1900 */
[-C--:B------:R-:W-:Y:S01]  /*21d0*/  ISETP.GE.U32.AND P0, PT, R7, R0.reuse, PT ;  /* 0x000000000700720c */ /* 0x080fe20003f06070 */
[----:B------:R-:W-:Y:S02]  /*21e0*/  VIADD R7, R3, 0x140 ;  /* 0x0000014003077836 */ /* 0x000fe40000000000 */
[--C-:B------:R-:W-:Y:S01]  /*21f0*/  IMAD.MOV.U32 R8, RZ, RZ, R16.reuse ;  /* 0x000000ffff087224 */ /* 0x100fe200078e0010 */
[----:B------:R-:W4:Y:S01]  /*2200*/  @!P4 LDG.E R12, desc[UR8][R4.64+0x180] ;  /* 0x00018008040cc981 */ /* 0x000f22000c1e1900 */
[----:B------:R-:W-:Y:S01]  /*2210*/  IMAD.MOV.U32 R18, RZ, RZ, R16 ;  /* 0x000000ffff127224 */ /* 0x000fe200078e0010 */
[----:B------:R-:W-:Y:S01]  /*2220*/  ISETP.GE.U32.AND P4, PT, R7, R0, PT ;  /* 0x000000000700720c */ /* 0x000fe20003f86070 */
[----:B------:R-:W-:-:S02]  /*2230*/  VIADD R7, R3, 0x180 ;  /* 0x0000018003077836 */ /* 0x000fc40000000000 */
[----:B------:R-:W4:Y:S01]  /*2240*/  @!P5 LDG.E R8, desc[UR8][R4.64+0x80] ;  /* 0x000080080408d981 */ /* 0x000f22000c1e1900 */
[-C--:B------:R-:W-:Y:S01]  /*2250*/  ISETP.GE.U32.AND P5, PT, R9, R0.reuse, PT ;  /* 0x000000000900720c */ /* 0x080fe20003fa6070 */
[--C-:B------:R-:W-:Y:S02]  /*2260*/  IMAD.MOV.U32 R20, RZ, RZ, R16.reuse ;  /* 0x000000ffff147224 */ /* 0x100fe400078e0010 */
[----:B------:R-:W4:Y:S01]  /*2270*/  @!P2 LDG.E R18, desc[UR8][R4.64+0x280] ;  /* 0x000280080412a981 */ /* 0x000f22000c1e1900 */
[-C--:B------:R-:W-:Y:S01]  /*2280*/  ISETP.GE.U32.AND P2, PT, R7, R0.reuse, PT ;  /* 0x000000000700720c */ /* 0x080fe20003f46070 */
[C---:B------:R-:W-:Y:S02]  /*2290*/  VIADD R7, R3.reuse, 0x1a0 ;  /* 0x000001a003077836 */ /* 0x040fe40000000000 */
[--C-:B------:R-:W-:Y:S01]  /*22a0*/  IMAD.MOV.U32 R14, RZ, RZ, R16.reuse ;  /* 0x000000ffff0e7224 */ /* 0x100fe200078e0010 */
[----:B------:R-:W4:Y:S01]  /*22b0*/  @!P1 LDG.E R20, desc[UR8][R4.64+0x300] ;  /* 0x0003000804149981 */ /* 0x000f22000c1e1900 */
[----:B------:R-:W-:Y:S01]  /*22c0*/  VIADD R9, R3, 0x160 ;  /* 0x0000016003097836 */ /* 0x000fe20000000000 */
[----:B------:R-:W-:Y:S01]  /*22d0*/  ISETP.GE.U32.AND P1, PT, R7, R0, PT ;  /* 0x000000000700720c */ /* 0x000fe20003f26070 */
[----:B------:R-:W-:-:S02]  /*22e0*/  IMAD.MOV.U32 R24, RZ, RZ, R16 ;  /* 0x000000ffff187224 */ /* 0x000fc400078e0010 */
[----:B------:R-:W-:Y:S01]  /*22f0*/  VIADD R7, R3, 0x1e0 ;  /* 0x000001e003077836 */ /* 0x000fe20000000000 */
[----:B------:R-:W4:Y:S01]  /*2300*/  @!P3 LDG.E R14, desc[UR8][R4.64+0x200] ;  /* 0x00020008040eb981 */ /* 0x000f22000c1e1900 */
[--C-:B------:R-:W-:Y:S01]  /*2310*/  IMAD.MOV.U32 R22, RZ, RZ, R16.reuse ;  /* 0x000000ffff167224 */ /* 0x100fe200078e0010 */
[-C--:B------:R-:W-:Y:S01]  /*2320*/  ISETP.GE.U32.AND P3, PT, R9, R0.reuse, PT ;  /* 0x000000000900720c */ /* 0x080fe20003f66070 */
[----:B------:R-:W-:Y:S01]  /*2330*/  VIADD R9, R3, 0x1c0 ;  /* 0x000001c003097836 */ /* 0x000fe20000000000 */
[----:B------:R-:W4:Y:S01]  /*2340*/  @!P5 LDG.E R24, desc[UR8][R4.64+0x400] ;  /* 0x000400080418d981 */ /* 0x000f22000c1e1900 */
[--C-:B------:R-:W-:Y:S01]  /*2350*/  IMAD.MOV.U32 R26, RZ, RZ, R16.reuse ;  /* 0x000000ffff1a7224 */ /* 0x100fe200078e0010 */
[-C--:B------:R-:W-:Y:S01]  /*2360*/  ISETP.GE.U32.AND P5, PT, R7, R0.reuse, PT ;  /* 0x000000000700720c */ /* 0x080fe20003fa6070 */
[----:B------:R-:W-:Y:S01]  /*2370*/  VIADD R7, R3, 0x200 ;  /* 0x0000020003077836 */ /* 0x000fe20000000000 */
[----:B------:R-:W4:Y:S01]  /*2380*/  @!P6 LDG.E R22, desc[UR8][R4.64+0x380] ;  /* 0x000380080416e981 */ /* 0x000f22000c1e1900 */
[----:B------:R-:W-:Y:S01]  /*2390*/  ISETP.GE.U32.AND P6, PT, R9, R0, PT ;  /* 0x000000000900720c */ /* 0x000fe20003fc6070 */
[----:B------:R-:W-:-:S02]  /*23a0*/  IMAD.MOV.U32 R28, RZ, RZ, R16 ;  /* 0x000000ffff1c7224 */ /* 0x000fc400078e0010 */
[--C-:B------:R-:W-:Y:S01]  /*23b0*/  IMAD.MOV.U32 R30, RZ, RZ, R16.reuse ;  /* 0x000000ffff1e7224 */ /* 0x100fe200078e0010 */
[----:B------:R-:W4:Y:S01]  /*23c0*/  @!P0 LDG.E R26, desc[UR8][R4.64+0x480] ;  /* 0x00048008041a8981 */ /* 0x000f22000c1e1900 */
[-C--:B------:R-:W-:Y:S01]  /*23d0*/  ISETP.GE.U32.AND P0, PT, R7, R0.reuse, PT ;  /* 0x000000000700720c */ /* 0x080fe20003f06070 */
[C---:B------:R-:W-:Y:S02]  /*23e0*/  VIADD R9, R3.reuse, 0x220 ;  /* 0x0000022003097836 */ /* 0x040fe40000000000 */
[----:B------:R-:W-:Y:S01]  /*23f0*/  VIADD R7, R3, 0x240 ;  /* 0x0000024003077836 */ /* 0x000fe20000000000 */
[----:B------:R-:W4:Y:S01]  /*2400*/  @!P4 LDG.E R28, desc[UR8][R4.64+0x500] ;  /* 0x00050008041cc981 */ /* 0x000f22000c1e1900 */
[--C-:B------:R-:W-:Y:S01]  /*2410*/  IMAD.MOV.U32 R32, RZ, RZ, R16.reuse ;  /* 0x000000ffff207224 */ /* 0x100fe200078e0010 */
[-C--:B------:R-:W-:Y:S01]  /*2420*/  ISETP.GE.U32.AND P4, PT, R9, R0.reuse, PT ;  /* 0x000000000900720c */ /* 0x080fe20003f86070 */
[--C-:B------:R-:W-:Y:S01]  /*2430*/  IMAD.MOV.U32 R34, RZ, RZ, R16.reuse ;  /* 0x000000ffff227224 */ /* 0x100fe200078e0010 */
[----:B------:R-:W4:Y:S01]  /*2440*/  @!P3 LDG.E R30, desc[UR8][R4.64+0x580] ;  /* 0x00058008041eb981 */ /* 0x000f22000c1e1900 */
[----:B------:R-:W-:Y:S01]  /*2450*/  IMAD.MOV.U32 R36, RZ, RZ, R16 ;  /* 0x000000ffff247224 */ /* 0x000fe200078e0010 */
[----:B------:R-:W-:Y:S01]  /*2460*/  ISETP.GE.U32.AND P3, PT, R7, R0, PT ;  /* 0x000000000700720c */ /* 0x000fe20003f66070 */
[C---:B------:R-:W-:Y:S01]  /*2470*/  VIADD R7, R3.reuse, 0x260 ;  /* 0x0000026003077836 */ /* 0x040fe20000000000 */
[----:B------:R-:W4:Y:S01]  /*2480*/  @!P2 LDG.E R32, desc[UR8][R4.64+0x600] ;  /* 0x000600080420a981 */ /* 0x000f22000c1e1900 */
[----:B------:R-:W-:-:S03]  /*2490*/  VIADD R9, R3, 0x280 ;  /* 0x0000028003097836 */ /* 0x000fc60000000000 */
[----:B------:R-:W4:Y:S01]  /*24a0*/  @!P1 LDG.E R34, desc[UR8][R4.64+0x680] ;  /* 0x0006800804229981 */ /* 0x000f22000c1e1900 */
[-C--:B------:R-:W-:Y:S02]  /*24b0*/  ISETP.GE.U32.AND P2, PT, R7, R0.reuse, PT ;  /* 0x000000000700720c */ /* 0x080fe40003f46070 */
[-C--:B------:R-:W-:Y:S01]  /*24c0*/  ISETP.GE.U32.AND P1, PT, R9, R0.reuse, PT ;  /* 0x000000000900720c */ /* 0x080fe20003f26070 */
[----:B------:R-:W4:Y:S01]  /*24d0*/  @!P6 LDG.E R36, desc[UR8][R4.64+0x700] ;  /* 0x000700080424e981 */ /* 0x000f22000c1e1900 */
[----:B------:R-:W-:Y:S01]  /*24e0*/  ISETP.GE.U32.AND P6, PT, R39, R0, PT ;  /* 0x000000002700720c */ /* 0x000fe20003fc6070 */
[--C-:B------:R-:W-:Y:S02]  /*24f0*/  IMAD.MOV.U32 R46, RZ, RZ, R16.reuse ;  /* 0x000000ffff2e7224 */ /* 0x100fe400078e0010 */
[--C-:B------:R-:W-:Y:S02]  /*2500*/  IMAD.MOV.U32 R48, RZ, RZ, R16.reuse ;  /* 0x000000ffff307224 */ /* 0x100fe400078e0010 */
[----:B------:R-:W-:-:S02]  /*2510*/  IMAD.MOV.U32 R50, RZ, RZ, R16 ;  /* 0x000000ffff327224 */ /* 0x000fc400078e0010 */
        /* <DEDUP_REMOVED lines=13> */
[----:B------:R-:W-:Y:S01]  /*25f0*/  UMOV UR4, 0x400 ;  /* 0x0000040000047882 */ /* 0x000fe20000000000 */
[----:B------:R-:W-:Y:S01]  /*2600*/  ISETP.NE.AND P0, PT, R42, RZ, PT ;  /* 0x000000ff2a00720c */ /* 0x000fe20003f05270 */
[----:B-1----:R-:W-:-:S02]  /*2610*/  ULEA UR4, UR5, UR4, 0x18 ;  /* 0x0000000405047291 */ /* 0x002fc4000f8ec0ff */
[----:B0-----:R-:W-:-:S05]  /*2620*/  IMAD R41, R43, 0x2c0, R38 ;  /* 0x000002c02b297824 */ /* 0x001fca00078e0226 */
        /* <DEDUP_REMOVED lines=39> */
[----:B------:R-:W-:Y:S02]  /*28a0*/  ISETP.NE.AND P1, PT, R38, 0x1f, PT ;  /* 0x0000001f2600780c */ /* 0x000fe40003f25270 */
[----:B---3--:R-:W-:Y:S02]  /*28b0*/  IADD3 R16, PT, PT, R8, R7, R16 ;  /* 0x0000000708107210 */ /* 0x008fe40007ffe010 */
[----:B------:R-:W-:Y:S02]  /*28c0*/  ISETP.NE.AND P2, PT, R43, 0xb, PT ;  /* 0x0000000b2b00780c */ /* 0x000fe40003f45270 */
        /* <DEDUP_REMOVED lines=52> */
[----:B------:R-:W-:Y:S02]  /*2c10*/  ISETP.NE.AND P1, PT, R38, RZ, PT ;  /* 0x000000ff2600720c */ /* 0x000fe40003f25270 */
[----:B------:R-:W-:Y:S01]  /*2c20*/  SEL R16, R25, R16, !P0 ;  /* 0x0000001019107207 */ /* 0x000fe20004000000 */
[----:B------:R-:W-:Y:S01]  /*2c30*/  @!P2 IMAD.IADD R16, R26, 0x1, R25 ;  /* 0x000000011a10a824 */ /* 0x000fe200078e0219 */
[----:B------:R-:W-:-:S02]  /*2c40*/  ISETP.GE.U32.AND P0, PT, R2, 0x20, PT ;  /* 0x000000200200780c */ /* 0x000fc40003f06070 */
[----:B------:R-:W-:Y:S02]  /*2c50*/  SEL R37, R37, RZ, P1 ;  /* 0x000000ff25257207 */ /* 0x000fe40000800000 */
[----:B------:R-:W-:-:S04]  /*2c60*/  SEL R17, R16, RZ, P0 ;  /* 0x000000ff10117207 */ /* 0x000fc80000000000 */
[----:B-----5:R-:W-:Y:S01]  /*2c70*/  IADD3 R44, PT, PT, R17, R37, R44 ;  /* 0x00000025112c7210 */ /* 0x020fe20007ffe02c */
[----:B------:R-:W-:Y:S06]  /*2c80*/  BRA `(.L_x_111) ;  /* 0x0000000c00e87947 */ /* 0x000fec0003800000 */
.L_x_110:
[----:B0-2---:R-:W-:Y:S02]  /*2c90*/  IADD3 R16, PT, PT, R6, R5, R4 ;  /* 0x0000000506107210 */ /* 0x005fe40007ffe004 */
[----:B------:R-:W-:Y:S02]  /*2ca0*/  ISETP.NE.AND P1, PT, R38, 0x1f, PT ;  /* 0x0000001f2600780c */ /* 0x000fe40003f25270 */
        /* <DEDUP_REMOVED lines=52> */
[----:B------:R-:W-:Y:S01]  /*2ff0*/  SEL R16, R23, R16, !P0 ;  /* 0x0000001017107207 */ /* 0x000fe20004000000 */
[----:B------:R-:W-:Y:S01]  /*3000*/  IMAD.IADD R23, R44, 0x1, -R37 ;  /* 0x000000012c177824 */ /* 0x000fe200078e0a25 */
[C---:B------:R-:W-:Y:S02]  /*3010*/  ISETP.NE.AND P0, PT, R43.reuse, 0xa, PT ;  /* 0x0000000a2b00780c */ /* 0x040fe40003f05270 */
[----:B------:R-:W-:Y:S02]  /*3020*/  SEL R16, R24, R16, !P1 ;  /* 0x0000001018107207 */ /* 0x000fe40004800000 */
[----:B------:R-:W-:Y:S02]  /*3030*/  ISETP.NE.AND P1, PT, R43, 0xb, PT ;  /* 0x0000000b2b00780c */ /* 0x000fe40003f25270 */
[----:B------:R-:W-:Y:S02]  /*3040*/  SEL R16, R25, R16, !P0 ;  /* 0x0000001019107207 */ /* 0x000fe40004000000 */
[----:B------:R-:W-:-:S02]  /*3050*/  ISETP.GT.U32.AND P0, PT, R2, 0x1f, PT ;  /* 0x0000001f0200780c */ /* 0x000fc40003f04070 */
[----:B------:R-:W-:Y:S02]  /*3060*/  SEL R17, R23, RZ, P2 ;  /* 0x000000ff17117207 */ /* 0x000fe40001000000 */
        /* <DEDUP_REMOVED lines=20> */
.L_x_157:
[----:B------:R-:W-:Y:S05]  /*31b0*/  @!P0 BRA `(.L_x_114) ;  /* 0x0000000000748947 */ /* 0x000fea0003800000 */
[----:B------:R-:W-:-:S07]  /*31c0*/  IMAD.MOV.U32 R20, RZ, RZ, 0x3b8 ;  /* 0x000003b8ff147424 */ /* 0x000fce00078e00ff */
.L_x_116:
        /* <DEDUP_REMOVED lines=27> */
.L_x_160:
[----:B------:R-:W-:Y:S05]  /*3380*/  @P0 BRA `(.L_x_116) ;  /* 0xfffffffc00900947 */ /* 0x000fea000383ffff */
.L_x_114:
[----:B------:R-:W-:Y:S01]  /*3390*/  UMOV UR5, 0xffffffff ;  /* 0xffffffff00057882 */ /* 0x000fe20000000000 */
[----:B------:R-:W-:Y:S02]  /*33a0*/  ISETP.NE.AND P0, PT, R18, 0x65, PT ;  /* 0x000000651200780c */ /* 0x000fe40003f05270 */
[----:B------:R-:W-:Y:S11]  /*33b0*/  BRA.DIV UR5, `(.L_x_117) ;  /* 0x0000001e05047947 */ /* 0x000ff6000b800000 */
[----:B------:R-:W0:Y:S01]  /*33c0*/  S2R R26, SR_GEMASK ;  /* 0x00000000001a7919 */ /* 0x000e220000003c00 */
[----:B------:R-:W-:Y:S01]  /*33d0*/  VOTE.ANY R21, PT, !P0 ;  /* 0x0000000000157806 */ /* 0x000fe200040e0100 */
[----:B------:R-:W-:-:S03]  /*33e0*/  VIADD R17, R38, 0x2 ;  /* 0x0000000226117836 */ /* 0x000fc60000000000 */
[----:B0-----:R-:W-:-:S05]  /*33f0*/  LOP3.LUT R21, R21, 0x80000000, R26, 0xec, !PT ;  /* 0x8000000015157812 */ /* 0x001fca00078eec1a */
[----:B------:R-:W-:-:S05]  /*3400*/  VIADD R16, R21, 0xffffffff ;  /* 0xffffffff15107836 */ /* 0x000fca0000000000 */
[----:B------:R-:W-:Y:S01]  /*3410*/  LOP3.LUT R16, R21, R16, RZ, 0xc, !PT ;  /* 0x0000001015107212 */ /* 0x000fe200078e0cff */
[----:B------:R-:W-:-:S03]  /*3420*/  VIADD R21, R38, 0x10 ;  /* 0x0000001026157836 */ /* 0x000fc60000000000 */
[----:B------:R-:W0:Y:S02]  /*3430*/  POPC R20, R16 ;  /* 0x0000001000147309 */ /* 0x000e240000000000 */
[----:B0-----:R-:W0:Y:S01]  /*3440*/  SHFL.DOWN PT, R22, R19, 0x1, R20 ;  /* 0x0820000013167989 */ /* 0x001e2200000e0014 */
[-C--:B------:R-:W-:Y:S02]  /*3450*/  ISETP.GE.AND P0, PT, R38, R20.reuse, PT ;  /* 0x000000142600720c */ /* 0x080fe40003f06270 */
[-C--:B------:R-:W-:Y:S02]  /*3460*/  ISETP.GT.AND P2, PT, R21, R20.reuse, PT ;  /* 0x000000141500720c */ /* 0x080fe40003f44270 */
[----:B0-----:R-:W-:Y:S02]  /*3470*/  SEL R22, R22, RZ, !P0 ;  /* 0x000000ff16167207 */ /* 0x001fe40004000000 */
[----:B------:R-:W-:Y:S01]  /*3480*/  ISETP.GT.AND P0, PT, R17, R20, PT ;  /* 0x000000141100720c */ /* 0x000fe20003f04270 */
[----:B------:R-:W-:-:S02]  /*3490*/  VIADD R17, R38, 0x4 ;  /* 0x0000000426117836 */ /* 0x000fc40000000000 */
        /* <DEDUP_REMOVED lines=8> */
[----:B------:R-:W-:Y:S02]  /*3520*/  ISETP.GT.AND P0, PT, R17, R20, PT ;  /* 0x000000141100720c */ /* 0x000fe40003f04270 */
[----:B------:R-:W0:Y:S01]  /*3530*/  LDC.64 R16, c[0x0][0x390] ;  /* 0x0000e400ff107b82 */ /* 0x000e220000000a00 */
[----:B------:R-:W-:-:S05]  /*3540*/  IMAD.IADD R19, R45, 0x1, R22 ;  /* 0x000000012d137824 */ /* 0x000fca00078e0216 */
[----:B------:R-:W1:Y:S01]  /*3550*/  SHFL.DOWN PT, R22, R19, 0x8, R20 ;  /* 0x0900000013167989 */ /* 0x000e6200000e0014 */
[----:B0-----:R-:W-:-:S05]  /*3560*/  IADD3 R44, P3, PT, R16, 0x100, RZ ;  /* 0x00000100102c7810 */ /* 0x001fca0007f7e0ff */
[----:B------:R-:W-:Y:S01]  /*3570*/  IMAD.X R45, RZ, RZ, R17, P3 ;  /* 0x000000ffff2d7224 */ /* 0x000fe200018e0611 */
[----:B-1----:R-:W-:Y:S02]  /*3580*/  SEL R22, R22, RZ, !P0 ;  /* 0x000000ff16167207 */ /* 0x002fe40004000000 */
[----:B------:R-:W-:-:S03]  /*3590*/  ISETP.NE.AND P0, PT, R18, 0x65, PT ;  /* 0x000000651200780c */ /* 0x000fc60003f05270 */
[----:B------:R-:W-:-:S05]  /*35a0*/  IMAD.IADD R43, R19, 0x1, R22 ;  /* 0x00000001132b7824 */ /* 0x000fca00078e0216 */
[----:B------:R-:W0:Y:S05]  /*35b0*/  SHFL.DOWN PT, R22, R43, 0x10, R20 ;  /* 0x0a0000002b167989 */ /* 0x000e2a00000e0014 */
[----:B------:R-:W-:Y:S02]  /*35c0*/  VOTE.ALL P0, P0 ;  /* 0x0000000000ff7806 */ /* 0x000fe40000000000 */
[----:B0-----:R-:W-:-:S05]  /*35d0*/  SEL R22, R22, RZ, !P2 ;  /* 0x000000ff16167207 */ /* 0x001fca0005000000 */
[----:B------:R-:W-:-:S07]  /*35e0*/  IMAD.IADD R46, R43, 0x1, R22 ;  /* 0x000000012b2e7824 */ /* 0x000fce00078e0216 */
.L_x_169:
[----:B------:R-:W-:Y:S05]  /*35f0*/  @!P0 BRA `(.L_x_118) ;  /* 0x00000004002c8947 */ /* 0x000fea0003800000 */
[----:B------:R-:W-:-:S07]  /*3600*/  IMAD.MOV.U32 R43, RZ, RZ, 0x3b8 ;  /* 0x000003b8ff2b7424 */ /* 0x000fce00078e00ff */
.L_x_124:
        /* <DEDUP_REMOVED lines=8> */
.L_x_172:
[----:B------:R-:W-:Y:S05]  /*3690*/  @!P0 BRA `(.L_x_120) ;  /* 0x0000000000748947 */ /* 0x000fea0003800000 */
[----:B------:R-:W-:-:S07]  /*36a0*/  IMAD.MOV.U32 R20, RZ, RZ, R43 ;  /* 0x000000ffff147224 */ /* 0x000fce00078e002b */
.L_x_122:
        /* <DEDUP_REMOVED lines=27> */
.L_x_175:
[----:B------:R-:W-:Y:S05]  /*3860*/  @P0 BRA `(.L_x_122) ;  /* 0xfffffffc00900947 */ /* 0x000fea000383ffff */
.L_x_120:
[----:B------:R-:W-:Y:S01]  /*3870*/  UMOV UR5, 0xffffffff ;  /* 0xffffffff00057882 */ /* 0x000fe20000000000 */
[----:B------:R-:W-:Y:S02]  /*3880*/  ISETP.NE.AND P0, PT, R18, 0x65, PT ;  /* 0x000000651200780c */ /* 0x000fe40003f05270 */
[----:B------:R-:W-:Y:S11]  /*3890*/  BRA.DIV UR5, `(.L_x_123) ;  /* 0x0000001e05107947 */ /* 0x000ff6000b800000 */
[----:B------:R-:W-:Y:S01]  /*38a0*/  VOTE.ANY R21, PT, !P0 ;  /* 0x0000000000157806 */ /* 0x000fe200040e0100 */
[----:B------:R-:W-:Y:S02]  /*38b0*/  VIADD R17, R38, 0x2 ;  /* 0x0000000226117836 */ /* 0x000fe40000000000 */
[----:B------:R-:W-:Y:S01]  /*38c0*/  VIADD R37, R37, 0xffffffe0 ;  /* 0xffffffe025257836 */ /* 0x000fe20000000000 */
[----:B------:R-:W-:-:S05]  /*38d0*/  LOP3.LUT R21, R21, 0x80000000, R26, 0xec, !PT ;  /* 0x8000000015157812 */ /* 0x000fca00078eec1a */
[----:B------:R-:W-:-:S05]  /*38e0*/  VIADD R16, R21, 0xffffffff ;  /* 0xffffffff15107836 */ /* 0x000fca0000000000 */
[----:B------:R-:W-:-:S04]  /*38f0*/  LOP3.LUT R16, R21, R16, RZ, 0xc, !PT ;  /* 0x0000001015107212 */ /* 0x000fc800078e0cff */
        /* <DEDUP_REMOVED lines=16> */
[----:B------:R-:W-:-:S03]  /*3a00*/  IMAD.IADD R19, R49, 0x1, R22 ;  /* 0x0000000131137824 */ /* 0x000fc600078e0216 */
[----:B------:R-:W-:Y:S02]  /*3a10*/  ISETP.GT.AND P2, PT, R17, R20, PT ;  /* 0x000000141100720c */ /* 0x000fe40003f44270 */
        /* <DEDUP_REMOVED lines=8> */
.L_x_184:
[----:B------:R-:W-:Y:S05]  /*3aa0*/  @P0 BRA `(.L_x_124) ;  /* 0xfffffff800d80947 */ /* 0x000fea000383ffff */
.L_x_118:
        /* <DEDUP_REMOVED lines=15> */
.L_x_112:
        /* <DEDUP_REMOVED lines=9> */
.L_x_111:
[----:B------:R-:W-:Y:S01]  /*3c30*/  IMAD.IADD R45, R4, 0x1, R44 ;  /* 0x00000001042d7824 */ /* 0x000fe200078e022c */
[----:B------:R-:W-:Y:S01]  /*3c40*/  BAR.SYNC.DEFER_BLOCKING 0x0 ;  /* 0x0000000000007b1d */ /* 0x000fe20000010000 */
[----:B------:R-:W-:Y:S02]  /*3c50*/  ISETP.NE.AND P0, PT, R2, RZ, PT ;  /* 0x000000ff0200720c */ /* 0x000fe40003f05270 */
[----:B------:R-:W-:-:S05]  /*3c60*/  IMAD.IADD R4, R5, 0x1, R45 ;  /* 0x0000000105047824 */ /* 0x000fca00078e022d */
[----:B------:R-:W0:Y:S01]  /*3c70*/  S2UR UR5, SR_CTAID.X ;  /* 0x00000000000579c3 */ /* 0x000e220000002500 */
[----:B------:R-:W-:Y:S01]  /*3c80*/  IMAD.IADD R5, R6, 0x1, R4 ;  /* 0x0000000106057824 */ /* 0x000fe200078e0204 */
[----:B------:R-:W1:Y:S03]  /*3c90*/  LDCU.64 UR6, c[0x0][0x388] ;  /* 0x00007100ff0677ac */ /* 0x000e660008000a00 */
[----:B------:R-:W-:-:S04]  /*3ca0*/  IMAD.IADD R6, R7, 0x1, R5 ;  /* 0x0000000107067824 */ /* 0x000fc800078e0205 */
[----:B------:R-:W-:-:S04]  /*3cb0*/  IMAD.IADD R7, R8, 0x1, R6 ;  /* 0x0000000108077824 */ /* 0x000fc800078e0206 */
[----:B------:R-:W-:-:S04]  /*3cc0*/  IMAD.IADD R8, R9, 0x1, R7 ;  /* 0x0000000109087824 */ /* 0x000fc800078e0207 */
[----:B------:R-:W-:Y:S01]  /*3cd0*/  IMAD.IADD R9, R10, 0x1, R8 ;  /* 0x000000010a097824 */ /* 0x000fe200078e0208 */
[----:B------:R-:W-:Y:S03]  /*3ce0*/  STS.64 [R40], R44 ;  /* 0x0000002c28007388 */ /* 0x000fe60000000a00 */
[----:B------:R-:W-:Y:S01]  /*3cf0*/  IMAD.IADD R10, R11, 0x1, R9 ;  /* 0x000000010b0a7824 */ /* 0x000fe200078e0209 */
[----:B------:R2:W-:Y:S03]  /*3d00*/  STS.64 [R40+0x8], R4 ;  /* 0x0000080428007388 */ /* 0x0005e60000000a00 */
[----:B------:R-:W-:Y:S01]  /*3d10*/  IMAD.IADD R11, R12, 0x1, R10 ;  /* 0x000000010c0b7824 */ /* 0x000fe200078e020a */
[----:B------:R3:W-:Y:S03]  /*3d20*/  STS.64 [R40+0x10], R6 ;  /* 0x0000100628007388 */ /* 0x0007e60000000a00 */
[----:B------:R-:W-:Y:S01]  /*3d30*/  IMAD.IADD R12, R13, 0x1, R11 ;  /* 0x000000010d0c7824 */ /* 0x000fe200078e020b */
[----:B------:R-:W-:Y:S03]  /*3d40*/  STS.64 [R40+0x18], R8 ;  /* 0x0000180828007388 */ /* 0x000fe60000000a00 */
[----:B------:R-:W-:Y:S01]  /*3d50*/  IMAD.IADD R13, R14, 0x1, R12 ;  /* 0x000000010e0d7824 */ /* 0x000fe200078e020c */
[----:B------:R-:W-:Y:S01]  /*3d60*/  STS.64 [R40+0x20], R10 ;  /* 0x0000200a28007388 */ /* 0x000fe20000000a00 */
[----:B--2---:R-:W0:Y:S02]  /*3d70*/  LDC R4, c[0x0][0x398] ;  /* 0x0000e600ff047b82 */ /* 0x004e240000000800 */
[----:B------:R-:W-:Y:S01]  /*3d80*/  IMAD.IADD R14, R15, 0x1, R13 ;  /* 0x000000010f0e7824 */ /* 0x000fe200078e020d */
[----:B------:R2:W-:Y:S03]  /*3d90*/  STS.64 [R40+0x28], R12 ;  /* 0x0000280c28007388 */ /* 0x0005e60000000a00 */
[----:B------:R-:W-:Y:S01]  /*3da0*/  IMAD.IADD R15, R28, 0x1, R14 ;  /* 0x000000011c0f7824 */ /* 0x000fe200078e020e */
[----:B------:R-:W4:Y:S03]  /*3db0*/  S2R R5, SR_TID.X ;  /* 0x0000000000057919 */ /* 0x000f260000002100 */
[----:B------:R-:W-:Y:S01]  /*3dc0*/  IMAD.IADD R16, R29, 0x1, R15 ;  /* 0x000000011d107824 */ /* 0x000fe200078e020f */
[----:B------:R-:W-:Y:S03]  /*3dd0*/  STS.64 [R40+0x30], R14 ;  /* 0x0000300e28007388 */ /* 0x000fe60000000a00 */
[----:B------:R-:W-:Y:S01]  /*3de0*/  IMAD.IADD R17, R30, 0x1, R16 ;  /* 0x000000011e117824 */ /* 0x000fe200078e0210 */
[----:B---3--:R-:W3:Y:S03]  /*3df0*/  S2R R6, SR_TID.X ;  /* 0x0000000000067919 */ /* 0x008ee60000002100 */
[----:B------:R-:W-:Y:S01]  /*3e00*/  IMAD.IADD R18, R31, 0x1, R17 ;  /* 0x000000011f127824 */ /* 0x000fe200078e0211 */
[----:B------:R-:W-:Y:S03]  /*3e10*/  STS.64 [R40+0x38], R16 ;  /* 0x0000381028007388 */ /* 0x000fe60000000a00 */
[----:B------:R-:W-:-:S02]  /*3e20*/  IMAD.IADD R19, R32, 0x1, R18 ;  /* 0x0000000120137824 */ /* 0x000fc400078e0212 */
[----:B0-----:R-:W-:Y:S02]  /*3e30*/  VIADD R4, R4, UR5 ;  /* 0x0000000504047c36 */ /* 0x001fe40008000000 */
[----:B------:R-:W-:Y:S01]  /*3e40*/  IMAD.IADD R20, R33, 0x1, R19 ;  /* 0x0000000121147824 */ /* 0x000fe200078e0213 */
[----:B------:R-:W-:Y:S01]  /*3e50*/  STS.64 [R40+0x40], R18 ;  /* 0x0000401228007388 */ /* 0x000fe20000000a00 */
[----:B--2---:R-:W-:Y:S02]  /*3e60*/  IMAD R12, R4, 0x2100, RZ ;  /* 0x00002100040c7824 */ /* 0x004fe400078e02ff */
[----:B------:R-:W-:-:S04]  /*3e70*/  IMAD.IADD R21, R34, 0x1, R20 ;  /* 0x0000000122157824 */ /* 0x000fc800078e0214 */
[----:B------:R-:W-:Y:S01]  /*3e80*/  IMAD.IADD R22, R35, 0x1, R21 ;  /* 0x0000000123167824 */ /* 0x000fe200078e0215 */
[----:B------:R-:W-:Y:S03]  /*3e90*/  STS.64 [R40+0x48], R20 ;  /* 0x0000481428007388 */ /* 0x000fe60000000a00 */
[----:B------:R-:W-:Y:S01]  /*3ea0*/  IMAD.IADD R23, R36, 0x1, R22 ;  /* 0x0000000124177824 */ /* 0x000fe200078e0216 */
[C---:B----4-:R-:W-:Y:S02]  /*3eb0*/  LOP3.LUT R4, R5.reuse, 0x1f, RZ, 0xc0, !PT ;  /* 0x0000001f05047812 */ /* 0x050fe400078ec0ff */
[----:B------:R-:W-:Y:S02]  /*3ec0*/  LOP3.LUT R10, R5, 0x3e0, RZ, 0xc0, !PT ;  /* 0x000003e0050a7812 */ /* 0x000fe400078ec0ff */
[----:B------:R-:W-:Y:S01]  /*3ed0*/  STS.64 [R40+0x50], R22 ;  /* 0x0000501628007388 */ /* 0x000fe20000000a00 */
[----:B------:R-:W-:-:S03]  /*3ee0*/  NOP ;  /* 0x0000000000007918 */ /* 0x000fc60000000000 */
[----:B------:R-:W-:Y:S01]  /*3ef0*/  LDS R45, [R41] ;  /* 0x00000000292d7984 */ /* 0x000fe20000000800 */
[----:B---3--:R-:W-:Y:S01]  /*3f00*/  LOP3.LUT R8, R6, 0x3e0, RZ, 0xc0, !PT ;  /* 0x000003e006087812 */ /* 0x008fe200078ec0ff */
[----:B------:R-:W-:Y:S02]  /*3f10*/  IMAD R10, R10, 0x16, R4 ;  /* 0x000000160a0a7824 */ /* 0x000fe400078e0204 */
        /* <DEDUP_REMOVED lines=20> */
[----:B------:R0:W-:Y:S04]  /*4060*/  LDS R25, [R41+0xa80] ;  /* 0x000a800029197984 */ /* 0x0001e80000000800 */
[----:B------:R2:W-:Y:S01]  /*4070*/  @!P0 STS [UR4+0x8400], R0 ;  /* 0x00840000ff008988 */ /* 0x0005e20008000804 */
[----:B------:R-:W-:Y:S01]  /*4080*/  BAR.SYNC.DEFER_BLOCKING 0x0 ;  /* 0x0000000000007b1d */ /* 0x000fe20000010000 */
[----:B0-----:R-:W-:Y:S01]  /*4090*/  LOP3.LUT R41, R6, 0x1f, RZ, 0xc0, !PT ;  /* 0x0000001f06297812 */ /* 0x001fe200078ec0ff */
[----:B------:R-:W-:Y:S01]  /*40a0*/  VIADD R6, R10, 0x60 ;  /* 0x000000600a067836 */ /* 0x000fe20000000000 */
[----:B------:R-:W-:-:S03]  /*40b0*/  IADD3 R5, P0, PT, R12, R3, RZ ;  /* 0x000000030c057210 */ /* 0x000fc60007f1e0ff */
[----:B------:R-:W-:Y:S02]  /*40c0*/  IMAD R8, R8, 0x16, R41 ;  /* 0x0000001608087824 */ /* 0x000fe400078e0229 */
[----:B--2---:R-:W-:Y:S01]  /*40d0*/  IMAD.X R0, RZ, RZ, RZ, P0 ;  /* 0x000000ffff007224 */ /* 0x004fe200000e06ff */
[----:B-1----:R-:W-:Y:S01]  /*40e0*/  LEA R4, P0, R5, UR6, 0x2 ;  /* 0x0000000605047c11 */ /* 0x002fe2000f8010ff */
[----:B------:R-:W-:-:S03]  /*40f0*/  VIADD R41, R10, 0x20 ;  /* 0x000000200a297836 */ /* 0x000fc60000000000 */
[----:B------:R-:W-:Y:S01]  /*4100*/  LEA.HI.X R5, R5, UR7, R0, 0x2, P0 ;  /* 0x0000000705057c11 */ /* 0x000fe200080f1400 */
[C---:B------:R-:W-:Y:S01]  /*4110*/  VIADD R0, R8.reuse, 0xc0 ;  /* 0x000000c008007836 */ /* 0x040fe20000000000 */
[----:B------:R-:W0:Y:S02]  /*4120*/  LDS R2, [UR4+0x8400] ;  /* 0x00840004ff027984 */ /* 0x000e240008000800 */
[-C--:B0-----:R-:W-:Y:S01]  /*4130*/  ISETP.GE.AND P6, PT, R3, R2.reuse, PT ;  /* 0x000000020300720c */ /* 0x081fe20003fc6270 */
[C---:B------:R-:W-:Y:S01]  /*4140*/  VIADD R3, R8.reuse, 0x80 ;  /* 0x0000008008037836 */ /* 0x040fe20000000000 */
[-C--:B------:R-:W-:Y:S01]  /*4150*/  ISETP.GE.AND P5, PT, R41, R2.reuse, PT ;  /* 0x000000022900720c */ /* 0x080fe20003fa6270 */
[----:B------:R-:W-:Y:S01]  /*4160*/  VIADD R41, R8, 0xa0 ;  /* 0x000000a008297836 */ /* 0x000fe20000000000 */
[-C--:B------:R-:W-:Y:S01]  /*4170*/  ISETP.GE.AND P0, PT, R6, R2.reuse, PT ;  /* 0x000000020600720c */ /* 0x080fe20003f06270 */
[C---:B------:R-:W-:Y:S01]  /*4180*/  VIADD R6, R8.reuse, 0xe0 ;  /* 0x000000e008067836 */ /* 0x040fe20000000000 */
[-C--:B------:R-:W-:Y:S01]  /*4190*/  ISETP.GE.AND P3, PT, R3, R2.reuse, PT ;  /* 0x000000020300720c */ /* 0x080fe20003f66270 */
[----:B------:R-:W-:Y:S01]  /*41a0*/  VIADD R3, R8, 0x100 ;  /* 0x0000010008037836 */ /* 0x000fe20000000000 */
[-C--:B------:R-:W-:Y:S01]  /*41b0*/  ISETP.GE.AND P2, PT, R0, R2.reuse, PT ;  /* 0x000000020000720c */ /* 0x080fe20003f46270 */
[----:B------:R-:W-:Y:S01]  /*41c0*/  VIADD R0, R10, 0x40 ;  /* 0x000000400a007836 */ /* 0x000fe20000000000 */
[-C--:B------:R-:W-:Y:S01]  /*41d0*/  ISETP.GE.AND P4, PT, R41, R2.reuse, PT ;  /* 0x000000022900720c */ /* 0x080fe20003f86270 */
[----:B------:R-:W-:Y:S01]  /*41e0*/  VIADD R41, R8, 0x120 ;  /* 0x0000012008297836 */ /* 0x000fe20000000000 */
[-C--:B------:R-:W-:Y:S01]  /*41f0*/  ISETP.GE.AND P1, PT, R6, R2.reuse, PT ;  /* 0x000000020600720c */ /* 0x080fe20003f26270 */
[----:B------:R-:W-:Y:S01]  /*4200*/  @!P6 STG.E desc[UR8][R4.64], R45 ;  /* 0x0000002d0400e986 */ /* 0x000fe2000c101908 */
[----:B------:R-:W-:Y:S01]  /*4210*/  ISETP.GE.AND P6, PT, R3, R2, PT ;  /* 0x000000020300720c */ /* 0x000fe20003fc6270 */
[----:B------:R-:W-:-:S02]  /*4220*/  VIADD R3, R10, 0x140 ;  /* 0x000001400a037836 */ /* 0x000fc40000000000 */
[----:B------:R-:W-:Y:S01]  /*4230*/  @!P5 STG.E desc[UR8][R4.64+0x80], R47 ;  /* 0x0000802f0400d986 */ /* 0x000fe2000c101908 */
[-C--:B------:R-:W-:Y:S01]  /*4240*/  ISETP.GE.AND P5, PT, R41, R2.reuse, PT ;  /* 0x000000022900720c */ /* 0x080fe20003fa6270 */
[C---:B------:R-:W-:Y:S02]  /*4250*/  VIADD R41, R10.reuse, 0x160 ;  /* 0x000001600a297836 */ /* 0x040fe40000000000 */
[----:B------:R-:W-:Y:S01]  /*4260*/  @!P0 STG.E desc[UR8][R4.64+0x180], R49 ;  /* 0x0001803104008986 */ /* 0x000fe2000c101908 */
[-C--:B------:R-:W-:Y:S01]  /*4270*/  ISETP.GE.AND P0, PT, R3, R2.reuse, PT ;  /* 0x000000020300720c */ /* 0x080fe20003f06270 */
[C---:B------:R-:W-:Y:S02]  /*4280*/  VIADD R3, R10.reuse, 0x180 ;  /* 0x000001800a037836 */ /* 0x040fe40000000000 */
[----:B------:R-:W-:Y:S01]  /*4290*/  @!P3 STG.E desc[UR8][R4.64+0x200], R51 ;  /* 0x000200330400b986 */ /* 0x000fe2000c101908 */
[----:B------:R-:W-:Y:S01]  /*42a0*/  ISETP.GE.AND P3, PT, R41, R2, PT ;  /* 0x000000022900720c */ /* 0x000fe20003f66270 */
[----:B------:R-:W-:-:S02]  /*42b0*/  VIADD R41, R10, 0x1a0 ;  /* 0x000001a00a297836 */ /* 0x000fc40000000000 */
[----:B------:R-:W-:Y:S01]  /*42c0*/  @!P2 STG.E desc[UR8][R4.64+0x300], R43 ;  /* 0x0003002b0400a986 */ /* 0x000fe2000c101908 */
[-C--:B------:R-:W-:Y:S01]  /*42d0*/  ISETP.GE.AND P2, PT, R3, R2.reuse, PT ;  /* 0x000000020300720c */ /* 0x080fe20003f46270 */
[----:B------:R-:W-:Y:S02]  /*42e0*/  VIADD R3, R8, 0x1c0 ;  /* 0x000001c008037836 */ /* 0x000fe40000000000 */
[----:B------:R-:W-:Y:S01]  /*42f0*/  @!P4 STG.E desc[UR8][R4.64+0x280], R53 ;  /* 0x000280350400c986 */ /* 0x000fe2000c101908 */
[----:B------:R-:W-:-:S03]  /*4300*/  ISETP.GE.AND P4, PT, R0, R2, PT ;  /* 0x000000020000720c */ /* 0x000fc60003f86270 */
[----:B------:R0:W-:Y:S01]  /*4310*/  @!P1 STG.E desc[UR8][R4.64+0x380], R37 ;  /* 0x0003802504009986 */ /* 0x0001e2000c101908 */
[-C--:B------:R-:W-:Y:S01]  /*4320*/  ISETP.GE.AND P1, PT, R41, R2.reuse, PT ;  /* 0x000000022900720c */ /* 0x080fe20003f26270 */
[C---:B------:R-:W-:Y:S02]  /*4330*/  VIADD R41, R8.reuse, 0x1e0 ;  /* 0x000001e008297836 */ /* 0x040fe40000000000 */
[----:B------:R-:W-:Y:S01]  /*4340*/  @!P6 STG.E desc[UR8][R4.64+0x400], R35 ;  /* 0x000400230400e986 */ /* 0x000fe2000c101908 */
[-C--:B------:R-:W-:Y:S01]  /*4350*/  ISETP.GE.AND P6, PT, R3, R2.reuse, PT ;  /* 0x000000020300720c */ /* 0x080fe20003fc6270 */
[----:B------:R-:W-:Y:S02]  /*4360*/  VIADD R3, R8, 0x200 ;  /* 0x0000020008037836 */ /* 0x000fe40000000000 */
[----:B------:R1:W-:Y:S01]  /*4370*/  @!P5 STG.E desc[UR8][R4.64+0x480], R33 ;  /* 0x000480210400d986 */ /* 0x0003e2000c101908 */
[----:B------:R-:W-:Y:S01]  /*4380*/  ISETP.GE.AND P5, PT, R41, R2, PT ;  /* 0x000000022900720c */ /* 0x000fe20003fa6270 */
[----:B------:R-:W-:-:S02]  /*4390*/  VIADD R41, R10, 0x220 ;  /* 0x000002200a297836 */ /* 0x000fc40000000000 */
[----:B------:R2:W-:Y:S01]  /*43a0*/  @!P0 STG.E desc[UR8][R4.64+0x500], R31 ;  /* 0x0005001f04008986 */ /* 0x0005e2000c101908 */
[-C--:B------:R-:W-:Y:S01]  /*43b0*/  ISETP.GE.AND P0, PT, R3, R2.reuse, PT ;  /* 0x000000020300720c */ /* 0x080fe20003f06270 */
[----:B0-----:R-:W-:Y:S02]  /*43c0*/  VIADD R37, R10, 0x240 ;  /* 0x000002400a257836 */ /* 0x001fe40000000000 */
[C---:B------:R-:W-:Y:S01]  /*43d0*/  VIADD R3, R8.reuse, 0x260 ;  /* 0x0000026008037836 */ /* 0x040fe20000000000 */
[----:B------:R2:W-:Y:S01]  /*43e0*/  @!P4 STG.E desc[UR8][R4.64+0x100], R29 ;  /* 0x0001001d0400c986 */ /* 0x0005e2000c101908 */
[-C--:B------:R-:W-:Y:S01]  /*43f0*/  ISETP.GE.AND P4, PT, R41, R2.reuse, PT ;  /* 0x000000022900720c */ /* 0x080fe20003f86270 */
[----:B-1----:R-:W-:Y:S02]  /*4400*/  VIADD R33, R8, 0x280 ;  /* 0x0000028008217836 */ /* 0x002fe40000000000 */
        /* <DEDUP_REMOVED lines=17> */
.L_x_98:
[----:B------:R-:W-:Y:S01]  /*4520*/  BSSY B1, `(.L_x_125) ;  /* 0x0000006000017945 */ /* 0x000fe20003800000 */
[----:B------:R-:W-:Y:S01]  /*4530*/  PLOP3.LUT P0, PT, P0, PT, PT, 0x8, 0x80 ;  /* 0x000000000080781c */ /* 0x000fe2000070e170 */
[----:B------:R-:W-:-:S12]  /*4540*/  IMAD.MOV.U32 R21, RZ, RZ, -0x1 ;  /* 0xffffffffff157424 */ /* 0x000fd800078e00ff */
[----:B------:R-:W-:Y:S05]  /*4550*/  WARPSYNC.COLLECTIVE R21, `(.L_x_126) ;  /* 0x0000000015087348 */ /* 0x000fea0003c00000 */
[----:B------:R-:W-:Y:S01]  /*4560*/  VOTE.ANY P0, P0 ;  /* 0x0000000000ff7806 */ /* 0x000fe20000000100 */
[----:B------:R-:W-:-:S12]  /*4570*/  ENDCOLLECTIVE ;  /* 0x000000000000791b */ /* 0x000fd80003800000 */
.L_x_126:
[----:B------:R-:W-:Y:S05]  /*4580*/  BSYNC B1 ;  /* 0x0000000000017941 */ /* 0x000fea0003800000 */
.L_x_125:
[----:B------:R-:W-:Y:S05]  /*4590*/  BRA `(.L_x_127) ;  /* 0xffffffc800787947 */ /* 0x000fea000383ffff */
.L_x_100:
[----:B------:R-:W-:Y:S01]  /*45a0*/  BSSY B1, `(.L_x_128) ;  /* 0x0000006000017945 */ /* 0x000fe20003800000 */
[----:B------:R-:W-:Y:S01]  /*45b0*/  PLOP3.LUT P0, PT, P0, PT, PT, 0x8, 0x80 ;  /* 0x000000000080781c */ /* 0x000fe2000070e170 */
[----:B------:R-:W-:-:S12]  /*45c0*/  IMAD.MOV.U32 R21, RZ, RZ, -0x1 ;  /* 0xffffffffff157424 */ /* 0x000fd800078e00ff */
[----:B------:R-:W-:Y:S05]  /*45d0*/  WARPSYNC.COLLECTIVE R21, `(.L_x_129) ;  /* 0x0000000015087348 */ /* 0x000fea0003c00000 */
[----:B------:R-:W-:Y:S01]  /*45e0*/  VOTE.ANY P0, P0 ;  /* 0x0000000000ff7806 */ /* 0x000fe20000000100 */
[----:B------:R-:W-:-:S12]  /*45f0*/  ENDCOLLECTIVE ;  /* 0x000000000000791b */ /* 0x000fd80003800000 */
.L_x_129:
[----:B------:R-:W-:Y:S05]  /*4600*/  BSYNC B1 ;  /* 0x0000000000017941 */ /* 0x000fea0003800000 */
.L_x_128:
[----:B------:R-:W-:Y:S05]  /*4610*/  BRA `(.L_x_130) ;  /* 0xffffffc800cc7947 */ /* 0x000fea000383ffff */
.L_x_102:
[----:B------:R-:W0:Y:S01]  /*4620*/  S2R R30, SR_GEMASK ;  /* 0x00000000001e7919 */ /* 0x000e220000003c00 */
[----:B------:R-:W-:Y:S01]  /*4630*/  BSSY B1, `(.L_x_131) ;  /* 0x0000006000017945 */ /* 0x000fe20003800000 */
[----:B------:R-:W-:Y:S01]  /*4640*/  PLOP3.LUT P0, PT, P0, PT, PT, 0x8, 0x80 ;  /* 0x000000000080781c */ /* 0x000fe2000070e170 */
[----:B------:R-:W-:-:S12]  /*4650*/  IMAD.MOV.U32 R21, RZ, RZ, -0x1 ;  /* 0xffffffffff157424 */ /* 0x000fd800078e00ff */
[----:B0-----:R-:W-:Y:S05]  /*4660*/  WARPSYNC.COLLECTIVE R21, `(.L_x_132) ;  /* 0x0000000015087348 */ /* 0x001fea0003c00000 */
[----:B------:R-:W-:Y:S01]  /*4670*/  VOTE.ANY R21, PT, P0 ;  /* 0x0000000000157806 */ /* 0x000fe200000e0100 */
[----:B0-----:R-:W-:Y:S06]  /*4680*/  ENDCOLLECTIVE ;  /* 0x000000000000791b */ /* 0x001fec0003800000 */
.L_x_132:
[----:B------:R-:W-:Y:S05]  /*4690*/  BSYNC B1 ;  /* 0x0000000000017941 */ /* 0x000fea0003800000 */
.L_x_131:
[----:B------:R-:W-:Y:S01]  /*46a0*/  LOP3.LUT R21, R21, 0x80000000, R30, 0xec, !PT ;  /* 0x8000000015157812 */ /* 0x000fe200078eec1e */
[----:B------:R-:W-:Y:S02]  /*46b0*/  IMAD.MOV.U32 R17, RZ, RZ, 0x1 ;  /* 0x00000001ff117424 */ /* 0x000fe400078e00ff */
[----:B------:R-:W-:Y:S02]  /*46c0*/  VIADD R41, R39, 0x2 ;  /* 0x0000000227297836 */ /* 0x000fe40000000000 */
[----:B------:R-:W-:Y:S02]  /*46d0*/  VIADD R16, R21, 0xffffffff ;  /* 0xffffffff15107836 */ /* 0x000fe40000000000 */
[C---:B------:R-:W-:Y:S02]  /*46e0*/  VIADD R43, R39.reuse, 0x4 ;  /* 0x00000004272b7836 */ /* 0x040fe40000000000 */
[----:B------:R-:W-:Y:S01]  /*46f0*/  VIADD R44, R39, 0x8 ;  /* 0x00000008272c7836 */ /* 0x000fe20000000000 */
[----:B------:R-:W-:Y:S01]  /*4700*/  LOP3.LUT R28, R21, R16, RZ, 0xc, !PT ;  /* 0x00000010151c7212 */ /* 0x000fe200078e0cff */
[----:B------:R-:W-:-:S02]  /*4710*/  IMAD.MOV.U32 R16, RZ, RZ, R27 ;  /* 0x000000ffff107224 */ /* 0x000fc400078e001b */
[----:B------:R-:W-:Y:S01]  /*4720*/  IMAD.MOV.U32 R21, RZ, RZ, -0x1 ;  /* 0xffffffffff157424 */ /* 0x000fe200078e00ff */
[----:B------:R0:W1:Y:S01]  /*4730*/  POPC R20, R28 ;  /* 0x0000001c00147309 */ /* 0x0000620000000000 */
[----:B------:R-:W-:-:S07]  /*4740*/  VIADD R45, R39, 0x10 ;  /* 0x00000010272d7836 */ /* 0x000fce0000000000 */
[----:B01----:R-:W-:Y:S05]  /*4750*/  WARPSYNC.COLLECTIVE R21, `(.L_x_133) ;  /* 0x0000000015087348 */ /* 0x003fea0003c00000 */
[----:B-1----:R1:W2:Y:S02]  /*4760*/  SHFL.DOWN P3, R22, R16, R17, R20 ;  /* 0x0800001110167389 */ /* 0x0022a40000060014 */
[----:B012---:R-:W-:Y:S05]  /*4770*/  ENDCOLLECTIVE ;  /* 0x000000000000791b */ /* 0x007fea0003800000 */
.L_x_133:
[-C--:B------:R-:W-:Y:S02]  /*4780*/  ISETP.GE.AND P0, PT, R39, R20.reuse, PT ;  /* 0x000000142700720c */ /* 0x080fe40003f06270 */
[-C--:B------:R-:W-:Y:S01]  /*4790*/  ISETP.GT.AND P2, PT, R45, R20.reuse, PT ;  /* 0x000000142d00720c */ /* 0x080fe20003f44270 */
        /* <DEDUP_REMOVED lines=8> */
.L_x_134:
        /* <DEDUP_REMOVED lines=8> */
.L_x_135:
[----:B------:R-:W-:Y:S01]  /*48a0*/  IMAD.MOV.U32 R17, RZ, RZ, 0x8 ;  /* 0x00000008ff117424 */ /* 0x000fe200078e00ff */
[----:B------:R-:W-:Y:S02]  /*48b0*/  SEL R22, R22, RZ, !P0 ;  /* 0x000000ff16167207 */ /* 0x000fe40004000000 */
[----:B------:R-:W-:-:S03]  /*48c0*/  ISETP.GT.AND P0, PT, R44, R20, PT ;  /* 0x000000142c00720c */ /* 0x000fc60003f04270 */
[----:B------:R-:W-:Y:S02]  /*48d0*/  IMAD.IADD R27, R29, 0x1, R22 ;  /* 0x000000011d1b7824 */ /* 0x000fe400078e0216 */
[----:B------:R-:W0:Y:S02]  /*48e0*/  LDC.64 R28, c[0x0][0x390] ;  /* 0x0000e400ff1c7b82 */ /* 0x000e240000000a00 */
[----:B------:R-:W-:-:S07]  /*48f0*/  IMAD.MOV.U32 R16, RZ, RZ, R27 ;  /* 0x000000ffff107224 */ /* 0x000fce00078e001b */
[----:B0-----:R-:W-:Y:S05]  /*4900*/  WARPSYNC.COLLECTIVE R21, `(.L_x_136) ;  /* 0x0000000015087348 */ /* 0x001fea0003c00000 */
[----:B------:R1:W2:Y:S02]  /*4910*/  SHFL.DOWN P3, R22, R16, R17, R20 ;  /* 0x0800001110167389 */ /* 0x0002a40000060014 */
[----:B012---:R-:W-:Y:S05]  /*4920*/  ENDCOLLECTIVE ;  /* 0x000000000000791b */ /* 0x007fea0003800000 */
.L_x_136:
[----:B------:R-:W-:Y:S01]  /*4930*/  IMAD.MOV.U32 R17, RZ, RZ, 0x10 ;  /* 0x00000010ff117424 */ /* 0x000fe200078e00ff */
[----:B------:R-:W-:Y:S02]  /*4940*/  SEL R22, R22, RZ, !P0 ;  /* 0x000000ff16167207 */ /* 0x000fe40004000000 */
[----:B------:R-:W-:-:S03]  /*4950*/  ISETP.NE.AND P0, PT, R26, 0x65, PT ;  /* 0x000000651a00780c */ /* 0x000fc60003f05270 */
[----:B------:R-:W-:-:S04]  /*4960*/  IMAD.IADD R47, R27, 0x1, R22 ;  /* 0x000000011b2f7824 */ /* 0x000fc800078e0216 */
[----:B------:R-:W-:-:S07]  /*4970*/  IMAD.MOV.U32 R16, RZ, RZ, R47 ;  /* 0x000000ffff107224 */ /* 0x000fce00078e002f */
[----:B------:R-:W-:Y:S05]  /*4980*/  WARPSYNC.COLLECTIVE R21, `(.L_x_137) ;  /* 0x0000000015087348 */ /* 0x000fea0003c00000 */
[----:B------:R0:W1:Y:S02]  /*4990*/  SHFL.DOWN P3, R22, R16, R17, R20 ;  /* 0x0800001110167389 */ /* 0x0000640000060014 */
[----:B01----:R-:W-:Y:S05]  /*49a0*/  ENDCOLLECTIVE ;  /* 0x000000000000791b */ /* 0x003fea0003800000 */
.L_x_137:
[----:B------:R-:W-:Y:S05]  /*49b0*/  WARPSYNC.COLLECTIVE R21, `(.L_x_138) ;  /* 0x0000000015087348 */ /* 0x000fea0003c00000 */
[----:B------:R-:W-:Y:S01]  /*49c0*/  VOTE.ALL P0, P0 ;  /* 0x0000000000ff7806 */ /* 0x000fe20000000000 */
[----:B------:R-:W-:-:S12]  /*49d0*/  ENDCOLLECTIVE ;  /* 0x000000000000791b */ /* 0x000fd80003800000 */
.L_x_138:
[----:B------:R-:W-:Y:S02]  /*49e0*/  IADD3 R28, P3, PT, R28, 0x100, RZ ;  /* 0x000001001c1c7810 */ /* 0x000fe40007f7e0ff */
[----:B------:R-:W-:-:S03]  /*49f0*/  SEL R22, R22, RZ, !P2 ;  /* 0x000000ff16167207 */ /* 0x000fc60005000000 */
[----:B------:R-:W-:Y:S02]  /*4a00*/  IMAD.X R3, RZ, RZ, R29, P3 ;  /* 0x000000ffff037224 */ /* 0x000fe400018e061d */
[----:B------:R-:W-:Y:S01]  /*4a10*/  IMAD.IADD R46, R47, 0x1, R22 ;  /* 0x000000012f2e7824 */ /* 0x000fe200078e0216 */
[----:B------:R-:W-:Y:S06]  /*4a20*/  BRA `(.L_x_139) ;  /* 0xffffffc800647947 */ /* 0x000fec000383ffff */
.L_x_104:
[----:B------:R-:W-:Y:S01]  /*4a30*/  BSSY B1, `(.L_x_140) ;  /* 0x0000006000017945 */ /* 0x000fe20003800000 */
[----:B------:R-:W-:Y:S01]  /*4a40*/  PLOP3.LUT P0, PT, P0, PT, PT, 0x8, 0x80 ;  /* 0x000000000080781c */ /* 0x000fe2000070e170 */
[----:B------:R-:W-:-:S12]  /*4a50*/  IMAD.MOV.U32 R21, RZ, RZ, -0x1 ;  /* 0xffffffffff157424 */ /* 0x000fd800078e00ff */
[----:B------:R-:W-:Y:S05]  /*4a60*/  WARPSYNC.COLLECTIVE R21, `(.L_x_141) ;  /* 0x0000000015087348 */ /* 0x000fea0003c00000 */
[----:B------:R-:W-:Y:S01]  /*4a70*/  VOTE.ANY P0, P0 ;  /* 0x0000000000ff7806 */ /* 0x000fe20000000100 */
[----:B------:R-:W-:-:S12]  /*4a80*/  ENDCOLLECTIVE ;  /* 0x000000000000791b */ /* 0x000fd80003800000 */
.L_x_141:
[----:B------:R-:W-:Y:S05]  /*4a90*/  BSYNC B1 ;  /* 0x0000000000017941 */ /* 0x000fea0003800000 */
.L_x_140:
[----:B------:R-:W-:Y:S05]  /*4aa0*/  BRA `(.L_x_142) ;  /* 0xffffffc800747947 */ /* 0x000fea000383ffff */
.L_x_106:
[----:B------:R-:W-:Y:S01]  /*4ab0*/  BSSY B1, `(.L_x_143) ;  /* 0x0000006000017945 */ /* 0x000fe20003800000 */
[----:B------:R-:W-:Y:S01]  /*4ac0*/  PLOP3.LUT P0, PT, P0, PT, PT, 0x8, 0x80 ;  /* 0x000000000080781c */ /* 0x000fe2000070e170 */
[----:B------:R-:W-:-:S12]  /*4ad0*/  IMAD.MOV.U32 R21, RZ, RZ, -0x1 ;  /* 0xffffffffff157424 */ /* 0x000fd800078e00ff */
[----:B------:R-:W-:Y:S05]  /*4ae0*/  WARPSYNC.COLLECTIVE R21, `(.L_x_144) ;  /* 0x0000000015087348 */ /* 0x000fea0003c00000 */
[----:B------:R-:W-:Y:S01]  /*4af0*/  VOTE.ANY P0, P0 ;  /* 0x0000000000ff7806 */ /* 0x000fe20000000100 */
[----:B------:R-:W-:-:S12]  /*4b00*/  ENDCOLLECTIVE ;  /* 0x000000000000791b */ /* 0x000fd80003800000 */
.L_x_144:
[----:B------:R-:W-:Y:S05]  /*4b10*/  BSYNC B1 ;  /* 0x0000000000017941 */ /* 0x000fea0003800000 */
.L_x_143:
[----:B------:R-:W-:Y:S05]  /*4b20*/  BRA `(.L_x_145) ;  /* 0xffffffc800c87947 */ /* 0x000fea000383ffff */
.L_x_108:
[----:B------:R-:W-:Y:S01]  /*4b30*/  BSSY B1, `(.L_x_146) ;  /* 0x0000006000017945 */ /* 0x000fe20003800000 */
[----:B------:R-:W-:Y:S01]  /*4b40*/  PLOP3.LUT P0, PT, P0, PT, PT, 0x8, 0x80 ;  /* 0x000000000080781c */ /* 0x000fe2000070e170 */
[----:B------:R-:W-:-:S12]  /*4b50*/  IMAD.MOV.U32 R21, RZ, RZ, -0x1 ;  /* 0xffffffffff157424 */ /* 0x000fd800078e00ff */
[----:B------:R-:W-:Y:S05]  /*4b60*/  WARPSYNC.COLLECTIVE R21, `(.L_x_147) ;  /* 0x0000000015087348 */ /* 0x000fea0003c00000 */
[----:B------:R-:W-:Y:S01]  /*4b70*/  VOTE.ANY R21, PT, P0 ;  /* 0x0000000000157806 */ /* 0x000fe200000e0100 */
[----:B------:R-:W-:Y:S06]  /*4b80*/  ENDCOLLECTIVE ;  /* 0x000000000000791b */ /* 0x000fec0003800000 */
.L_x_147:
[----:B------:R-:W-:Y:S05]  /*4b90*/  BSYNC B1 ;  /* 0x0000000000017941 */ /* 0x000fea0003800000 */
.L_x_146:
        /* <DEDUP_REMOVED lines=11> */
.L_x_148:
        /* <DEDUP_REMOVED lines=9> */
.L_x_149:
        /* <DEDUP_REMOVED lines=8> */
.L_x_150:
        /* <DEDUP_REMOVED lines=8> */
.L_x_151:
        /* <DEDUP_REMOVED lines=8> */
.L_x_152:
[----:B------:R-:W-:Y:S02]  /*4e60*/  SEL R22, R22, RZ, !P0 ;  /* 0x000000ff16167207 */ /* 0x000fe40004000000 */
[----:B------:R-:W-:Y:S02]  /*4e70*/  ISETP.NE.AND P0, PT, R26, 0x65, PT ;  /* 0x000000651a00780c */ /* 0x000fe40003f05270 */
[----:B------:R-:W-:-:S11]  /*4e80*/  IADD3 R46, PT, PT, R47, R22, R46 ;  /* 0x000000162f2e7210 */ /* 0x000fd60007ffe02e */
[----:B------:R-:W-:Y:S05]  /*4e90*/  WARPSYNC.COLLECTIVE R21, `(.L_x_153) ;  /* 0x0000000015087348 */ /* 0x000fea0003c00000 */
[----:B------:R-:W-:Y:S01]  /*4ea0*/  VOTE.ALL P0, P0 ;  /* 0x0000000000ff7806 */ /* 0x000fe20000000000 */
[----:B------:R-:W-:-:S12]  /*4eb0*/  ENDCOLLECTIVE ;  /* 0x000000000000791b */ /* 0x000fd80003800000 */
.L_x_153:
[----:B------:R-:W-:Y:S05]  /*4ec0*/  BRA `(.L_x_154) ;  /* 0xffffffc800607947 */ /* 0x000fea000383ffff */
.L_x_113:
[----:B------:R-:W-:Y:S01]  /*4ed0*/  BSSY B0, `(.L_x_155) ;  /* 0x0000006000007945 */ /* 0x000fe20003800000 */
[----:B------:R-:W-:Y:S01]  /*4ee0*/  PLOP3.LUT P0, PT, P0, PT, PT, 0x8, 0x80 ;  /* 0x000000000080781c */ /* 0x000fe2000070e170 */
[----:B------:R-:W-:-:S12]  /*4ef0*/  IMAD.MOV.U32 R21, RZ, RZ, -0x1 ;  /* 0xffffffffff157424 */ /* 0x000fd800078e00ff */
[----:B------:R-:W-:Y:S05]  /*4f00*/  WARPSYNC.COLLECTIVE R21, `(.L_x_156) ;  /* 0x0000000015087348 */ /* 0x000fea0003c00000 */
[----:B------:R-:W-:Y:S01]  /*4f10*/  VOTE.ANY P0, P0 ;  /* 0x0000000000ff7806 */ /* 0x000fe20000000100 */
[----:B------:R-:W-:-:S12]  /*4f20*/  ENDCOLLECTIVE ;  /* 0x000000000000791b */ /* 0x000fd80003800000 */
.L_x_156:
[----:B------:R-:W-:Y:S05]  /*4f30*/  BSYNC B0 ;  /* 0x0000000000007941 */ /* 0x000fea0003800000 */
.L_x_155:
[----:B------:R-:W-:Y:S05]  /*4f40*/  BRA `(.L_x_157) ;  /* 0xffffffe000987947 */ /* 0x000fea000383ffff */
.L_x_115:
[----:B------:R-:W-:Y:S01]  /*4f50*/  BSSY B0, `(.L_x_158) ;  /* 0x0000006000007945 */ /* 0x000fe20003800000 */
[----:B------:R-:W-:Y:S01]  /*4f60*/  PLOP3.LUT P0, PT, P0, PT, PT, 0x8, 0x80 ;  /* 0x000000000080781c */ /* 0x000fe2000070e170 */
[----:B------:R-:W-:-:S12]  /*4f70*/  IMAD.MOV.U32 R21, RZ, RZ, -0x1 ;  /* 0xffffffffff157424 */ /* 0x000fd800078e00ff */
[----:B------:R-:W-:Y:S05]  /*4f80*/  WARPSYNC.COLLECTIVE R21, `(.L_x_159) ;  /* 0x0000000015087348 */ /* 0x000fea0003c00000 */
[----:B------:R-:W-:Y:S01]  /*4f90*/  VOTE.ANY P0, P0 ;  /* 0x0000000000ff7806 */ /* 0x000fe20000000100 */
[----:B------:R-:W-:-:S12]  /*4fa0*/  ENDCOLLECTIVE ;  /* 0x000000000000791b */ /* 0x000fd80003800000 */
.L_x_159:
[----:B------:R-:W-:Y:S05]  /*4fb0*/  BSYNC B0 ;  /* 0x0000000000007941 */ /* 0x000fea0003800000 */
.L_x_158:
[----:B------:R-:W-:Y:S05]  /*4fc0*/  BRA `(.L_x_160) ;  /* 0xffffffe000ec7947 */ /* 0x000fea000383ffff */
.L_x_117:
[----:B------:R-:W0:Y:S01]  /*4fd0*/  S2R R26, SR_GEMASK ;  /* 0x00000000001a7919 */ /* 0x000e220000003c00 */
[----:B------:R-:W-:Y:S01]  /*4fe0*/  BSSY B0, `(.L_x_161) ;  /* 0x0000006000007945 */ /* 0x000fe20003800000 */
[----:B------:R-:W-:Y:S01]  /*4ff0*/  PLOP3.LUT P0, PT, P0, PT, PT, 0x8, 0x80 ;  /* 0x000000000080781c */ /* 0x000fe2000070e170 */
[----:B------:R-:W-:-:S12]  /*5000*/  IMAD.MOV.U32 R21, RZ, RZ, -0x1 ;  /* 0xffffffffff157424 */ /* 0x000fd800078e00ff */
[----:B0-----:R-:W-:Y:S05]  /*5010*/  WARPSYNC.COLLECTIVE R21, `(.L_x_162) ;  /* 0x0000000015087348 */ /* 0x001fea0003c00000 */
[----:B------:R-:W-:Y:S01]  /*5020*/  VOTE.ANY R21, PT, P0 ;  /* 0x0000000000157806 */ /* 0x000fe200000e0100 */
[----:B0-----:R-:W-:Y:S06]  /*5030*/  ENDCOLLECTIVE ;  /* 0x000000000000791b */ /* 0x001fec0003800000 */
.L_x_162:
[----:B------:R-:W-:Y:S05]  /*5040*/  BSYNC B0 ;  /* 0x0000000000007941 */ /* 0x000fea0003800000 */
.L_x_161:
[----:B------:R-:W-:Y:S01]  /*5050*/  LOP3.LUT R21, R21, 0x80000000, R26, 0xec, !PT ;  /* 0x8000000015157812 */ /* 0x000fe200078eec1a */
[----:B------:R-:W-:-:S04]  /*5060*/  IMAD.MOV.U32 R17, RZ, RZ, 0x1 ;  /* 0x00000001ff117424 */ /* 0x000fc800078e00ff */
        /* <DEDUP_REMOVED lines=8> */
.L_x_163:
[----:B------:R-:W-:Y:S01]  /*50f0*/  ISETP.GE.AND P0, PT, R38, R20, PT ;  /* 0x000000142600720c */ /* 0x000fe20003f06270 */
[----:B------:R-:W-:-:S03]  /*5100*/  IMAD.MOV.U32 R17, RZ, RZ, 0x2 ;  /* 0x00000002ff117424 */ /* 0x000fc600078e00ff */
[----:B------:R-:W-:-:S05]  /*5110*/  SEL R22, R22, RZ, !P0 ;  /* 0x000000ff16167207 */ /* 0x000fca0004000000 */
[----:B------:R-:W-:Y:S02]  /*5120*/  IMAD.IADD R43, R22, 0x1, R19 ;  /* 0x00000001162b7824 */ /* 0x000fe400078e0213 */
[----:B------:R-:W-:Y:S02]  /*5130*/  VIADD R19, R38, 0x2 ;  /* 0x0000000226137836 */ /* 0x000fe40000000000 */
[----:B------:R-:W-:-:S03]  /*5140*/  IMAD.MOV.U32 R16, RZ, RZ, R43 ;  /* 0x000000ffff107224 */ /* 0x000fc600078e002b */
[----:B------:R-:W-:Y:S01]  /*5150*/  ISETP.GT.AND P0, PT, R19, R20, PT ;  /* 0x000000141300720c */ /* 0x000fe20003f04270 */
[----:B------:R-:W-:-:S12]  /*5160*/  VIADD R19, R38, 0x4 ;  /* 0x0000000426137836 */ /* 0x000fd80000000000 */
[----:B------:R-:W-:Y:S05]  /*5170*/  WARPSYNC.COLLECTIVE R21, `(.L_x_164) ;  /* 0x0000000015087348 */ /* 0x000fea0003c00000 */
[----:B------:R0:W1:Y:S02]  /*5180*/  SHFL.DOWN P3, R22, R16, R17, R20 ;  /* 0x0800001110167389 */ /* 0x0000640000060014 */
[----:B01----:R-:W-:Y:S05]  /*5190*/  ENDCOLLECTIVE ;  /* 0x000000000000791b */ /* 0x003fea0003800000 */
.L_x_164:
[----:B------:R-:W-:Y:S01]  /*51a0*/  IMAD.MOV.U32 R17, RZ, RZ, 0x4 ;  /* 0x00000004ff117424 */ /* 0x000fe200078e00ff */
[----:B------:R-:W-:Y:S02]  /*51b0*/  SEL R22, R22, RZ, !P0 ;  /* 0x000000ff16167207 */ /* 0x000fe40004000000 */
[----:B------:R-:W-:-:S03]  /*51c0*/  ISETP.GT.AND P0, PT, R19, R20, PT ;  /* 0x000000141300720c */ /* 0x000fc60003f04270 */
[----:B------:R-:W-:Y:S02]  /*51d0*/  IMAD.IADD R45, R43, 0x1, R22 ;  /* 0x000000012b2d7824 */ /* 0x000fe400078e0216 */
[----:B------:R-:W-:Y:S02]  /*51e0*/  VIADD R43, R38, 0x8 ;  /* 0x00000008262b7836 */ /* 0x000fe40000000000 */
[----:B------:R-:W-:-:S07]  /*51f0*/  IMAD.MOV.U32 R16, RZ, RZ, R45 ;  /* 0x000000ffff107224 */ /* 0x000fce00078e002d */
[----:B------:R-:W-:Y:S05]  /*5200*/  WARPSYNC.COLLECTIVE R21, `(.L_x_165) ;  /* 0x0000000015087348 */ /* 0x000fea0003c00000 */
[----:B------:R0:W1:Y:S02]  /*5210*/  SHFL.DOWN P3, R22, R16, R17, R20 ;  /* 0x0800001110167389 */ /* 0x0000640000060014 */
[----:B01----:R-:W-:Y:S05]  /*5220*/  ENDCOLLECTIVE ;  /* 0x000000000000791b */ /* 0x003fea0003800000 */
.L_x_165:
        /* <DEDUP_REMOVED lines=9> */
.L_x_166:
[----:B------:R-:W-:Y:S01]  /*52c0*/  IMAD.MOV.U32 R17, RZ, RZ, 0x10 ;  /* 0x00000010ff117424 */ /* 0x000fe200078e00ff */
[----:B------:R-:W-:Y:S02]  /*52d0*/  SEL R22, R22, RZ, !P0 ;  /* 0x000000ff16167207 */ /* 0x000fe40004000000 */
[----:B------:R-:W-:-:S03]  /*52e0*/  ISETP.NE.AND P0, PT, R18, 0x65, PT ;  /* 0x000000651200780c */ /* 0x000fc60003f05270 */
[----:B------:R-:W-:Y:S02]  /*52f0*/  IMAD.IADD R43, R19, 0x1, R22 ;  /* 0x00000001132b7824 */ /* 0x000fe400078e0216 */
[----:B------:R-:W-:Y:S02]  /*5300*/  VIADD R19, R38, 0x10 ;  /* 0x0000001026137836 */ /* 0x000fe40000000000 */
[----:B------:R-:W-:-:S03]  /*5310*/  IMAD.MOV.U32 R16, RZ, RZ, R43 ;  /* 0x000000ffff107224 */ /* 0x000fc600078e002b */
[----:B------:R-:W-:-:S13]  /*5320*/  ISETP.GT.AND P2, PT, R19, R20, PT ;  /* 0x000000141300720c */ /* 0x000fda0003f44270 */
[----:B------:R-:W-:Y:S05]  /*5330*/  WARPSYNC.COLLECTIVE R21, `(.L_x_167) ;  /* 0x0000000015087348 */ /* 0x000fea0003c00000 */
[----:B------:R0:W1:Y:S02]  /*5340*/  SHFL.DOWN P3, R22, R16, R17, R20 ;  /* 0x0800001110167389 */ /* 0x0000640000060014 */
[----:B01----:R-:W-:Y:S05]  /*5350*/  ENDCOLLECTIVE ;  /* 0x000000000000791b */ /* 0x003fea0003800000 */
.L_x_167:
[----:B------:R-:W-:Y:S05]  /*5360*/  WARPSYNC.COLLECTIVE R21, `(.L_x_168) ;  /* 0x0000000015087348 */ /* 0x000fea0003c00000 */
[----:B------:R-:W-:Y:S01]  /*5370*/  VOTE.ALL P0, P0 ;  /* 0x0000000000ff7806 */ /* 0x000fe20000000000 */
[----:B------:R-:W-:-:S12]  /*5380*/  ENDCOLLECTIVE ;  /* 0x000000000000791b */ /* 0x000fd80003800000 */
.L_x_168:
[----:B------:R-:W-:Y:S02]  /*5390*/  IADD3 R44, P3, PT, R44, 0x100, RZ ;  /* 0x000001002c2c7810 */ /* 0x000fe40007f7e0ff */
[----:B------:R-:W-:-:S03]  /*53a0*/  SEL R22, R22, RZ, !P2 ;  /* 0x000000ff16167207 */ /* 0x000fc60005000000 */
[----:B------:R-:W-:Y:S02]  /*53b0*/  IMAD.X R45, RZ, RZ, R45, P3 ;  /* 0x000000ffff2d7224 */ /* 0x000fe400018e062d */
[----:B------:R-:W-:Y:S01]  /*53c0*/  IMAD.IADD R46, R43, 0x1, R22 ;  /* 0x000000012b2e7824 */ /* 0x000fe200078e0216 */
[----:B------:R-:W-:Y:S06]  /*53d0*/  BRA `(.L_x_169) ;  /* 0xffffffe000847947 */ /* 0x000fec000383ffff */
.L_x_119:
[----:B------:R-:W-:Y:S01]  /*53e0*/  BSSY B0, `(.L_x_170) ;  /* 0x0000006000007945 */ /* 0x000fe20003800000 */
[----:B------:R-:W-:Y:S01]  /*53f0*/  PLOP3.LUT P0, PT, P0, PT, PT, 0x8, 0x80 ;  /* 0x000000000080781c */ /* 0x000fe2000070e170 */
[----:B------:R-:W-:-:S12]  /*5400*/  IMAD.MOV.U32 R21, RZ, RZ, -0x1 ;  /* 0xffffffffff157424 */ /* 0x000fd800078e00ff */
[----:B------:R-:W-:Y:S05]  /*5410*/  WARPSYNC.COLLECTIVE R21, `(.L_x_171) ;  /* 0x0000000015087348 */ /* 0x000fea0003c00000 */
[----:B------:R-:W-:Y:S01]  /*5420*/  VOTE.ANY P0, P0 ;  /* 0x0000000000ff7806 */ /* 0x000fe20000000100 */
[----:B------:R-:W-:-:S12]  /*5430*/  ENDCOLLECTIVE ;  /* 0x000000000000791b */ /* 0x000fd80003800000 */
.L_x_171:
[----:B------:R-:W-:Y:S05]  /*5440*/  BSYNC B0 ;  /* 0x0000000000007941 */ /* 0x000fea0003800000 */
.L_x_170:
[----:B------:R-:W-:Y:S05]  /*5450*/  BRA `(.L_x_172) ;  /* 0xffffffe0008c7947 */ /* 0x000fea000383ffff */
.L_x_121:
[----:B------:R-:W-:Y:S01]  /*5460*/  BSSY B0, `(.L_x_173) ;  /* 0x0000006000007945 */ /* 0x000fe20003800000 */
[----:B------:R-:W-:Y:S01]  /*5470*/  PLOP3.LUT P0, PT, P0, PT, PT, 0x8, 0x80 ;  /* 0x000000000080781c */ /* 0x000fe2000070e170 */
[----:B------:R-:W-:-:S12]  /*5480*/  IMAD.MOV.U32 R21, RZ, RZ, -0x1 ;  /* 0xffffffffff157424 */ /* 0x000fd800078e00ff */
[----:B------:R-:W-:Y:S05]  /*5490*/  WARPSYNC.COLLECTIVE R21, `(.L_x_174) ;  /* 0x0000000015087348 */ /* 0x000fea0003c00000 */
[----:B------:R-:W-:Y:S01]  /*54a0*/  VOTE.ANY P0, P0 ;  /* 0x0000000000ff7806 */ /* 0x000fe20000000100 */
[----:B------:R-:W-:-:S12]  /*54b0*/  ENDCOLLECTIVE ;  /* 0x000000000000791b */ /* 0x000fd80003800000 */
.L_x_174:
[----:B------:R-:W-:Y:S05]  /*54c0*/  BSYNC B0 ;  /* 0x0000000000007941 */ /* 0x000fea0003800000 */
.L_x_173:
[----:B------:R-:W-:Y:S05]  /*54d0*/  BRA `(.L_x_175) ;  /* 0xffffffe000e07947 */ /* 0x000fea000383ffff */
.L_x_123:
[----:B------:R-:W-:Y:S01]  /*54e0*/  BSSY B0, `(.L_x_176) ;  /* 0x0000006000007945 */ /* 0x000fe20003800000 */
[----:B------:R-:W-:Y:S01]  /*54f0*/  PLOP3.LUT P0, PT, P0, PT, PT, 0x8, 0x80 ;  /* 0x000000000080781c */ /* 0x000fe2000070e170 */
[----:B------:R-:W-:-:S12]  /*5500*/  IMAD.MOV.U32 R21, RZ, RZ, -0x1 ;  /* 0xffffffffff157424 */ /* 0x000fd800078e00ff */
[----:B------:R-:W-:Y:S05]  /*5510*/  WARPSYNC.COLLECTIVE R21, `(.L_x_177) ;  /* 0x0000000015087348 */ /* 0x000fea0003c00000 */
[----:B------:R-:W-:Y:S01]  /*5520*/  VOTE.ANY R21, PT, P0 ;  /* 0x0000000000157806 */ /* 0x000fe200000e0100 */
[----:B------:R-:W-:Y:S06]  /*5530*/  ENDCOLLECTIVE ;  /* 0x000000000000791b */ /* 0x000fec0003800000 */
.L_x_177:
[----:B------:R-:W-:Y:S05]  /*5540*/  BSYNC B0 ;  /* 0x0000000000007941 */ /* 0x000fea0003800000 */
.L_x_176:
        /* <DEDUP_REMOVED lines=11> */
.L_x_178:
        /* <DEDUP_REMOVED lines=11> */
.L_x_179:
        /* <DEDUP_REMOVED lines=9> */
.L_x_180:
        /* <DEDUP_REMOVED lines=8> */
.L_x_181:
        /* <DEDUP_REMOVED lines=9> */
.L_x_182:
[----:B------:R-:W-:Y:S02]  /*5850*/  SEL R22, R22, RZ, !P0 ;  /* 0x000000ff16167207 */ /* 0x000fe40004000000 */
[----:B------:R-:W-:Y:S02]  /*5860*/  ISETP.NE.AND P0, PT, R18, 0x65, PT ;  /* 0x000000651200780c */ /* 0x000fe40003f05270 */
[----:B------:R-:W-:-:S11]  /*5870*/  IADD3 R46, PT, PT, R47, R22, R46 ;  /* 0x000000162f2e7210 */ /* 0x000fd60007ffe02e */
[----:B------:R-:W-:Y:S05]  /*5880*/  WARPSYNC.COLLECTIVE R21, `(.L_x_183) ;  /* 0x0000000015087348 */ /* 0x000fea0003c00000 */
[----:B------:R-:W-:Y:S01]  /*5890*/  VOTE.ALL P0, P0 ;  /* 0x0000000000ff7806 */ /* 0x000fe20000000000 */
[----:B------:R-:W-:-:S12]  /*58a0*/  ENDCOLLECTIVE ;  /* 0x000000000000791b */ /* 0x000fd80003800000 */
.L_x_183:
[----:B------:R-:W-:Y:S05]  /*58b0*/  BRA `(.L_x_184) ;  /* 0xffffffe000787947 */ /* 0x000fea000383ffff */
.L_x_185:
        /* <DEDUP_REMOVED lines=12> */
.L_x_193:


//--------------------- .text._ZN3cub18CUB_300001_SM_10006detail4scan20DeviceScanInitKernelINS0_13ScanTileStateIiLb1EEEEEvT_i --------------------------
	.section	.text._ZN3cub18CUB_300001_SM_10006detail4scan20DeviceScanInitKernelINS0_13ScanTileStateIiLb1EEEEEvT_i,"ax",@progbits
	.align	128
        .global         _ZN3cub18CUB_300001_SM_10006detail4scan20DeviceScanInitKernelINS0_13ScanTileStateIiLb1EEEEEvT_i
        .type           _ZN3cub18CUB_300001_SM_10006detail4scan20DeviceScanInitKernelINS0_13ScanTileStateIiLb1EEEEEvT_i,@function
        .size           _ZN3cub18CUB_300001_SM_10006detail4scan20DeviceScanInitKernelINS0_13ScanTileStateIiLb1EEEEEvT_i,(.L_x_194 - _ZN3cub18CUB_300001_SM_10006detail4scan20DeviceScanInitKernelINS0_13ScanTileStateIiLb1EEEEEvT_i)
        .other          _ZN3cub18CUB_300001_SM_10006detail4scan20DeviceScanInitKernelINS0_13ScanTileStateIiLb1EEEEEvT_i,@"STO_CUDA_ENTRY STV_DEFAULT"
_ZN3cub18CUB_300001_SM_10006detail4scan20DeviceScanInitKernelINS0_13ScanTileStateIiLb1EEEEEvT_i:
.text._ZN3cub18CUB_300001_SM_10006detail4scan20DeviceScanInitKernelINS0_13ScanTileStateIiLb1EEEEEvT_i:
[----:B------:R-:W-:Y:S01]  /*0000*/  LDC R1, c[0x0][0x37c] ;  /* 0x0000df00ff017b82 */ /* 0x000fe20000000800 */
[----:B------:R-:W0:Y:S07]  /*0010*/  S2R R0, SR_TID.X ;  /* 0x0000000000007919 */ /* 0x000e2e0000002100 */
[----:B------:R-:W1:Y:S01]  /*0020*/  S2UR UR6, SR_CTAID.X ;  /* 0x00000000000679c3 */ /* 0x000e620000002500 */
[----:B------:R-:W2:Y:S07]  /*0030*/  LDCU UR4, c[0x0][0x388] ;  /* 0x00007100ff0477ac */ /* 0x000eae0008000800 */
[----:B------:R-:W1:Y:S01]  /*0040*/  LDC R5, c[0x0][0x360] ;  /* 0x0000d800ff057b82 */ /* 0x000e620000000800 */
[----:B0-----:R-:W-:Y:S01]  /*0050*/  ISETP.GT.U32.AND P0, PT, R0, 0x1f, PT ;  /* 0x0000001f0000780c */ /* 0x001fe20003f04070 */
[----:B-1----:R-:W-:-:S03]  /*0060*/  IMAD R5, R5, UR6, R0 ;  /* 0x0000000605057c24 */ /* 0x002fc6000f8e0200 */
[----:B------:R-:W-:Y:S02]  /*0070*/  ISETP.NE.OR P0, PT, RZ, UR6, P0 ;  /* 0x00000006ff007c0c */ /* 0x000fe40008705670 */
[----:B--2---:R-:W-:Y:S01]  /*0080*/  ISETP.GE.AND P1, PT, R5, UR4, PT ;  /* 0x0000000405007c0c */ /* 0x004fe2000bf26270 */
[----:B------:R-:W0:-:S12]  /*0090*/  LDCU.64 UR4, c[0x0][0x358] ;  /* 0x00006b00ff0477ac */ /* 0x000e180008000a00 */
[----:B------:R-:W1:Y:S01]  /*00a0*/  @!P1 LDC.64 R2, c[0x0][0x380] ;  /* 0x0000e000ff029b82 */ /* 0x000e620000000a00 */
[----:B------:R-:W-:Y:S01]  /*00b0*/  @!P1 MOV R4, 0x63 ;  /* 0x0000006300049802 */ /* 0x000fe20000000f00 */
[----:B-1----:R-:W-:-:S04]  /*00c0*/  @!P1 IMAD.WIDE R2, R5, 0x8, R2 ;  /* 0x0000000805029825 */ /* 0x002fc800078e0202 */
[----:B------:R-:W-:-:S05]  /*00d0*/  HFMA2 R5, -RZ, RZ, 0, 0 ;  /* 0x00000000ff057431 */ /* 0x000fca00000001ff */
[----:B0-----:R0:W-:Y:S01]  /*00e0*/  @!P1 STG.E.64 desc[UR4][R2.64+0x100], R4 ;  /* 0x0001000402009986 */ /* 0x0011e2000c101b04 */
[----:B------:R-:W-:Y:S05]  /*00f0*/  @P0 EXIT ;  /* 0x000000000000094d */ /* 0x000fea0003800000 */
[----:B0-----:R-:W0:Y:S02]  /*0100*/  LDC.64 R2, c[0x0][0x380] ;  /* 0x0000e000ff027b82 */ /* 0x001e240000000a00 */
[----:B0-----:R-:W-:-:S05]  /*0110*/  IMAD.WIDE.U32 R2, R0, 0x8, R2 ;  /* 0x0000000800027825 */ /* 0x001fca00078e0002 */
[----:B------:R-:W-:Y:S01]  /*0120*/  STG.E.64 desc[UR4][R2.64], RZ ;  /* 0x000000ff02007986 */ /* 0x000fe2000c101b04 */
[----:B------:R-:W-:Y:S05]  /*0130*/  EXIT ;  /* 0x000000000000794d */ /* 0x000fea0003800000 */
.L_x_186:
        /* <DEDUP_REMOVED lines=12> */
.L_x_194:


//--------------------- .text._ZN3cub18CUB_300001_SM_10006detail11EmptyKernelIvEEvv --------------------------
	.section	.text._ZN3cub18CUB_300001_SM_10006detail11EmptyKernelIvEEvv,"ax",@progbits
	.align	128
        .global         _ZN3cub18CUB_300001_SM_10006detail11EmptyKernelIvEEvv
        .type           _ZN3cub18CUB_300001_SM_10006detail11EmptyKernelIvEEvv,@function
        .size           _ZN3cub18CUB_300001_SM_10006detail11EmptyKernelIvEEvv,(.L_x_195 - _ZN3cub18CUB_300001_SM_10006detail11EmptyKernelIvEEvv)
        .other          _ZN3cub18CUB_300001_SM_10006detail11EmptyKernelIvEEvv,@"STO_CUDA_ENTRY STV_DEFAULT"
_ZN3cub18CUB_300001_SM_10006detail11EmptyKernelIvEEvv:
.text._ZN3cub18CUB_300001_SM_10006detail11EmptyKernelIvEEvv:
[----:B------:R-:W-:Y:S01]  /*0000*/  LDC R1, c[0x0][0x37c] ;  /* 0x0000df00ff017b82 */ /* 0x000fe20000000800 */
[----:B------:R-:W-:Y:S05]  /*0010*/  EXIT ;  /* 0x000000000000794d */ /* 0x000fea0003800000 */
.L_x_187:
        /* <DEDUP_REMOVED lines=14> */
.L_x_195:


//--------------------- .text._Z7scatterPKiPiS1_S1_i --------------------------
	.section	.text._Z7scatterPKiPiS1_S1_i,"ax",@progbits
	.align	128
        .global         _Z7scatterPKiPiS1_S1_i
        .type           _Z7scatterPKiPiS1_S1_i,@function
        .size           _Z7scatterPKiPiS1_S1_i,(.L_x_196 - _Z7scatterPKiPiS1_S1_i)
        .other          _Z7scatterPKiPiS1_S1_i,@"STO_CUDA_ENTRY STV_DEFAULT"
_Z7scatterPKiPiS1_S1_i:
.text._Z7scatterPKiPiS1_S1_i:
[----:B------:R-:W-:Y:S01]  /*0000*/  LDC R1, c[0x0][0x37c] ;  /* 0x0000df00ff017b82 */ /* 0x000fe20000000800 */
[----:B------:R-:W0:Y:S07]  /*0010*/  S2R R0, SR_TID.X ;  /* 0x0000000000007919 */ /* 0x000e2e0000002100 */
[----:B------:R-:W1:Y:S01]  /*0020*/  S2UR UR4, SR_CTAID.X ;  /* 0x00000000000479c3 */ /* 0x000e620000002500 */
[----:B------:R-:W2:Y:S07]  /*0030*/  LDCU UR5, c[0x0][0x3a0] ;  /* 0x00007400ff0577ac */ /* 0x000eae0008000800 */
[----:B------:R-:W1:Y:S01]  /*0040*/  LDC R2, c[0x0][0x360] ;  /* 0x0000d800ff027b82 */ /* 0x000e620000000800 */
[----:B--2---:R-:W-:Y:S01]  /*0050*/  USHF.R.S32.HI UR6, URZ, 0x1f, UR5 ;  /* 0x0000001fff067899 */ /* 0x004fe20008011405 */
[----:B-1----:R-:W-:Y:S01]  /*0060*/  IMAD R11, R2, UR4, RZ ;  /* 0x00000004020b7c24 */ /* 0x002fe2000f8e02ff */
[----:B------:R-:W1:Y:S04]  /*0070*/  LDCU UR4, c[0x0][0x370] ;  /* 0x00006e00ff0477ac */ /* 0x000e680008000800 */
[----:B0-----:R-:W-:-:S04]  /*0080*/  IADD3 R11, P1, PT, R11, R0, RZ ;  /* 0x000000000b0b7210 */ /* 0x001fc80007f3e0ff */
[----:B------:R-:W-:Y:S01]  /*0090*/  ISETP.GE.U32.AND P0, PT, R11, UR5, PT ;  /* 0x000000050b007c0c */ /* 0x000fe2000bf06070 */
[----:B------:R-:W-:-:S05]  /*00a0*/  IMAD.X R10, RZ, RZ, RZ, P1 ;  /* 0x000000ffff0a7224 */ /* 0x000fca00008e06ff */
[----:B------:R-:W-:Y:S01]  /*00b0*/  ISETP.GE.U32.AND.EX P0, PT, R10, UR6, PT, P0 ;  /* 0x000000060a007c0c */ /* 0x000fe2000bf06100 */
[----:B-1----:R-:W-:-:S12]  /*00c0*/  IMAD R0, R2, UR4, RZ ;  /* 0x0000000402007c24 */ /* 0x002fd8000f8e02ff */
[----:B------:R-:W-:Y:S05]  /*00d0*/  @P0 EXIT ;  /* 0x000000000000094d */ /* 0x000fea0003800000 */
[----:B------:R-:W0:Y:S01]  /*00e0*/  LDC.64 R2, c[0x0][0x398] ;  /* 0x0000e600ff027b82 */ /* 0x000e220000000a00 */
[----:B------:R-:W1:Y:S01]  /*00f0*/  LDCU.64 UR4, c[0x0][0x358] ;  /* 0x00006b00ff0477ac */ /* 0x000e620008000a00 */
[----:B------:R-:W2:Y:S01]  /*0100*/  LDCU UR7, c[0x0][0x3a0] ;  /* 0x00007400ff0777ac */ /* 0x000ea20008000800 */
[----:B------:R-:W3:Y:S01]  /*0110*/  LDCU.64 UR8, c[0x0][0x388] ;  /* 0x00007100ff0877ac */ /* 0x000ee20008000a00 */
[----:B------:R-:W4:Y:S01]  /*0120*/  LDCU.64 UR10, c[0x0][0x390] ;  /* 0x00007200ff0a77ac */ /* 0x000f220008000a00 */
[----:B------:R-:W0:Y:S02]  /*0130*/  LDCU.64 UR12, c[0x0][0x380] ;  /* 0x00007000ff0c77ac */ /* 0x000e240008000a00 */
.L_x_188:
[C---:B------:R-:W-:Y:S01]  /*0140*/  IMAD.SHL.U32 R8, R11.reuse, 0x4, RZ ;  /* 0x000000040b087824 */ /* 0x040fe200078e00ff */
[----:B0-----:R-:W-:-:S04]  /*0150*/  SHF.L.U64.HI R9, R11, 0x2, R10 ;  /* 0x000000020b097819 */ /* 0x001fc8000001020a */
[----:B---3--:R-:W-:-:S04]  /*0160*/  IADD3 R4, P0, PT, R8, UR8, RZ ;  /* 0x0000000808047c10 */ /* 0x008fc8000ff1e0ff */
[----:B------:R-:W-:-:S05]  /*0170*/  IADD3.X R5, PT, PT, R9, UR9, RZ, P0, !PT ;  /* 0x0000000909057c10 */ /* 0x000fca00087fe4ff */
[----:B-1----:R-:W3:Y:S02]  /*0180*/  LDG.E R4, desc[UR4][R4.64] ;  /* 0x0000000404047981 */ /* 0x002ee4000c1e1900 */
[----:B---3--:R-:W-:-:S13]  /*0190*/  ISETP.NE.AND P0, PT, R4, RZ, PT ;  /* 0x000000ff0400720c */ /* 0x008fda0003f05270 */
[----:B0-2-4-:R-:W-:Y:S05]  /*01a0*/  @!P0 EXIT ;  /* 0x000000000000894d */ /* 0x015fea0003800000 */
[C---:B------:R-:W-:Y:S02]  /*01b0*/  IADD3 R6, P0, PT, R8.reuse, UR10, RZ ;  /* 0x0000000a08067c10 */ /* 0x040fe4000ff1e0ff */
[----:B------:R-:W-:Y:S02]  /*01c0*/  IADD3 R8, P1, PT, R8, UR12, RZ ;  /* 0x0000000c08087c10 */ /* 0x000fe4000ff3e0ff */
[C---:B------:R-:W-:Y:S02]  /*01d0*/  IADD3.X R7, PT, PT, R9.reuse, UR11, RZ, P0, !PT ;  /* 0x0000000b09077c10 */ /* 0x040fe400087fe4ff */
[----:B------:R-:W-:-:S03]  /*01e0*/  IADD3.X R9, PT, PT, R9, UR13, RZ, P1, !PT ;  /* 0x0000000d09097c10 */ /* 0x000fc60008ffe4ff */
[----:B------:R-:W2:Y:S04]  /*01f0*/  LDG.E R5, desc[UR4][R6.64] ;  /* 0x0000000406057981 */ /* 0x000ea8000c1e1900 */
[----:B------:R-:W3:Y:S01]  /*0200*/  LDG.E R9, desc[UR4][R8.64] ;  /* 0x0000000408097981 */ /* 0x000ee2000c1e1900 */
[----:B------:R-:W-:-:S05]  /*0210*/  IADD3 R11, P0, PT, R0, R11, RZ ;  /* 0x0000000b000b7210 */ /* 0x000fca0007f1e0ff */
[----:B------:R-:W-:Y:S01]  /*0220*/  IMAD.X R10, RZ, RZ, R10, P0 ;  /* 0x000000ffff0a7224 */ /* 0x000fe200000e060a */
[----:B------:R-:W-:-:S04]  /*0230*/  ISETP.GE.U32.AND P0, PT, R11, UR7, PT ;  /* 0x000000070b007c0c */ /* 0x000fc8000bf06070 */
[----:B------:R-:W-:Y:S01]  /*0240*/  ISETP.GE.U32.AND.EX P0, PT, R10, UR6, PT, P0 ;  /* 0x000000060a007c0c */ /* 0x000fe2000bf06100 */
[----:B--2---:R-:W-:-:S05]  /*0250*/  IMAD.WIDE R4, R5, 0x4, R2 ;  /* 0x0000000405047825 */ /* 0x004fca00078e0202 */
[----:B---3--:R0:W-:Y:S07]  /*0260*/  STG.E desc[UR4][R4.64], R9 ;  /* 0x0000000904007986 */ /* 0x0081ee000c101904 */
[----:B------:R-:W-:Y:S05]  /*0270*/  @!P0 BRA `(.L_x_188) ;  /* 0xfffffffc00b08947 */ /* 0x000fea000383ffff */
[----:B------:R-:W-:Y:S05]  /*0280*/  EXIT ;  /* 0x000000000000794d */ /* 0x000fea0003800000 */
.L_x_189:
        /* <DEDUP_REMOVED lines=15> */
.L_x_196:


//--------------------- .text._Z9mark_flagPKiPii  --------------------------
	.section	.text._Z9mark_flagPKiPii,"ax",@progbits
	.align	128
        .global         _Z9mark_flagPKiPii
        .type           _Z9mark_flagPKiPii,@function
        .size           _Z9mark_flagPKiPii,(.L_x_197 - _Z9mark_flagPKiPii)
        .other          _Z9mark_flagPKiPii,@"STO_CUDA_ENTRY STV_DEFAULT"
_Z9mark_flagPKiPii:
.text._Z9mark_flagPKiPii:
        /* <DEDUP_REMOVED lines=14> */
[----:B------:R-:W0:Y:S01]  /*00e0*/  LDCU.64 UR4, c[0x0][0x358] ;  /* 0x00006b00ff0477ac */ /* 0x000e220008000a00 */
[----:B------:R-:W1:Y:S02]  /*00f0*/  LDCU.128 UR8, c[0x0][0x380] ;  /* 0x00007000ff0877ac */ /* 0x000e640008000c00 */
.L_x_190:
[C---:B--2---:R-:W-:Y:S01]  /*0100*/  IMAD.SHL.U32 R4, R9.reuse, 0x4, RZ ;  /* 0x0000000409047824 */ /* 0x044fe200078e00ff */
[----:B------:R-:W-:-:S04]  /*0110*/  SHF.L.U64.HI R5, R9, 0x2, R6 ;  /* 0x0000000209057819 */ /* 0x000fc80000010206 */
[----:B-1----:R-:W-:-:S04]  /*0120*/  IADD3 R2, P0, PT, R4, UR8, RZ ;  /* 0x0000000804027c10 */ /* 0x002fc8000ff1e0ff */
[----:B------:R-:W-:-:S05]  /*0130*/  IADD3.X R3, PT, PT, R5, UR9, RZ, P0, !PT ;  /* 0x0000000905037c10 */ /* 0x000fca00087fe4ff */
[----:B0-----:R-:W2:Y:S01]  /*0140*/  LDG.E R2, desc[UR4][R2.64] ;  /* 0x0000000402027981 */ /* 0x001ea2000c1e1900 */
[----:B------:R-:W-:-:S04]  /*0150*/  IADD3 R4, P0, PT, R4, UR10, RZ ;  /* 0x0000000a04047c10 */ /* 0x000fc8000ff1e0ff */
[----:B------:R-:W-:Y:S02]  /*0160*/  IADD3.X R5, PT, PT, R5, UR11, RZ, P0, !PT ;  /* 0x0000000b05057c10 */ /* 0x000fe400087fe4ff */
[----:B------:R-:W-:-:S05]  /*0170*/  IADD3 R9, P0, PT, R0, R9, RZ ;  /* 0x0000000900097210 */ /* 0x000fca0007f1e0ff */
[----:B------:R-:W-:Y:S01]  /*0180*/  IMAD.X R6, RZ, RZ, R6, P0 ;  /* 0x000000ffff067224 */ /* 0x000fe200000e0606 */
[----:B------:R-:W-:-:S04]  /*0190*/  ISETP.GE.U32.AND P0, PT, R9, UR7, PT ;  /* 0x0000000709007c0c */ /* 0x000fc8000bf06070 */
[----:B------:R-:W-:Y:S02]  /*01a0*/  ISETP.GE.U32.AND.EX P0, PT, R6, UR6, PT, P0 ;  /* 0x0000000606007c0c */ /* 0x000fe4000bf06100 */
[----:B--2---:R-:W-:-:S05]  /*01b0*/  LOP3.LUT R7, R2, 0x1, RZ, 0xc, !PT ;  /* 0x0000000102077812 */ /* 0x004fca00078e0cff */
[----:B------:R2:W-:Y:S06]  /*01c0*/  STG.E desc[UR4][R4.64], R7 ;  /* 0x0000000704007986 */ /* 0x0005ec000c101904 */
[----:B------:R-:W-:Y:S05]  /*01d0*/  @!P0 BRA `(.L_x_190) ;  /* 0xfffffffc00c88947 */ /* 0x000fea000383ffff */
[----:B------:R-:W-:Y:S05]  /*01e0*/  EXIT ;  /* 0x000000000000794d */ /* 0x000fea0003800000 */
.L_x_191:
        /* <DEDUP_REMOVED lines=9> */
.L_x_197:


//--------------------- .nv.shared._ZN3cub18CUB_300001_SM_10006detail4scan16DeviceScanKernelINS2_10policy_hubIiiimN4cuda3std3__44plusIvEEE10Policy1000EN6thrust24THRUST_300001_SM_1000_NS10device_ptrIiEESF_NS0_13ScanTileStateIiLb1EEES9_NS1_10InputValueIiPiEEmiLb0EiEEvT0_T1_T2_iT3_T4_T5_ --------------------------
	.section	.nv.shared._ZN3cub18CUB_300001_SM_10006detail4scan16DeviceScanKernelINS2_10policy_hubIiiimN4cuda3std3__44plusIvEEE10Policy1000EN6thrust24THRUST_300001_SM_1000_NS10device_ptrIiEESF_NS0_13ScanTileStateIiLb1EEES9_NS1_10InputValueIiPiEEmiLb0EiEEvT0_T1_T2_iT3_T4_T5_,"aw",@nobits
	.sectionflags	@""
	.align	16
.nv.shared._ZN3cub18CUB_300001_SM_10006detail4scan16DeviceScanKernelINS2_10policy_hubIiiimN4cuda3std3__44plusIvEEE10Policy1000EN6thrust24THRUST_300001_SM_1000_NS10device_ptrIiEESF_NS0_13ScanTileStateIiLb1EEES9_NS1_10InputValueIiPiEEmiLb0EiEEvT0_T1_T2_iT3_T4_T5_:
	.zero		32656


//--------------------- .nv.shared.reserved.0     --------------------------
	.section	.nv.shared.reserved.0,"aw",@nobits
	.weak		__nv_reservedSMEM_offset_0_alias
	.size		__nv_reservedSMEM_offset_0_alias, 0, 64
	.other		__nv_reservedSMEM_offset_0_alias,@"STO_CUDA_RESERVED_SHARED STV_DEFAULT"
__nv_reservedSMEM_offset_0_alias:
	.zero		0
	.zero		64


//--------------------- .nv.global                --------------------------
	.section	.nv.global,"aw",@nobits
.nv.global:
	.type		_ZN34_INTERNAL_b80226a8_4_k_cu_2b4e74666thrust24THRUST_300001_SM_1000_NS3seqE,@object
	.size		_ZN34_INTERNAL_b80226a8_4_k_cu_2b4e74666thrust24THRUST_300001_SM_1000_NS3seqE,(_ZN34_INTERNAL_b80226a8_4_k_cu_2b4e74664cuda3std3__48in_placeE - _ZN34_INTERNAL_b80226a8_4_k_cu_2b4e74666thrust24THRUST_300001_SM_1000_NS3seqE)
_ZN34_INTERNAL_b80226a8_4_k_cu_2b4e74666thrust24THRUST_300001_SM_1000_NS3seqE:
	.zero		1
	.type		_ZN34_INTERNAL_b80226a8_4_k_cu_2b4e74664cuda3std3__48in_placeE,@object
	.size		_ZN34_INTERNAL_b80226a8_4_k_cu_2b4e74664cuda3std3__48in_placeE,(_ZN34_INTERNAL_b80226a8_4_k_cu_2b4e74664cuda3std6ranges3__45__cpo4sizeE - _ZN34_INTERNAL_b80226a8_4_k_cu_2b4e74664cuda3std3__48in_placeE)
_ZN34_INTERNAL_b80226a8_4_k_cu_2b4e74664cuda3std3__48in_placeE:
	.zero		1
	.type		_ZN34_INTERNAL_b80226a8_4_k_cu_2b4e74664cuda3std6ranges3__45__cpo4sizeE,@object
	.size		_ZN34_INTERNAL_b80226a8_4_k_cu_2b4e74664cuda3std6ranges3__45__cpo4sizeE,(_ZN34_INTERNAL_b80226a8_4_k_cu_2b4e74666thrust24THRUST_300001_SM_1000_NS12placeholders2_3E - _ZN34_INTERNAL_b80226a8_4_k_cu_2b4e74664cuda3std6ranges3__45__cpo4sizeE)
_ZN34_INTERNAL_b80226a8_4_k_cu_2b4e74664cuda3std6ranges3__45__cpo4sizeE:
	.zero		1
	.type		_ZN34_INTERNAL_b80226a8_4_k_cu_2b4e74666thrust24THRUST_300001_SM_1000_NS12placeholders2_3E,@object
	.size		_ZN34_INTERNAL_b80226a8_4_k_cu_2b4e74666thrust24THRUST_300001_SM_1000_NS12placeholders2_3E,(_ZN34_INTERNAL_b80226a8_4_k_cu_2b4e74664cuda3std3__45__cpo6cbeginE - _ZN34_INTERNAL_b80226a8_4_k_cu_2b4e74666thrust24THRUST_300001_SM_1000_NS12placeholders2_3E)
_ZN34_INTERNAL_b80226a8_4_k_cu_2b4e74666thrust24THRUST_300001_SM_1000_NS12placeholders2_3E:
	.zero		1
	.type		_ZN34_INTERNAL_b80226a8_4_k_cu_2b4e74664cuda3std3__45__cpo6cbeginE,@object
	.size		_ZN34_INTERNAL_b80226a8_4_k_cu_2b4e74664cuda3std3__45__cpo6cbeginE,(_ZN34_INTERNAL_b80226a8_4_k_cu_2b4e74664cuda3std6ranges3__45__cpo6cbeginE - _ZN34_INTERNAL_b80226a8_4_k_cu_2b4e74664cuda3std3__45__cpo6cbeginE)
_ZN34_INTERNAL_b80226a8_4_k_cu_2b4e74664cuda3std3__45__cpo6cbeginE:
	.zero		1
	.type		_ZN34_INTERNAL_b80226a8_4_k_cu_2b4e74664cuda3std6ranges3__45__cpo6cbeginE,@object
	.size		_ZN34_INTERNAL_b80226a8_4_k_cu_2b4e74664cuda3std6ranges3__45__cpo6cbeginE,(_ZN34_INTERNAL_b80226a8_4_k_cu_2b4e74666thrust24THRUST_300001_SM_1000_NS12placeholders2_7E - _ZN34_INTERNAL_b80226a8_4_k_cu_2b4e74664cuda3std6ranges3__45__cpo6cbeginE)
_ZN34_INTERNAL_b80226a8_4_k_cu_2b4e74664cuda3std6ranges3__45__cpo6cbeginE:
	.zero		1
	.type		_ZN34_INTERNAL_b80226a8_4_k_cu_2b4e74666thrust24THRUST_300001_SM_1000_NS12placeholders2_7E,@object
	.size		_ZN34_INTERNAL_b80226a8_4_k_cu_2b4e74666thrust24THRUST_300001_SM_1000_NS12placeholders2_7E,(_ZN34_INTERNAL_b80226a8_4_k_cu_2b4e74664cuda3std3__45__cpo7crbeginE - _ZN34_INTERNAL_b80226a8_4_k_cu_2b4e74666thrust24THRUST_300001_SM_1000_NS12placeholders2_7E)
_ZN34_INTERNAL_b80226a8_4_k_cu_2b4e74666thrust24THRUST_300001_SM_1000_NS12placeholders2_7E:
	.zero		1
	.type		_ZN34_INTERNAL_b80226a8_4_k_cu_2b4e74664cuda3std3__45__cpo7crbeginE,@object
	.size		_ZN34_INTERNAL_b80226a8_4_k_cu_2b4e74664cuda3std3__45__cpo7crbeginE,(_ZN34_INTERNAL_b80226a8_4_k_cu_2b4e74664cuda3std6ranges3__45__cpo4nextE - _ZN34_INTERNAL_b80226a8_4_k_cu_2b4e74664cuda3std3__45__cpo7crbeginE)
_ZN34_INTERNAL_b80226a8_4_k_cu_2b4e74664cuda3std3__45__cpo7crbeginE:
	.zero		1
	.type		_ZN34_INTERNAL_b80226a8_4_k_cu_2b4e74664cuda3std6ranges3__45__cpo4nextE,@object
	.size		_ZN34_INTERNAL_b80226a8_4_k_cu_2b4e74664cuda3std6ranges3__45__cpo4nextE,(_ZN34_INTERNAL_b80226a8_4_k_cu_2b4e74664cuda3std6ranges3__45__cpo4swapE - _ZN34_INTERNAL_b80226a8_4_k_cu_2b4e74664cuda3std6ranges3__45__cpo4nextE)
_ZN34_INTERNAL_b80226a8_4_k_cu_2b4e74664cuda3std6ranges3__45__cpo4nextE:
	.zero		1
	.type		_ZN34_INTERNAL_b80226a8_4_k_cu_2b4e74664cuda3std6ranges3__45__cpo4swapE,@object
	.size		_ZN34_INTERNAL_b80226a8_4_k_cu_2b4e74664cuda3std6ranges3__45__cpo4swapE,(_ZN34_INTERNAL_b80226a8_4_k_cu_2b4e74666thrust24THRUST_300001_SM_1000_NS8cuda_cub10par_nosyncE - _ZN34_INTERNAL_b80226a8_4_k_cu_2b4e74664cuda3std6ranges3__45__cpo4swapE)
_ZN34_INTERNAL_b80226a8_4_k_cu_2b4e74664cuda3std6ranges3__45__cpo4swapE:
	.zero		1
	.type		_ZN34_INTERNAL_b80226a8_4_k_cu_2b4e74666thrust24THRUST_300001_SM_1000_NS8cuda_cub10par_nosyncE,@object
	.size		_ZN34_INTERNAL_b80226a8_4_k_cu_2b4e74666thrust24THRUST_300001_SM_1000_NS8cuda_cub10par_nosyncE,(_ZN34_INTERNAL_b80226a8_4_k_cu_2b4e74666thrust24THRUST_300001_SM_1000_NS12placeholders2_9E - _ZN34_INTERNAL_b80226a8_4_k_cu_2b4e74666thrust24THRUST_300001_SM_1000_NS8cuda_cub10par_nosyncE)
_ZN34_INTERNAL_b80226a8_4_k_cu_2b4e74666thrust24THRUST_300001_SM_1000_NS8cuda_cub10par_nosyncE:
	.zero		1
	.type		_ZN34_INTERNAL_b80226a8_4_k_cu_2b4e74666thrust24THRUST_300001_SM_1000_NS12placeholders2_9E,@object
	.size		_ZN34_INTERNAL_b80226a8_4_k_cu_2b4e74666thrust24THRUST_300001_SM_1000_NS12placeholders2_9E,(_ZN34_INTERNAL_b80226a8_4_k_cu_2b4e74664cuda3std3__436_GLOBAL__N__b80226a8_4_k_cu_2b4e74666ignoreE - _ZN34_INTERNAL_b80226a8_4_k_cu_2b4e74666thrust24THRUST_300001_SM_1000_NS12placeholders2_9E)
_ZN34_INTERNAL_b80226a8_4_k_cu_2b4e74666thrust24THRUST_300001_SM_1000_NS12placeholders2_9E:
	.zero		1
	.type		_ZN34_INTERNAL_b80226a8_4_k_cu_2b4e74664cuda3std3__436_GLOBAL__N__b80226a8_4_k_cu_2b4e74666ignoreE,@object
	.size		_ZN34_INTERNAL_b80226a8_4_k_cu_2b4e74664cuda3std3__436_GLOBAL__N__b80226a8_4_k_cu_2b4e74666ignoreE,(_ZN34_INTERNAL_b80226a8_4_k_cu_2b4e74664cuda3std6ranges3__45__cpo4dataE - _ZN34_INTERNAL_b80226a8_4_k_cu_2b4e74664cuda3std3__436_GLOBAL__N__b80226a8_4_k_cu_2b4e74666ignoreE)
_ZN34_INTERNAL_b80226a8_4_k_cu_2b4e74664cuda3std3__436_GLOBAL__N__b80226a8_4_k_cu_2b4e74666ignoreE:
	.zero		1
	.type		_ZN34_INTERNAL_b80226a8_4_k_cu_2b4e74664cuda3std6ranges3__45__cpo4dataE,@object
	.size		_ZN34_INTERNAL_b80226a8_4_k_cu_2b4e74664cuda3std6ranges3__45__cpo4dataE,(_ZN34_INTERNAL_b80226a8_4_k_cu_2b4e74666thrust24THRUST_300001_SM_1000_NS12placeholders2_1E - _ZN34_INTERNAL_b80226a8_4_k_cu_2b4e74664cuda3std6ranges3__45__cpo4dataE)
_ZN34_INTERNAL_b80226a8_4_k_cu_2b4e74664cuda3std6ranges3__45__cpo4dataE:
	.zero		1
	.type		_ZN34_INTERNAL_b80226a8_4_k_cu_2b4e74666thrust24THRUST_300001_SM_1000_NS12placeholders2_1E,@object
	.size		_ZN34_INTERNAL_b80226a8_4_k_cu_2b4e74666thrust24THRUST_300001_SM_1000_NS12placeholders2_1E,(_ZN34_INTERNAL_b80226a8_4_k_cu_2b4e74664cuda3std3__45__cpo5beginE - _ZN34_INTERNAL_b80226a8_4_k_cu_2b4e74666thrust24THRUST_300001_SM_1000_NS12placeholders2_1E)
_ZN34_INTERNAL_b80226a8_4_k_cu_2b4e74666thrust24THRUST_300001_SM_1000_NS12placeholders2_1E:
	.zero		1
	.type		_ZN34_INTERNAL_b80226a8_4_k_cu_2b4e74664cuda3std3__45__cpo5beginE,@object
	.size		_ZN34_INTERNAL_b80226a8_4_k_cu_2b4e74664cuda3std3__45__cpo5beginE,(_ZN34_INTERNAL_b80226a8_4_k_cu_2b4e74664cuda3std6ranges3__45__cpo5beginE - _ZN34_INTERNAL_b80226a8_4_k_cu_2b4e74664cuda3std3__45__cpo5beginE)
_ZN34_INTERNAL_b80226a8_4_k_cu_2b4e74664cuda3std3__45__cpo5beginE:
	.zero		1
	.type		_ZN34_INTERNAL_b80226a8_4_k_cu_2b4e74664cuda3std6ranges3__45__cpo5beginE,@object
	.size		_ZN34_INTERNAL_b80226a8_4_k_cu_2b4e74664cuda3std6ranges3__45__cpo5beginE,(_ZN34_INTERNAL_b80226a8_4_k_cu_2b4e74666thrust24THRUST_300001_SM_1000_NS12placeholders2_5E - _ZN34_INTERNAL_b80226a8_4_k_cu_2b4e74664cuda3std6ranges3__45__cpo5beginE)
_ZN34_INTERNAL_b80226a8_4_k_cu_2b4e74664cuda3std6ranges3__45__cpo5beginE:
	.zero		1
	.type		_ZN34_INTERNAL_b80226a8_4_k_cu_2b4e74666thrust24THRUST_300001_SM_1000_NS12placeholders2_5E,@object
	.size		_ZN34_INTERNAL_b80226a8_4_k_cu_2b4e74666thrust24THRUST_300001_SM_1000_NS12placeholders2_5E,(_ZN34_INTERNAL_b80226a8_4_k_cu_2b4e74664cuda3std3__45__cpo6rbeginE - _ZN34_INTERNAL_b80226a8_4_k_cu_2b4e74666thrust24THRUST_300001_SM_1000_NS12placeholders2_5E)
_ZN34_INTERNAL_b80226a8_4_k_cu_2b4e74666thrust24THRUST_300001_SM_1000_NS12placeholders2_5E:
	.zero		1
	.type		_ZN34_INTERNAL_b80226a8_4_k_cu_2b4e74664cuda3std3__45__cpo6rbeginE,@object
	.size		_ZN34_INTERNAL_b80226a8_4_k_cu_2b4e74664cuda3std3__45__cpo6rbeginE,(_ZN34_INTERNAL_b80226a8_4_k_cu_2b4e74664cuda3std6ranges3__45__cpo7advanceE - _ZN34_INTERNAL_b80226a8_4_k_cu_2b4e74664cuda3std3__45__cpo6rbeginE)
_ZN34_INTERNAL_b80226a8_4_k_cu_2b4e74664cuda3std3__45__cpo6rbeginE:
	.zero		1
	.type		_ZN34_INTERNAL_b80226a8_4_k_cu_2b4e74664cuda3std6ranges3__45__cpo7advanceE,@object
	.size		_ZN34_INTERNAL_b80226a8_4_k_cu_2b4e74664cuda3std6ranges3__45__cpo7advanceE,(_ZN34_INTERNAL_b80226a8_4_k_cu_2b4e74664cuda3std3__47nulloptE - _ZN34_INTERNAL_b80226a8_4_k_cu_2b4e74664cuda3std6ranges3__45__cpo7advanceE)
_ZN34_INTERNAL_b80226a8_4_k_cu_2b4e74664cuda3std6ranges3__45__cpo7advanceE:
	.zero		1
	.type		_ZN34_INTERNAL_b80226a8_4_k_cu_2b4e74664cuda3std3__47nulloptE,@object
	.size		_ZN34_INTERNAL_b80226a8_4_k_cu_2b4e74664cuda3std3__47nulloptE,(_ZN34_INTERNAL_b80226a8_4_k_cu_2b4e74664cuda3std6ranges3__45__cpo8distanceE - _ZN34_INTERNAL_b80226a8_4_k_cu_2b4e74664cuda3std3__47nulloptE)
_ZN34_INTERNAL_b80226a8_4_k_cu_2b4e74664cuda3std3__47nulloptE:
	.zero		1
	.type		_ZN34_INTERNAL_b80226a8_4_k_cu_2b4e74664cuda3std6ranges3__45__cpo8distanceE,@object
	.size		_ZN34_INTERNAL_b80226a8_4_k_cu_2b4e74664cuda3std6ranges3__45__cpo8distanceE,(_ZN34_INTERNAL_b80226a8_4_k_cu_2b4e74666thrust24THRUST_300001_SM_1000_NS12placeholders3_10E - _ZN34_INTERNAL_b80226a8_4_k_cu_2b4e74664cuda3std6ranges3__45__cpo8distanceE)
_ZN34_INTERNAL_b80226a8_4_k_cu_2b4e74664cuda3std6ranges3__45__cpo8distanceE:
	.zero		1
	.type		_ZN34_INTERNAL_b80226a8_4_k_cu_2b4e74666thrust24THRUST_300001_SM_1000_NS12placeholders3_10E,@object
	.size		_ZN34_INTERNAL_b80226a8_4_k_cu_2b4e74666thrust24THRUST_300001_SM_1000_NS12placeholders3_10E,(_ZN34_INTERNAL_b80226a8_4_k_cu_2b4e74664cuda3std3__419piecewise_constructE - _ZN34_INTERNAL_b80226a8_4_k_cu_2b4e74666thrust24THRUST_300001_SM_1000_NS12placeholders3_10E)
_ZN34_INTERNAL_b80226a8_4_k_cu_2b4e74666thrust24THRUST_300001_SM_1000_NS12placeholders3_10E:
	.zero		1
	.type		_ZN34_INTERNAL_b80226a8_4_k_cu_2b4e74664cuda3std3__419piecewise_constructE,@object
	.size		_ZN34_INTERNAL_b80226a8_4_k_cu_2b4e74664cuda3std3__419piecewise_constructE,(_ZN34_INTERNAL_b80226a8_4_k_cu_2b4e74664cuda3std6ranges3__45__cpo5cdataE - _ZN34_INTERNAL_b80226a8_4_k_cu_2b4e74664cuda3std3__419piecewise_constructE)
_ZN34_INTERNAL_b80226a8_4_k_cu_2b4e74664cuda3std3__419piecewise_constructE:
	.zero		1
	.type		_ZN34_INTERNAL_b80226a8_4_k_cu_2b4e74664cuda3std6ranges3__45__cpo5cdataE,@object
	.size		_ZN34_INTERNAL_b80226a8_4_k_cu_2b4e74664cuda3std6ranges3__45__cpo5cdataE,(_ZN34_INTERNAL_b80226a8_4_k_cu_2b4e74666thrust24THRUST_300001_SM_1000_NS12placeholders2_2E - _ZN34_INTERNAL_b80226a8_4_k_cu_2b4e74664cuda3std6ranges3__45__cpo5cdataE)
_ZN34_INTERNAL_b80226a8_4_k_cu_2b4e74664cuda3std6ranges3__45__cpo5cdataE:
	.zero		1
	.type		_ZN34_INTERNAL_b80226a8_4_k_cu_2b4e74666thrust24THRUST_300001_SM_1000_NS12placeholders2_2E,@object
	.size		_ZN34_INTERNAL_b80226a8_4_k_cu_2b4e74666thrust24THRUST_300001_SM_1000_NS12placeholders2_2E,(_ZN34_INTERNAL_b80226a8_4_k_cu_2b4e74664cuda3std3__45__cpo3endE - _ZN34_INTERNAL_b80226a8_4_k_cu_2b4e74666thrust24THRUST_300001_SM_1000_NS12placeholders2_2E)
_ZN34_INTERNAL_b80226a8_4_k_cu_2b4e74666thrust24THRUST_300001_SM_1000_NS12placeholders2_2E:
	.zero		1
	.type		_ZN34_INTERNAL_b80226a8_4_k_cu_2b4e74664cuda3std3__45__cpo3endE,@object
	.size		_ZN34_INTERNAL_b80226a8_4_k_cu_2b4e74664cuda3std3__45__cpo3endE,(_ZN34_INTERNAL_b80226a8_4_k_cu_2b4e74664cuda3std6ranges3__45__cpo3endE - _ZN34_INTERNAL_b80226a8_4_k_cu_2b4e74664cuda3std3__45__cpo3endE)
_ZN34_INTERNAL_b80226a8_4_k_cu_2b4e74664cuda3std3__45__cpo3endE:
	.zero		1
	.type		_ZN34_INTERNAL_b80226a8_4_k_cu_2b4e74664cuda3std6ranges3__45__cpo3endE,@object
	.size		_ZN34_INTERNAL_b80226a8_4_k_cu_2b4e74664cuda3std6ranges3__45__cpo3endE,(_ZN34_INTERNAL_b80226a8_4_k_cu_2b4e74666thrust24THRUST_300001_SM_1000_NS12placeholders2_6E - _ZN34_INTERNAL_b80226a8_4_k_cu_2b4e74664cuda3std6ranges3__45__cpo3endE)
_ZN34_INTERNAL_b80226a8_4_k_cu_2b4e74664cuda3std6ranges3__45__cpo3endE:
	.zero		1
	.type		_ZN34_INTERNAL_b80226a8_4_k_cu_2b4e74666thrust24THRUST_300001_SM_1000_NS12placeholders2_6E,@object
	.size		_ZN34_INTERNAL_b80226a8_4_k_cu_2b4e74666thrust24THRUST_300001_SM_1000_NS12placeholders2_6E,(_ZN34_INTERNAL_b80226a8_4_k_cu_2b4e74664cuda3std3__45__cpo4rendE - _ZN34_INTERNAL_b80226a8_4_k_cu_2b4e74666thrust24THRUST_300001_SM_1000_NS12placeholders2_6E)
_ZN34_INTERNAL_b80226a8_4_k_cu_2b4e74666thrust24THRUST_300001_SM_1000_NS12placeholders2_6E:
	.zero		1
	.type		_ZN34_INTERNAL_b80226a8_4_k_cu_2b4e74664cuda3std3__45__cpo4rendE,@object
	.size		_ZN34_INTERNAL_b80226a8_4_k_cu_2b4e74664cuda3std3__45__cpo4rendE,(_ZN34_INTERNAL_b80226a8_4_k_cu_2b4e74664cuda3std6ranges3__45__cpo9iter_swapE - _ZN34_INTERNAL_b80226a8_4_k_cu_2b4e74664cuda3std3__45__cpo4rendE)
_ZN34_INTERNAL_b80226a8_4_k_cu_2b4e74664cuda3std3__45__cpo4rendE:
	.zero		1
	.type		_ZN34_INTERNAL_b80226a8_4_k_cu_2b4e74664cuda3std6ranges3__45__cpo9iter_swapE,@object
	.size		_ZN34_INTERNAL_b80226a8_4_k_cu_2b4e74664cuda3std6ranges3__45__cpo9iter_swapE,(_ZN34_INTERNAL_b80226a8_4_k_cu_2b4e74664cuda3std3__48unexpectE - _ZN34_INTERNAL_b80226a8_4_k_cu_2b4e74664cuda3std6ranges3__45__cpo9iter_swapE)
_ZN34_INTERNAL_b80226a8_4_k_cu_2b4e74664cuda3std6ranges3__45__cpo9iter_swapE:
	.zero		1
	.type		_ZN34_INTERNAL_b80226a8_4_k_cu_2b4e74664cuda3std3__48unexpectE,@object
	.size		_ZN34_INTERNAL_b80226a8_4_k_cu_2b4e74664cuda3std3__48unexpectE,(_ZN34_INTERNAL_b80226a8_4_k_cu_2b4e74666thrust24THRUST_300001_SM_1000_NS8cuda_cub3parE - _ZN34_INTERNAL_b80226a8_4_k_cu_2b4e74664cuda3std3__48unexpectE)
_ZN34_INTERNAL_b80226a8_4_k_cu_2b4e74664cuda3std3__48unexpectE:
	.zero		1
	.type		_ZN34_INTERNAL_b80226a8_4_k_cu_2b4e74666thrust24THRUST_300001_SM_1000_NS8cuda_cub3parE,@object
	.size		_ZN34_INTERNAL_b80226a8_4_k_cu_2b4e74666thrust24THRUST_300001_SM_1000_NS8cuda_cub3parE,(_ZN34_INTERNAL_b80226a8_4_k_cu_2b4e74666thrust24THRUST_300001_SM_1000_NS12placeholders2_4E - _ZN34_INTERNAL_b80226a8_4_k_cu_2b4e74666thrust24THRUST_300001_SM_1000_NS8cuda_cub3parE)
_ZN34_INTERNAL_b80226a8_4_k_cu_2b4e74666thrust24THRUST_300001_SM_1000_NS8cuda_cub3parE:
	.zero		1
	.type		_ZN34_INTERNAL_b80226a8_4_k_cu_2b4e74666thrust24THRUST_300001_SM_1000_NS12placeholders2_4E,@object
	.size		_ZN34_INTERNAL_b80226a8_4_k_cu_2b4e74666thrust24THRUST_300001_SM_1000_NS12placeholders2_4E,(_ZN34_INTERNAL_b80226a8_4_k_cu_2b4e74664cuda3std3__45__cpo4cendE - _ZN34_INTERNAL_b80226a8_4_k_cu_2b4e74666thrust24THRUST_300001_SM_1000_NS12placeholders2_4E)
_ZN34_INTERNAL_b80226a8_4_k_cu_2b4e74666thrust24THRUST_300001_SM_1000_NS12placeholders2_4E:
	.zero		1
	.type		_ZN34_INTERNAL_b80226a8_4_k_cu_2b4e74664cuda3std3__45__cpo4cendE,@object
	.size		_ZN34_INTERNAL_b80226a8_4_k_cu_2b4e74664cuda3std3__45__cpo4cendE,(_ZN34_INTERNAL_b80226a8_4_k_cu_2b4e74664cuda3std6ranges3__45__cpo4cendE - _ZN34_INTERNAL_b80226a8_4_k_cu_2b4e74664cuda3std3__45__cpo4cendE)
_ZN34_INTERNAL_b80226a8_4_k_cu_2b4e74664cuda3std3__45__cpo4cendE:
	.zero		1
	.type		_ZN34_INTERNAL_b80226a8_4_k_cu_2b4e74664cuda3std6ranges3__45__cpo4cendE,@object
	.size		_ZN34_INTERNAL_b80226a8_4_k_cu_2b4e74664cuda3std6ranges3__45__cpo4cendE,(_ZN34_INTERNAL_b80226a8_4_k_cu_2b4e74664cuda3std3__420unreachable_sentinelE - _ZN34_INTERNAL_b80226a8_4_k_cu_2b4e74664cuda3std6ranges3__45__cpo4cendE)
_ZN34_INTERNAL_b80226a8_4_k_cu_2b4e74664cuda3std6ranges3__45__cpo4cendE:
	.zero		1
	.type		_ZN34_INTERNAL_b80226a8_4_k_cu_2b4e74664cuda3std3__420unreachable_sentinelE,@object
	.size		_ZN34_INTERNAL_b80226a8_4_k_cu_2b4e74664cuda3std3__420unreachable_sentinelE,(_ZN34_INTERNAL_b80226a8_4_k_cu_2b4e74664cuda3std6ranges3__45__cpo5ssizeE - _ZN34_INTERNAL_b80226a8_4_k_cu_2b4e74664cuda3std3__420unreachable_sentinelE)
_ZN34_INTERNAL_b80226a8_4_k_cu_2b4e74664cuda3std3__420unreachable_sentinelE:
	.zero		1
	.type		_ZN34_INTERNAL_b80226a8_4_k_cu_2b4e74664cuda3std6ranges3__45__cpo5ssizeE,@object
	.size		_ZN34_INTERNAL_b80226a8_4_k_cu_2b4e74664cuda3std6ranges3__45__cpo5ssizeE,(_ZN34_INTERNAL_b80226a8_4_k_cu_2b4e74666thrust24THRUST_300001_SM_1000_NS12placeholders2_8E - _ZN34_INTERNAL_b80226a8_4_k_cu_2b4e74664cuda3std6ranges3__45__cpo5ssizeE)
_ZN34_INTERNAL_b80226a8_4_k_cu_2b4e74664cuda3std6ranges3__45__cpo5ssizeE:
	.zero		1
	.type		_ZN34_INTERNAL_b80226a8_4_k_cu_2b4e74666thrust24THRUST_300001_SM_1000_NS12placeholders2_8E,@object
	.size		_ZN34_INTERNAL_b80226a8_4_k_cu_2b4e74666thrust24THRUST_300001_SM_1000_NS12placeholders2_8E,(_ZN34_INTERNAL_b80226a8_4_k_cu_2b4e74664cuda3std3__45__cpo5crendE - _ZN34_INTERNAL_b80226a8_4_k_cu_2b4e74666thrust24THRUST_300001_SM_1000_NS12placeholders2_8E)
_ZN34_INTERNAL_b80226a8_4_k_cu_2b4e74666thrust24THRUST_300001_SM_1000_NS12placeholders2_8E:
	.zero		1
	.type		_ZN34_INTERNAL_b80226a8_4_k_cu_2b4e74664cuda3std3__45__cpo5crendE,@object
	.size		_ZN34_INTERNAL_b80226a8_4_k_cu_2b4e74664cuda3std3__45__cpo5crendE,(_ZN34_INTERNAL_b80226a8_4_k_cu_2b4e74664cuda3std6ranges3__45__cpo4prevE - _ZN34_INTERNAL_b80226a8_4_k_cu_2b4e74664cuda3std3__45__cpo5crendE)
_ZN34_INTERNAL_b80226a8_4_k_cu_2b4e74664cuda3std3__45__cpo5crendE:
	.zero		1
	.type		_ZN34_INTERNAL_b80226a8_4_k_cu_2b4e74664cuda3std6ranges3__45__cpo4prevE,@object
	.size		_ZN34_INTERNAL_b80226a8_4_k_cu_2b4e74664cuda3std6ranges3__45__cpo4prevE,(_ZN34_INTERNAL_b80226a8_4_k_cu_2b4e74664cuda3std6ranges3__45__cpo9iter_moveE - _ZN34_INTERNAL_b80226a8_4_k_cu_2b4e74664cuda3std6ranges3__45__cpo4prevE)
_ZN34_INTERNAL_b80226a8_4_k_cu_2b4e74664cuda3std6ranges3__45__cpo4prevE:
	.zero		1
	.type		_ZN34_INTERNAL_b80226a8_4_k_cu_2b4e74664cuda3std6ranges3__45__cpo9iter_moveE,@object
	.size		_ZN34_INTERNAL_b80226a8_4_k_cu_2b4e74664cuda3std6ranges3__45__cpo9iter_moveE,(_ZN34_INTERNAL_b80226a8_4_k_cu_2b4e74666thrust24THRUST_300001_SM_1000_NS6system6detail10sequential3seqE - _ZN34_INTERNAL_b80226a8_4_k_cu_2b4e74664cuda3std6ranges3__45__cpo9iter_moveE)
_ZN34_INTERNAL_b80226a8_4_k_cu_2b4e74664cuda3std6ranges3__45__cpo9iter_moveE:
	.zero		1
	.type		_ZN34_INTERNAL_b80226a8_4_k_cu_2b4e74666thrust24THRUST_300001_SM_1000_NS6system6detail10sequential3seqE,@object
	.size		_ZN34_INTERNAL_b80226a8_4_k_cu_2b4e74666thrust24THRUST_300001_SM_1000_NS6system6detail10sequential3seqE,(.L_31 - _ZN34_INTERNAL_b80226a8_4_k_cu_2b4e74666thrust24THRUST_300001_SM_1000_NS6system6detail10sequential3seqE)
_ZN34_INTERNAL_b80226a8_4_k_cu_2b4e74666thrust24THRUST_300001_SM_1000_NS6system6detail10sequential3seqE:
	.zero		1
.L_31:


//--------------------- .nv.shared._ZN3cub18CUB_300001_SM_10006detail4scan16DeviceScanKernelINS2_10policy_hubIiiijN4cuda3std3__44plusIvEEE10Policy1000EN6thrust24THRUST_300001_SM_1000_NS10device_ptrIiEESF_NS0_13ScanTileStateIiLb1EEES9_NS1_10InputValueIiPiEEjiLb0EiEEvT0_T1_T2_iT3_T4_T5_ --------------------------
	.section	.nv.shared._ZN3cub18CUB_300001_SM_10006detail4scan16DeviceScanKernelINS2_10policy_hubIiiijN4cuda3std3__44plusIvEEE10Policy1000EN6thrust24THRUST_300001_SM_1000_NS10device_ptrIiEESF_NS0_13ScanTileStateIiLb1EEES9_NS1_10InputValueIiPiEEjiLb0EiEEvT0_T1_T2_iT3_T4_T5_,"aw",@nobits
	.sectionflags	@""
	.align	16
.nv.shared._ZN3cub18CUB_300001_SM_10006detail4scan16DeviceScanKernelINS2_10policy_hubIiiijN4cuda3std3__44plusIvEEE10Policy1000EN6thrust24THRUST_300001_SM_1000_NS10device_ptrIiEESF_NS0_13ScanTileStateIiLb1EEES9_NS1_10InputValueIiPiEEjiLb0EiEEvT0_T1_T2_iT3_T4_T5_:
	.zero		34832


//--------------------- .nv.constant0._ZN3cub18CUB_300001_SM_10006detail4scan16DeviceScanKernelINS2_10policy_hubIiiimN4cuda3std3__44plusIvEEE10Policy1000EN6thrust24THRUST_300001_SM_1000_NS10device_ptrIiEESF_NS0_13ScanTileStateIiLb1EEES9_NS1_10InputValueIiPiEEmiLb0EiEEvT0_T1_T2_iT3_T4_T5_ --------------------------
	.section	.nv.constant0._ZN3cub18CUB_300001_SM_10006detail4scan16DeviceScanKernelINS2_10policy_hubIiiimN4cuda3std3__44plusIvEEE10Policy1000EN6thrust24THRUST_300001_SM_1000_NS10device_ptrIiEESF_NS0_13ScanTileStateIiLb1EEES9_NS1_10InputValueIiPiEEmiLb0EiEEvT0_T1_T2_iT3_T4_T5_,"a",@progbits
	.sectionflags	@""
	.align	4
.nv.constant0._ZN3cub18CUB_300001_SM_10006detail4scan16DeviceScanKernelINS2_10policy_hubIiiimN4cuda3std3__44plusIvEEE10Policy1000EN6thrust24THRUST_300001_SM_1000_NS10device_ptrIiEESF_NS0_13ScanTileStateIiLb1EEES9_NS1_10InputValueIiPiEEmiLb0EiEEvT0_T1_T2_iT3_T4_T5_:
	.zero		952


//--------------------- .nv.constant0._ZN3cub18CUB_300001_SM_10006detail4scan16DeviceScanKernelINS2_10policy_hubIiiijN4cuda3std3__44plusIvEEE10Policy1000EN6thrust24THRUST_300001_SM_1000_NS10device_ptrIiEESF_NS0_13ScanTileStateIiLb1EEES9_NS1_10InputValueIiPiEEjiLb0EiEEvT0_T1_T2_iT3_T4_T5_ --------------------------
	.section	.nv.constant0._ZN3cub18CUB_300001_SM_10006detail4scan16DeviceScanKernelINS2_10policy_hubIiiijN4cuda3std3__44plusIvEEE10Policy1000EN6thrust24THRUST_300001_SM_1000_NS10device_ptrIiEESF_NS0_13ScanTileStateIiLb1EEES9_NS1_10InputValueIiPiEEjiLb0EiEEvT0_T1_T2_iT3_T4_T5_,"a",@progbits
	.sectionflags	@""
	.align	4
.nv.constant0._ZN3cub18CUB_300001_SM_10006detail4scan16DeviceScanKernelINS2_10policy_hubIiiijN4cuda3std3__44plusIvEEE10Policy1000EN6thrust24THRUST_300001_SM_1000_NS10device_ptrIiEESF_NS0_13ScanTileStateIiLb1EEES9_NS1_10InputValueIiPiEEjiLb0EiEEvT0_T1_T2_iT3_T4_T5_:
	.zero		948


//--------------------- .nv.constant0._ZN3cub18CUB_300001_SM_10006detail4scan20DeviceScanInitKernelINS0_13ScanTileStateIiLb1EEEEEvT_i --------------------------
	.section	.nv.constant0._ZN3cub18CUB_300001_SM_10006detail4scan20DeviceScanInitKernelINS0_13ScanTileStateIiLb1EEEEEvT_i,"a",@progbits
	.sectionflags	@""
	.align	4
.nv.constant0._ZN3cub18CUB_300001_SM_10006detail4scan20DeviceScanInitKernelINS0_13ScanTileStateIiLb1EEEEEvT_i:
	.zero		908


//--------------------- .nv.constant0._ZN3cub18CUB_300001_SM_10006detail11EmptyKernelIvEEvv --------------------------
	.section	.nv.constant0._ZN3cub18CUB_300001_SM_10006detail11EmptyKernelIvEEvv,"a",@progbits
	.sectionflags	@""
	.align	4
.nv.constant0._ZN3cub18CUB_300001_SM_10006detail11EmptyKernelIvEEvv:
	.zero		896


//--------------------- .nv.constant0._Z7scatterPKiPiS1_S1_i --------------------------
	.section	.nv.constant0._Z7scatterPKiPiS1_S1_i,"a",@progbits
	.sectionflags	@""
	.align	4
.nv.constant0._Z7scatterPKiPiS1_S1_i:
	.zero		932


//--------------------- .nv.constant0._Z9mark_flagPKiPii --------------------------
	.section	.nv.constant0._Z9mark_flagPKiPii,"a",@progbits
	.sectionflags	@""
	.align	4
.nv.constant0._Z9mark_flagPKiPii:
	.zero		916


//--------------------- SYMBOLS --------------------------

	.type		.nv.reservedSmem.offset0,@object
	.size		.nv.reservedSmem.offset0,0x4
	.type		.nv.reservedSmem.cap,@object
	.size		.nv.reservedSmem.cap,0x4
